	.target	sm_90a

	.elftype	@"ET_EXEC"


//--------------------- .note.nv.tkinfo           --------------------------
	.section	.note.nv.tkinfo,"",@"SHT_NOTE"
	.sectionflags	@"SHF_NOTE_NV_TKINFO"
	.tkinfo
        /*0018*/ 	.word	0x00000002
        /*0030*/ 	.string	""
        /*0030*/ 	.string	"ptxas"
        /*0030*/ 	.string	"Cuda compilation tools, release 13.0, V13.0.88"
        /*0030*/ 	.string	"Build cuda_13.0.r13.0/compiler.36424714_0"
        /*0030*/ 	.string	"-arch sm_90a -m 64 "



//--------------------- .note.nv.cuinfo           --------------------------
	.section	.note.nv.cuinfo,"",@"SHT_NOTE"
	.sectionflags	@"SHF_NOTE_NV_CUINFO"
        /*0018*/ 	.short	0x0002
        /*001a*/ 	.short	0x005a
        /*001c*/ 	.short	0x0082
	.zero		2


//--------------------- .nv.info                  --------------------------
	.section	.nv.info,"",@"SHT_CUDA_INFO"
	.align	4


	//----- nvinfo : EIATTR_REGCOUNT
	.align		4
        /*0000*/ 	.byte	0x04, 0x2f
        /*0002*/ 	.short	(.L_21 - .L_20)
	.align		4
.L_20:
        /*0004*/ 	.word	index@(_ZN7cutlass13device_kernelIN5flash11enable_sm90INS1_16FlashAttnFwdSm90INS1_25CollectiveMainloopFwdSm90ILi2EN4cute5tupleIJNS5_1CILi1EEES8_S8_EEENS6_IJNS7_ILi192EEENS7_ILi160EEENS7_ILi64EEEEEELi64ENS_12float_e4m3_tEfNS_4arch4Sm90ELb1ELb0ELb0ELb1ELb0ELb1ELb0ELb1ELb1ELb0ELb0ELb0EEENS1_21CollectiveEpilogueFwdINS6_IJSA_SC_SB_EEES9_NS_10bfloat16_tESG_Li384ELb1ELb0ELb0ELb1EEENS1_36VarlenDynamicPersistentTileSchedulerILi192ELi160ELi384ELi128ELb0ELb0ELb1ELb1ELb1ELb1EEEEEEEEEvNT_6ParamsE)
        /*0008*/ 	.word	0x00000080


	//----- nvinfo : EIATTR_FRAME_SIZE
	.align		4
.L_21:
        /*000c*/ 	.byte	0x04, 0x11
        /*000e*/ 	.short	(.L_23 - .L_22)
	.align		4
.L_22:
        /*0010*/ 	.word	index@(_ZN7cutlass13device_kernelIN5flash11enable_sm90INS1_16FlashAttnFwdSm90INS1_25CollectiveMainloopFwdSm90ILi2EN4cute5tupleIJNS5_1CILi1EEES8_S8_EEENS6_IJNS7_ILi192EEENS7_ILi160EEENS7_ILi64EEEEEELi64ENS_12float_e4m3_tEfNS_4arch4Sm90ELb1ELb0ELb0ELb1ELb0ELb1ELb0ELb1ELb1ELb0ELb0ELb0EEENS1_21CollectiveEpilogueFwdINS6_IJSA_SC_SB_EEES9_NS_10bfloat16_tESG_Li384ELb1ELb0ELb0ELb1EEENS1_36VarlenDynamicPersistentTileSchedulerILi192ELi160ELi384ELi128ELb0ELb0ELb1ELb1ELb1ELb1EEEEEEEEEvNT_6ParamsE)
        /*0014*/ 	.word	0x00000078


	//----- nvinfo : EIATTR_REGCOUNT
	.align		4
.L_23:
        /*0018*/ 	.byte	0x04, 0x2f
        /*001a*/ 	.short	(.L_25 - .L_24)
	.align		4
.L_24:
        /*001c*/ 	.word	index@(_ZN7cutlass13device_kernelIN5flash11enable_sm90INS1_16FlashAttnFwdSm90INS1_25CollectiveMainloopFwdSm90ILi2EN4cute5tupleIJNS5_1CILi1EEES8_S8_EEENS6_IJNS7_ILi192EEENS7_ILi160EEENS7_ILi64EEEEEELi64ENS_12float_e4m3_tEfNS_4arch4Sm90ELb1ELb0ELb0ELb1ELb0ELb0ELb0ELb1ELb1ELb0ELb0ELb0EEENS1_21CollectiveEpilogueFwdINS6_IJSA_SC_SB_EEES9_NS_10bfloat16_tESG_Li384ELb1ELb0ELb0ELb1EEENS1_36VarlenDynamicPersistentTileSchedulerILi192ELi160ELi384ELi128ELb0ELb0ELb1ELb1ELb1ELb1EEEEEEEEEvNT_6ParamsE)
        /*0020*/ 	.word	0x00000080


	//----- nvinfo : EIATTR_FRAME_SIZE
	.align		4
.L_25:
        /*0024*/ 	.byte	0x04, 0x11
        /*0026*/ 	.short	(.L_27 - .L_26)
	.align		4
.L_26:
        /*0028*/ 	.word	index@(_ZN7cutlass13device_kernelIN5flash11enable_sm90INS1_16FlashAttnFwdSm90INS1_25CollectiveMainloopFwdSm90ILi2EN4cute5tupleIJNS5_1CILi1EEES8_S8_EEENS6_IJNS7_ILi192EEENS7_ILi160EEENS7_ILi64EEEEEELi64ENS_12float_e4m3_tEfNS_4arch4Sm90ELb1ELb0ELb0ELb1ELb0ELb0ELb0ELb1ELb1ELb0ELb0ELb0EEENS1_21CollectiveEpilogueFwdINS6_IJSA_SC_SB_EEES9_NS_10bfloat16_tESG_Li384ELb1ELb0ELb0ELb1EEENS1_36VarlenDynamicPersistentTileSchedulerILi192ELi160ELi384ELi128ELb0ELb0ELb1ELb1ELb1ELb1EEEEEEEEEvNT_6ParamsE)
        /*002c*/ 	.word	0x00000008


	//----- nvinfo : EIATTR_REGCOUNT
	.align		4
.L_27:
        /*0030*/ 	.byte	0x04, 0x2f
        /*0032*/ 	.short	(.L_29 - .L_28)
	.align		4
.L_28:
        /*0034*/ 	.word	index@(_ZN7cutlass13device_kernelIN5flash11enable_sm90INS1_16FlashAttnFwdSm90INS1_25CollectiveMainloopFwdSm90ILi2EN4cute5tupleIJNS5_1CILi1EEES8_S8_EEENS6_IJNS7_ILi192EEENS7_ILi160EEENS7_ILi64EEEEEELi64ENS_12float_e4m3_tEfNS_4arch4Sm90ELb1ELb0ELb0ELb0ELb0ELb0ELb0ELb1ELb1ELb0ELb0ELb0EEENS1_21CollectiveEpilogueFwdINS6_IJSA_SC_SB_EEES9_NS_10bfloat16_tESG_Li384ELb0ELb0ELb0ELb1EEENS1_30DynamicPersistentTileSchedulerILi384ELi128ELb0ELb0ELb1EEEEEEEEEvNT_6ParamsE)
        /*0038*/ 	.word	0x00000080


	//----- nvinfo : EIATTR_FRAME_SIZE
	.align		4
.L_29:
        /*003c*/ 	.byte	0x04, 0x11
        /*003e*/ 	.short	(.L_31 - .L_30)
	.align		4
.L_30:
        /*0040*/ 	.word	index@(_ZN7cutlass13device_kernelIN5flash11enable_sm90INS1_16FlashAttnFwdSm90INS1_25CollectiveMainloopFwdSm90ILi2EN4cute5tupleIJNS5_1CILi1EEES8_S8_EEENS6_IJNS7_ILi192EEENS7_ILi160EEENS7_ILi64EEEEEELi64ENS_12float_e4m3_tEfNS_4arch4Sm90ELb1ELb0ELb0ELb0ELb0ELb0ELb0ELb1ELb1ELb0ELb0ELb0EEENS1_21CollectiveEpilogueFwdINS6_IJSA_SC_SB_EEES9_NS_10bfloat16_tESG_Li384ELb0ELb0ELb0ELb1EEENS1_30DynamicPersistentTileSchedulerILi384ELi128ELb0ELb0ELb1EEEEEEEEEvNT_6ParamsE)
        /*0044*/ 	.word	0x00000010


	//----- nvinfo : EIATTR_REGCOUNT
	.align		4
.L_31:
        /*0048*/ 	.byte	0x04, 0x2f
        /*004a*/ 	.short	(.L_33 - .L_32)
	.align		4
.L_32:
        /*004c*/ 	.word	index@(_ZN7cutlass13device_kernelIN5flash11enable_sm90INS1_16FlashAttnFwdSm90INS1_25CollectiveMainloopFwdSm90ILi2EN4cute5tupleIJNS5_1CILi1EEES8_S8_EEENS6_IJNS7_ILi192EEENS7_ILi160EEENS7_ILi64EEEEEELi64ENS_12float_e4m3_tEfNS_4arch4Sm90ELb0ELb1ELb0ELb1ELb0ELb1ELb0ELb1ELb1ELb0ELb0ELb0EEENS1_21CollectiveEpilogueFwdINS6_IJSA_SC_SB_EEES9_NS_10bfloat16_tESG_Li384ELb1ELb0ELb0ELb1EEENS1_36VarlenDynamicPersistentTileSchedulerILi192ELi160ELi384ELi128ELb0ELb0ELb1ELb1ELb0ELb1EEEEEEEEEvNT_6ParamsE)
        /*0050*/ 	.word	0x00000080


	//----- nvinfo : EIATTR_FRAME_SIZE
	.align		4
.L_33:
        /*0054*/ 	.byte	0x04, 0x11
        /*0056*/ 	.short	(.L_35 - .L_34)
	.align		4
.L_34:
        /*0058*/ 	.word	index@(_ZN7cutlass13device_kernelIN5flash11enable_sm90INS1_16FlashAttnFwdSm90INS1_25CollectiveMainloopFwdSm90ILi2EN4cute5tupleIJNS5_1CILi1EEES8_S8_EEENS6_IJNS7_ILi192EEENS7_ILi160EEENS7_ILi64EEEEEELi64ENS_12float_e4m3_tEfNS_4arch4Sm90ELb0ELb1ELb0ELb1ELb0ELb1ELb0ELb1ELb1ELb0ELb0ELb0EEENS1_21CollectiveEpilogueFwdINS6_IJSA_SC_SB_EEES9_NS_10bfloat16_tESG_Li384ELb1ELb0ELb0ELb1EEENS1_36VarlenDynamicPersistentTileSchedulerILi192ELi160ELi384ELi128ELb0ELb0ELb1ELb1ELb0ELb1EEEEEEEEEvNT_6ParamsE)
        /*005c*/ 	.word	0x00000078


	//----- nvinfo : EIATTR_REGCOUNT
	.align		4
.L_35:
        /*0060*/ 	.byte	0x04, 0x2f
        /*0062*/ 	.short	(.L_37 - .L_36)
	.align		4
.L_36:
        /*0064*/ 	.word	index@(_ZN7cutlass13device_kernelIN5flash11enable_sm90INS1_16FlashAttnFwdSm90INS1_25CollectiveMainloopFwdSm90ILi2EN4cute5tupleIJNS5_1CILi1EEES8_S8_EEENS6_IJNS7_ILi192EEENS7_ILi160EEENS7_ILi64EEEEEELi64ENS_12float_e4m3_tEfNS_4arch4Sm90ELb0ELb1ELb0ELb1ELb0ELb0ELb0ELb1ELb1ELb0ELb0ELb0EEENS1_21CollectiveEpilogueFwdINS6_IJSA_SC_SB_EEES9_NS_10bfloat16_tESG_Li384ELb1ELb0ELb0ELb1EEENS1_36VarlenDynamicPersistentTileSchedulerILi192ELi160ELi384ELi128ELb0ELb0ELb1ELb1ELb0ELb1EEEEEEEEEvNT_6ParamsE)
        /*0068*/ 	.word	0x00000080


	//----- nvinfo : EIATTR_FRAME_SIZE
	.align		4
.L_37:
        /*006c*/ 	.byte	0x04, 0x11
        /*006e*/ 	.short	(.L_39 - .L_38)
	.align		4
.L_38:
        /*0070*/ 	.word	index@(_ZN7cutlass13device_kernelIN5flash11enable_sm90INS1_16FlashAttnFwdSm90INS1_25CollectiveMainloopFwdSm90ILi2EN4cute5tupleIJNS5_1CILi1EEES8_S8_EEENS6_IJNS7_ILi192EEENS7_ILi160EEENS7_ILi64EEEEEELi64ENS_12float_e4m3_tEfNS_4arch4Sm90ELb0ELb1ELb0ELb1ELb0ELb0ELb0ELb1ELb1ELb0ELb0ELb0EEENS1_21CollectiveEpilogueFwdINS6_IJSA_SC_SB_EEES9_NS_10bfloat16_tESG_Li384ELb1ELb0ELb0ELb1EEENS1_36VarlenDynamicPersistentTileSchedulerILi192ELi160ELi384ELi128ELb0ELb0ELb1ELb1ELb0ELb1EEEEEEEEEvNT_6ParamsE)
        /*0074*/ 	.word	0x00000008


	//----- nvinfo : EIATTR_REGCOUNT
	.align		4
.L_39:
        /*0078*/ 	.byte	0x04, 0x2f
        /*007a*/ 	.short	(.L_41 - .L_40)
	.align		4
.L_40:
        /*007c*/ 	.word	index@(_ZN7cutlass13device_kernelIN5flash11enable_sm90INS1_16FlashAttnFwdSm90INS1_25CollectiveMainloopFwdSm90ILi2EN4cute5tupleIJNS5_1CILi1EEES8_S8_EEENS6_IJNS7_ILi192EEENS7_ILi160EEENS7_ILi64EEEEEELi64ENS_12float_e4m3_tEfNS_4arch4Sm90ELb0ELb1ELb0ELb0ELb0ELb0ELb0ELb1ELb1ELb0ELb0ELb0EEENS1_21CollectiveEpilogueFwdINS6_IJSA_SC_SB_EEES9_NS_10bfloat16_tESG_Li384ELb0ELb0ELb0ELb1EEENS1_30DynamicPersistentTileSchedulerILi384ELi128ELb0ELb0ELb1EEEEEEEEEvNT_6ParamsE)
        /*0080*/ 	.word	0x00000080


	//----- nvinfo : EIATTR_FRAME_SIZE
	.align		4
.L_41:
        /*0084*/ 	.byte	0x04, 0x11
        /*0086*/ 	.short	(.L_43 - .L_42)
	.align		4
.L_42:
        /*0088*/ 	.word	index@(_ZN7cutlass13device_kernelIN5flash11enable_sm90INS1_16FlashAttnFwdSm90INS1_25CollectiveMainloopFwdSm90ILi2EN4cute5tupleIJNS5_1CILi1EEES8_S8_EEENS6_IJNS7_ILi192EEENS7_ILi160EEENS7_ILi64EEEEEELi64ENS_12float_e4m3_tEfNS_4arch4Sm90ELb0ELb1ELb0ELb0ELb0ELb0ELb0ELb1ELb1ELb0ELb0ELb0EEENS1_21CollectiveEpilogueFwdINS6_IJSA_SC_SB_EEES9_NS_10bfloat16_tESG_Li384ELb0ELb0ELb0ELb1EEENS1_30DynamicPersistentTileSchedulerILi384ELi128ELb0ELb0ELb1EEEEEEEEEvNT_6ParamsE)
        /*008c*/ 	.word	0x00000008


	//----- nvinfo : EIATTR_REGCOUNT
	.align		4
.L_43:
        /*0090*/ 	.byte	0x04, 0x2f
        /*0092*/ 	.short	(.L_45 - .L_44)
	.align		4
.L_44:
        /*0094*/ 	.word	index@(_ZN7cutlass13device_kernelIN5flash11enable_sm90INS1_16FlashAttnFwdSm90INS1_25CollectiveMainloopFwdSm90ILi2EN4cute5tupleIJNS5_1CILi1EEES8_S8_EEENS6_IJNS7_ILi192EEENS7_ILi160EEENS7_ILi64EEEEEELi64ENS_12float_e4m3_tEfNS_4arch4Sm90ELb0ELb0ELb0ELb1ELb0ELb1ELb0ELb1ELb1ELb0ELb0ELb0EEENS1_21CollectiveEpilogueFwdINS6_IJSA_SC_SB_EEES9_NS_10bfloat16_tESG_Li384ELb1ELb0ELb0ELb1EEENS1_36VarlenDynamicPersistentTileSchedulerILi192ELi160ELi384ELi128ELb0ELb0ELb1ELb0ELb1ELb1EEEEEEEEEvNT_6ParamsE)
        /*0098*/ 	.word	0x00000080


	//----- nvinfo : EIATTR_FRAME_SIZE
	.align		4
.L_45:
        /*009c*/ 	.byte	0x04, 0x11
        /*009e*/ 	.short	(.L_47 - .L_46)
	.align		4
.L_46:
        /*00a0*/ 	.word	index@(_ZN7cutlass13device_kernelIN5flash11enable_sm90INS1_16FlashAttnFwdSm90INS1_25CollectiveMainloopFwdSm90ILi2EN4cute5tupleIJNS5_1CILi1EEES8_S8_EEENS6_IJNS7_ILi192EEENS7_ILi160EEENS7_ILi64EEEEEELi64ENS_12float_e4m3_tEfNS_4arch4Sm90ELb0ELb0ELb0ELb1ELb0ELb1ELb0ELb1ELb1ELb0ELb0ELb0EEENS1_21CollectiveEpilogueFwdINS6_IJSA_SC_SB_EEES9_NS_10bfloat16_tESG_Li384ELb1ELb0ELb0ELb1EEENS1_36VarlenDynamicPersistentTileSchedulerILi192ELi160ELi384ELi128ELb0ELb0ELb1ELb0ELb1ELb1EEEEEEEEEvNT_6ParamsE)
        /*00a4*/ 	.word	0x00000060


	//----- nvinfo : EIATTR_REGCOUNT
	.align		4
.L_47:
        /*00a8*/ 	.byte	0x04, 0x2f
        /*00aa*/ 	.short	(.L_49 - .L_48)
	.align		4
.L_48:
        /*00ac*/ 	.word	index@(_ZN7cutlass13device_kernelIN5flash11enable_sm90INS1_16FlashAttnFwdSm90INS1_25CollectiveMainloopFwdSm90ILi2EN4cute5tupleIJNS5_1CILi1EEES8_S8_EEENS6_IJNS7_ILi192EEENS7_ILi160EEENS7_ILi64EEEEEELi64ENS_12float_e4m3_tEfNS_4arch4Sm90ELb0ELb0ELb0ELb1ELb0ELb0ELb0ELb1ELb1ELb0ELb0ELb0EEENS1_21CollectiveEpilogueFwdINS6_IJSA_SC_SB_EEES9_NS_10bfloat16_tESG_Li384ELb1ELb0ELb0ELb1EEENS1_36VarlenDynamicPersistentTileSchedulerILi192ELi160ELi384ELi128ELb0ELb0ELb1ELb0ELb1ELb1EEEEEEEEEvNT_6ParamsE)
        /*00b0*/ 	.word	0x00000080


	//----- nvinfo : EIATTR_FRAME_SIZE
	.align		4
.L_49:
        /*00b4*/ 	.byte	0x04, 0x11
        /*00b6*/ 	.short	(.L_51 - .L_50)
	.align		4
.L_50:
        /*00b8*/ 	.word	index@(_ZN7cutlass13device_kernelIN5flash11enable_sm90INS1_16FlashAttnFwdSm90INS1_25CollectiveMainloopFwdSm90ILi2EN4cute5tupleIJNS5_1CILi1EEES8_S8_EEENS6_IJNS7_ILi192EEENS7_ILi160EEENS7_ILi64EEEEEELi64ENS_12float_e4m3_tEfNS_4arch4Sm90ELb0ELb0ELb0ELb1ELb0ELb0ELb0ELb1ELb1ELb0ELb0ELb0EEENS1_21CollectiveEpilogueFwdINS6_IJSA_SC_SB_EEES9_NS_10bfloat16_tESG_Li384ELb1ELb0ELb0ELb1EEENS1_36VarlenDynamicPersistentTileSchedulerILi192ELi160ELi384ELi128ELb0ELb0ELb1ELb0ELb1ELb1EEEEEEEEEvNT_6ParamsE)
        /*00bc*/ 	.word	0x00000008


	//----- nvinfo : EIATTR_REGCOUNT
	.align		4
.L_51:
        /*00c0*/ 	.byte	0x04, 0x2f
        /*00c2*/ 	.short	(.L_53 - .L_52)
	.align		4
.L_52:
        /*00c4*/ 	.word	index@(_ZN7cutlass13device_kernelIN5flash11enable_sm90INS1_16FlashAttnFwdSm90INS1_25CollectiveMainloopFwdSm90ILi2EN4cute5tupleIJNS5_1CILi1EEES8_S8_EEENS6_IJNS7_ILi192EEENS7_ILi160EEENS7_ILi64EEEEEELi64ENS_12float_e4m3_tEfNS_4arch4Sm90ELb0ELb0ELb0ELb0ELb0ELb0ELb0ELb1ELb1ELb0ELb0ELb0EEENS1_21CollectiveEpilogueFwdINS6_IJSA_SC_SB_EEES9_NS_10bfloat16_tESG_Li384ELb0ELb0ELb0ELb1EEENS1_29StaticPersistentTileSchedulerILb0EEEEEEEEEvNT_6ParamsE)
        /*00c8*/ 	.word	0x00000080


	//----- nvinfo : EIATTR_FRAME_SIZE
	.align		4
.L_53:
        /*00cc*/ 	.byte	0x04, 0x11
        /*00ce*/ 	.short	(.L_55 - .L_54)
	.align		4
.L_54:
        /*00d0*/ 	.word	index@(_ZN7cutlass13device_kernelIN5flash11enable_sm90INS1_16FlashAttnFwdSm90INS1_25CollectiveMainloopFwdSm90ILi2EN4cute5tupleIJNS5_1CILi1EEES8_S8_EEENS6_IJNS7_ILi192EEENS7_ILi160EEENS7_ILi64EEEEEELi64ENS_12float_e4m3_tEfNS_4arch4Sm90ELb0ELb0ELb0ELb0ELb0ELb0ELb0ELb1ELb1ELb0ELb0ELb0EEENS1_21CollectiveEpilogueFwdINS6_IJSA_SC_SB_EEES9_NS_10bfloat16_tESG_Li384ELb0ELb0ELb0ELb1EEENS1_29StaticPersistentTileSchedulerILb0EEEEEEEEEvNT_6ParamsE)
        /*00d4*/ 	.word	0x00000000


	//----- nvinfo : EIATTR_MIN_STACK_SIZE
	.align		4
.L_55:
        /*00d8*/ 	.byte	0x04, 0x12
        /*00da*/ 	.short	(.L_57 - .L_56)
	.align		4
.L_56:
        /*00dc*/ 	.word	index@(_ZN7cutlass13device_kernelIN5flash11enable_sm90INS1_16FlashAttnFwdSm90INS1_25CollectiveMainloopFwdSm90ILi2EN4cute5tupleIJNS5_1CILi1EEES8_S8_EEENS6_IJNS7_ILi192EEENS7_ILi160EEENS7_ILi64EEEEEELi64ENS_12float_e4m3_tEfNS_4arch4Sm90ELb0ELb0ELb0ELb0ELb0ELb0ELb0ELb1ELb1ELb0ELb0ELb0EEENS1_21CollectiveEpilogueFwdINS6_IJSA_SC_SB_EEES9_NS_10bfloat16_tESG_Li384ELb0ELb0ELb0ELb1EEENS1_29StaticPersistentTileSchedulerILb0EEEEEEEEEvNT_6ParamsE)
        /*00e0*/ 	.word	0x00000000


	//----- nvinfo : EIATTR_MIN_STACK_SIZE
	.align		4
.L_57:
        /*00e4*/ 	.byte	0x04, 0x12
        /*00e6*/ 	.short	(.L_59 - .L_58)
	.align		4
.L_58:
        /*00e8*/ 	.word	index@(_ZN7cutlass13device_kernelIN5flash11enable_sm90INS1_16FlashAttnFwdSm90INS1_25CollectiveMainloopFwdSm90ILi2EN4cute5tupleIJNS5_1CILi1EEES8_S8_EEENS6_IJNS7_ILi192EEENS7_ILi160EEENS7_ILi64EEEEEELi64ENS_12float_e4m3_tEfNS_4arch4Sm90ELb0ELb0ELb0ELb1ELb0ELb0ELb0ELb1ELb1ELb0ELb0ELb0EEENS1_21CollectiveEpilogueFwdINS6_IJSA_SC_SB_EEES9_NS_10bfloat16_tESG_Li384ELb1ELb0ELb0ELb1EEENS1_36VarlenDynamicPersistentTileSchedulerILi192ELi160ELi384ELi128ELb0ELb0ELb1ELb0ELb1ELb1EEEEEEEEEvNT_6ParamsE)
        /*00ec*/ 	.word	0x00000008


	//----- nvinfo : EIATTR_MIN_STACK_SIZE
	.align		4
.L_59:
        /*00f0*/ 	.byte	0x04, 0x12
        /*00f2*/ 	.short	(.L_61 - .L_60)
	.align		4
.L_60:
        /*00f4*/ 	.word	index@(_ZN7cutlass13device_kernelIN5flash11enable_sm90INS1_16FlashAttnFwdSm90INS1_25CollectiveMainloopFwdSm90ILi2EN4cute5tupleIJNS5_1CILi1EEES8_S8_EEENS6_IJNS7_ILi192EEENS7_ILi160EEENS7_ILi64EEEEEELi64ENS_12float_e4m3_tEfNS_4arch4Sm90ELb0ELb0ELb0ELb1ELb0ELb1ELb0ELb1ELb1ELb0ELb0ELb0EEENS1_21CollectiveEpilogueFwdINS6_IJSA_SC_SB_EEES9_NS_10bfloat16_tESG_Li384ELb1ELb0ELb0ELb1EEENS1_36VarlenDynamicPersistentTileSchedulerILi192ELi160ELi384ELi128ELb0ELb0ELb1ELb0ELb1ELb1EEEEEEEEEvNT_6ParamsE)
        /*00f8*/ 	.word	0x00000060


	//----- nvinfo : EIATTR_MIN_STACK_SIZE
	.align		4
.L_61:
        /*00fc*/ 	.byte	0x04, 0x12
        /*00fe*/ 	.short	(.L_63 - .L_62)
	.align		4
.L_62:
        /*0100*/ 	.word	index@(_ZN7cutlass13device_kernelIN5flash11enable_sm90INS1_16FlashAttnFwdSm90INS1_25CollectiveMainloopFwdSm90ILi2EN4cute5tupleIJNS5_1CILi1EEES8_S8_EEENS6_IJNS7_ILi192EEENS7_ILi160EEENS7_ILi64EEEEEELi64ENS_12float_e4m3_tEfNS_4arch4Sm90ELb0ELb1ELb0ELb0ELb0ELb0ELb0ELb1ELb1ELb0ELb0ELb0EEENS1_21CollectiveEpilogueFwdINS6_IJSA_SC_SB_EEES9_NS_10bfloat16_tESG_Li384ELb0ELb0ELb0ELb1EEENS1_30DynamicPersistentTileSchedulerILi384ELi128ELb0ELb0ELb1EEEEEEEEEvNT_6ParamsE)
        /*0104*/ 	.word	0x00000008


	//----- nvinfo : EIATTR_MIN_STACK_SIZE
	.align		4
.L_63:
        /*0108*/ 	.byte	0x04, 0x12
        /*010a*/ 	.short	(.L_65 - .L_64)
	.align		4
.L_64:
        /*010c*/ 	.word	index@(_ZN7cutlass13device_kernelIN5flash11enable_sm90INS1_16FlashAttnFwdSm90INS1_25CollectiveMainloopFwdSm90ILi2EN4cute5tupleIJNS5_1CILi1EEES8_S8_EEENS6_IJNS7_ILi192EEENS7_ILi160EEENS7_ILi64EEEEEELi64ENS_12float_e4m3_tEfNS_4arch4Sm90ELb0ELb1ELb0ELb1ELb0ELb0ELb0ELb1ELb1ELb0ELb0ELb0EEENS1_21CollectiveEpilogueFwdINS6_IJSA_SC_SB_EEES9_NS_10bfloat16_tESG_Li384ELb1ELb0ELb0ELb1EEENS1_36VarlenDynamicPersistentTileSchedulerILi192ELi160ELi384ELi128ELb0ELb0ELb1ELb1ELb0ELb1EEEEEEEEEvNT_6ParamsE)
        /*0110*/ 	.word	0x00000008


	//----- nvinfo : EIATTR_MIN_STACK_SIZE
	.align		4
.L_65:
        /*0114*/ 	.byte	0x04, 0x12
        /*0116*/ 	.short	(.L_67 - .L_66)
	.align		4
.L_66:
        /*0118*/ 	.word	index@(_ZN7cutlass13device_kernelIN5flash11enable_sm90INS1_16FlashAttnFwdSm90INS1_25CollectiveMainloopFwdSm90ILi2EN4cute5tupleIJNS5_1CILi1EEES8_S8_EEENS6_IJNS7_ILi192EEENS7_ILi160EEENS7_ILi64EEEEEELi64ENS_12float_e4m3_tEfNS_4arch4Sm90ELb0ELb1ELb0ELb1ELb0ELb1ELb0ELb1ELb1ELb0ELb0ELb0EEENS1_21CollectiveEpilogueFwdINS6_IJSA_SC_SB_EEES9_NS_10bfloat16_tESG_Li384ELb1ELb0ELb0ELb1EEENS1_36VarlenDynamicPersistentTileSchedulerILi192ELi160ELi384ELi128ELb0ELb0ELb1ELb1ELb0ELb1EEEEEEEEEvNT_6ParamsE)
        /*011c*/ 	.word	0x00000078


	//----- nvinfo : EIATTR_MIN_STACK_SIZE
	.align		4
.L_67:
        /*0120*/ 	.byte	0x04, 0x12
        /*0122*/ 	.short	(.L_69 - .L_68)
	.align		4
.L_68:
        /*0124*/ 	.word	index@(_ZN7cutlass13device_kernelIN5flash11enable_sm90INS1_16FlashAttnFwdSm90INS1_25CollectiveMainloopFwdSm90ILi2EN4cute5tupleIJNS5_1CILi1EEES8_S8_EEENS6_IJNS7_ILi192EEENS7_ILi160EEENS7_ILi64EEEEEELi64ENS_12float_e4m3_tEfNS_4arch4Sm90ELb1ELb0ELb0ELb0ELb0ELb0ELb0ELb1ELb1ELb0ELb0ELb0EEENS1_21CollectiveEpilogueFwdINS6_IJSA_SC_SB_EEES9_NS_10bfloat16_tESG_Li384ELb0ELb0ELb0ELb1EEENS1_30DynamicPersistentTileSchedulerILi384ELi128ELb0ELb0ELb1EEEEEEEEEvNT_6ParamsE)
        /*0128*/ 	.word	0x00000010


	//----- nvinfo : EIATTR_MIN_STACK_SIZE
	.align		4
.L_69:
        /*012c*/ 	.byte	0x04, 0x12
        /*012e*/ 	.short	(.L_71 - .L_70)
	.align		4
.L_70:
        /*0130*/ 	.word	index@(_ZN7cutlass13device_kernelIN5flash11enable_sm90INS1_16FlashAttnFwdSm90INS1_25CollectiveMainloopFwdSm90ILi2EN4cute5tupleIJNS5_1CILi1EEES8_S8_EEENS6_IJNS7_ILi192EEENS7_ILi160EEENS7_ILi64EEEEEELi64ENS_12float_e4m3_tEfNS_4arch4Sm90ELb1ELb0ELb0ELb1ELb0ELb0ELb0ELb1ELb1ELb0ELb0ELb0EEENS1_21CollectiveEpilogueFwdINS6_IJSA_SC_SB_EEES9_NS_10bfloat16_tESG_Li384ELb1ELb0ELb0ELb1EEENS1_36VarlenDynamicPersistentTileSchedulerILi192ELi160ELi384ELi128ELb0ELb0ELb1ELb1ELb1ELb1EEEEEEEEEvNT_6ParamsE)
        /*0134*/ 	.word	0x00000008


	//----- nvinfo : EIATTR_MIN_STACK_SIZE
	.align		4
.L_71:
        /*0138*/ 	.byte	0x04, 0x12
        /*013a*/ 	.short	(.L_73 - .L_72)
	.align		4
.L_72:
        /*013c*/ 	.word	index@(_ZN7cutlass13device_kernelIN5flash11enable_sm90INS1_16FlashAttnFwdSm90INS1_25CollectiveMainloopFwdSm90ILi2EN4cute5tupleIJNS5_1CILi1EEES8_S8_EEENS6_IJNS7_ILi192EEENS7_ILi160EEENS7_ILi64EEEEEELi64ENS_12float_e4m3_tEfNS_4arch4Sm90ELb1ELb0ELb0ELb1ELb0ELb1ELb0ELb1ELb1ELb0ELb0ELb0EEENS1_21CollectiveEpilogueFwdINS6_IJSA_SC_SB_EEES9_NS_10bfloat16_tESG_Li384ELb1ELb0ELb0ELb1EEENS1_36VarlenDynamicPersistentTileSchedulerILi192ELi160ELi384ELi128ELb0ELb0ELb1ELb1ELb1ELb1EEEEEEEEEvNT_6ParamsE)
        /*0140*/ 	.word	0x00000078
.L_73:


//--------------------- .nv.compat                --------------------------
	.section	.nv.compat,"",@"SHT_CUDA_COMPAT_INFO"
	.align	4
        /*0000*/ 	.byte	0x02, 0x09, 0x01, 0x00, 0x02, 0x02, 0x04, 0x00, 0x02, 0x05, 0x05, 0x00, 0x03, 0x07, 0x01, 0x01
        /*0010*/ 	.byte	0x02, 0x03, 0x01, 0x00, 0x02, 0x06, 0x01, 0x00, 0x04, 0x0b, 0x08, 0x00, 0x00, 0x00, 0x00, 0x00
        /*0020*/ 	.byte	0x00, 0x00, 0x00, 0x00


//--------------------- .nv.info._ZN7cutlass13device_kernelIN5flash11enable_sm90INS1_16FlashAttnFwdSm90INS1_25CollectiveMainloopFwdSm90ILi2EN4cute5tupleIJNS5_1CILi1EEES8_S8_EEENS6_IJNS7_ILi192EEENS7_ILi160EEENS7_ILi64EEEEEELi64ENS_12float_e4m3_tEfNS_4arch4Sm90ELb0ELb0ELb0ELb0ELb0ELb0ELb0ELb1ELb1ELb0ELb0ELb0EEENS1_21CollectiveEpilogueFwdINS6_IJSA_SC_SB_EEES9_NS_10bfloat16_tESG_Li384ELb0ELb0ELb0ELb1EEENS1_29StaticPersistentTileSchedulerILb0EEEEEEEEEvNT_6ParamsE --------------------------
	.section	.nv.info._ZN7cutlass13device_kernelIN5flash11enable_sm90INS1_16FlashAttnFwdSm90INS1_25CollectiveMainloopFwdSm90ILi2EN4cute5tupleIJNS5_1CILi1EEES8_S8_EEENS6_IJNS7_ILi192EEENS7_ILi160EEENS7_ILi64EEEEEELi64ENS_12float_e4m3_tEfNS_4arch4Sm90ELb0ELb0ELb0ELb0ELb0ELb0ELb0ELb1ELb1ELb0ELb0ELb0EEENS1_21CollectiveEpilogueFwdINS6_IJSA_SC_SB_EEES9_NS_10bfloat16_tESG_Li384ELb0ELb0ELb0ELb1EEENS1_29StaticPersistentTileSchedulerILb0EEEEEEEEEvNT_6ParamsE,"",@"SHT_CUDA_INFO"
	.sectionflags	@""
	.align	4


	//----- nvinfo : EIATTR_CUDA_API_VERSION
	.align		4
        /*0000*/ 	.byte	0x04, 0x37
        /*0002*/ 	.short	(.L_75 - .L_74)
.L_74:
        /*0004*/ 	.word	0x00000082


	//----- nvinfo : EIATTR_KPARAM_INFO
	.align		4
.L_75:
        /*0008*/ 	.byte	0x04, 0x17
        /*000a*/ 	.short	(.L_77 - .L_76)
.L_76:
        /*000c*/ 	.word	0x00000000
        /*0010*/ 	.short	0x0000
        /*0012*/ 	.short	0x0070
        /*0014*/ 	.byte	0x00, 0xf0, 0x01, 0x2e


	//----- nvinfo : EIATTR_SPARSE_MMA_MASK
	.align		4
.L_77:
        /*0018*/ 	.byte	0x03, 0x50
        /*001a*/ 	.short	0x0000


	//----- nvinfo : EIATTR_MAXREG_COUNT
	.align		4
        /*001c*/ 	.byte	0x03, 0x1b
        /*001e*/ 	.short	0x0080


	//----- nvinfo : EIATTR_NUM_BARRIERS
	.align		4
        /*0020*/ 	.byte	0x02, 0x4c
        /*0022*/ 	.byte	0x09
	.zero		1


	//----- nvinfo : EIATTR_EXTERNS
	.align		4
        /*0024*/ 	.byte	0x04, 0x0f
        /*0026*/ 	.short	(.L_79 - .L_78)


	//   ....[0]....
	.align		4
.L_78:
        /*0028*/ 	.word	index@(__assertfail)


	//----- nvinfo : EIATTR_MERCURY_ISA_VERSION
	.align		4
.L_79:
        /*002c*/ 	.byte	0x03, 0x5f
        /*002e*/ 	.short	0x0101


	//----- nvinfo : EIATTR_INT_WARP_WIDE_INSTR_OFFSETS
	.align		4
        /*0030*/ 	.byte	0x04, 0x31
        /*0032*/ 	.short	(.L_81 - .L_80)


	//   ....[0]....
.L_80:
        /*0034*/ 	.word	0x00000180


	//   ....[1]....
        /*0038*/ 	.word	0x000001b0


	//   ....[2]....
        /*003c*/ 	.word	0x000001c0


	//   ....[3]....
        /*0040*/ 	.word	0x00007c90


	//----- nvinfo : EIATTR_COOP_GROUP_MASK_REGIDS
	.align		4
.L_81:
        /*0044*/ 	.byte	0x04, 0x29
        /*0046*/ 	.short	(.L_83 - .L_82)


	//   ....[0]....
.L_82:
        /*0048*/ 	.word	0xffffffff


	//   ....[1]....
        /*004c*/ 	.word	0xffffffff


	//   ....[2]....
        /*0050*/ 	.word	0xffffffff


	//   ....[3]....
        /*0054*/ 	.word	0xffffffff


	//   ....[4]....
        /*0058*/ 	.word	0xffffffff


	//   ....[5]....
        /*005c*/ 	.word	0xffffffff


	//   ....[6]....
        /*0060*/ 	.word	0xffffffff


	//   ....[7]....
        /*0064*/ 	.word	0xffffffff


	//   ....[8]....
        /*0068*/ 	.word	0xffffffff


	//   ....[9]....
        /*006c*/ 	.word	0xffffffff


	//   ....[10]....
        /*0070*/ 	.word	0xffffffff


	//   ....[11]....
        /*0074*/ 	.word	0xffffffff


	//   ....[12]....
        /*0078*/ 	.word	0xffffffff


	//   ....[13]....
        /*007c*/ 	.word	0xffffffff


	//   ....[14]....
        /*0080*/ 	.word	0xffffffff


	//   ....[15]....
        /*0084*/ 	.word	0xffffffff


	//   ....[16]....
        /*0088*/ 	.word	0xffffffff


	//   ....[17]....
        /*008c*/ 	.word	0xffffffff


	//   ....[18]....
        /*0090*/ 	.word	0xffffffff


	//   ....[19]....
        /*0094*/ 	.word	0xffffffff


	//   ....[20]....
        /*0098*/ 	.word	0xffffffff


	//   ....[21]....
        /*009c*/ 	.word	0xffffffff


	//   ....[22]....
        /*00a0*/ 	.word	0xffffffff


	//   ....[23]....
        /*00a4*/ 	.word	0xffffffff


	//   ....[24]....
        /*00a8*/ 	.word	0xffffffff


	//   ....[25]....
        /*00ac*/ 	.word	0xffffffff


	//   ....[26]....
        /*00b0*/ 	.word	0xffffffff


	//   ....[27]....
        /*00b4*/ 	.word	0xffffffff


	//   ....[28]....
        /*00b8*/ 	.word	0xffffffff


	//   ....[29]....
        /*00bc*/ 	.word	0xffffffff


	//   ....[30]....
        /*00c0*/ 	.word	0xffffffff


	//   ....[31]....
        /*00c4*/ 	.word	0xffffffff


	//   ....[32]....
        /*00c8*/ 	.word	0xffffffff


	//   ....[33]....
        /*00cc*/ 	.word	0xffffffff


	//   ....[34]....
        /*00d0*/ 	.word	0xffffffff


	//   ....[35]....
        /*00d4*/ 	.word	0xffffffff


	//   ....[36]....
        /*00d8*/ 	.word	0xffffffff


	//   ....[37]....
        /*00dc*/ 	.word	0xffffffff


	//   ....[38]....
        /*00e0*/ 	.word	0xffffffff


	//   ....[39]....
        /*00e4*/ 	.word	0x0500000f


	//----- nvinfo : EIATTR_COOP_GROUP_INSTR_OFFSETS
	.align		4
.L_83:
        /*00e8*/ 	.byte	0x04, 0x28
        /*00ea*/ 	.short	(.L_85 - .L_84)


	//   ....[0]....
.L_84:
        /*00ec*/ 	.word	0x00000050


	//   ....[1]....
        /*00f0*/ 	.word	0x00000190


	//   ....[2]....
        /*00f4*/ 	.word	0x000001e0


	//   ....[3]....
        /*00f8*/ 	.word	0x000003d0


	//   ....[4]....
        /*00fc*/ 	.word	0x00000530


	//   ....[5]....
        /*0100*/ 	.word	0x00000650


	//   ....[6]....
        /*0104*/ 	.word	0x000007b0


	//   ....[7]....
        /*0108*/ 	.word	0x00000dd0


	//   ....[8]....
        /*010c*/ 	.word	0x00002570


	//   ....[9]....
        /*0110*/ 	.word	0x00002670


	//   ....[10]....
        /*0114*/ 	.word	0x00002930


	//   ....[11]....
        /*0118*/ 	.word	0x00002ae0


	//   ....[12]....
        /*011c*/ 	.word	0x00004920


	//   ....[13]....
        /*0120*/ 	.word	0x00004930


	//   ....[14]....
        /*0124*/ 	.word	0x00004970


	//   ....[15]....
        /*0128*/ 	.word	0x00004990


	//   ....[16]....
        /*012c*/ 	.word	0x00006320


	//   ....[17]....
        /*0130*/ 	.word	0x00006330


	//   ....[18]....
        /*0134*/ 	.word	0x000063b0


	//   ....[19]....
        /*0138*/ 	.word	0x000063c0


	//   ....[20]....
        /*013c*/ 	.word	0x00006da0


	//   ....[21]....
        /*0140*/ 	.word	0x00006db0


	//   ....[22]....
        /*0144*/ 	.word	0x00006dc0


	//   ....[23]....
        /*0148*/ 	.word	0x00006dd0


	//   ....[24]....
        /*014c*/ 	.word	0x00006de0


	//   ....[25]....
        /*0150*/ 	.word	0x00006df0


	//   ....[26]....
        /*0154*/ 	.word	0x00006e00


	//   ....[27]....
        /*0158*/ 	.word	0x00006e10


	//   ....[28]....
        /*015c*/ 	.word	0x00006e40


	//   ....[29]....
        /*0160*/ 	.word	0x00006e50


	//   ....[30]....
        /*0164*/ 	.word	0x00006e80


	//   ....[31]....
        /*0168*/ 	.word	0x00006ea0


	//   ....[32]....
        /*016c*/ 	.word	0x00006ed0


	//   ....[33]....
        /*0170*/ 	.word	0x00006f00


	//   ....[34]....
        /*0174*/ 	.word	0x00006f30


	//   ....[35]....
        /*0178*/ 	.word	0x00006f70


	//   ....[36]....
        /*017c*/ 	.word	0x00006fc0


	//   ....[37]....
        /*0180*/ 	.word	0x00007d90


	//   ....[38]....
        /*0184*/ 	.word	0x00009430


	//   ....[39]....
        /*0188*/ 	.word	0x00009920


	//----- nvinfo : EIATTR_REG_RECONFIG
	.align		4
.L_85:
        /*018c*/ 	.byte	0x01, 0x54
	.zero		2


	//----- nvinfo : EIATTR_SYSCALL_OFFSETS
	.align		4
        /*0190*/ 	.byte	0x04, 0x46
        /*0192*/ 	.short	(.L_87 - .L_86)


	//   ....[0]....
.L_86:
        /*0194*/ 	.word	0x00001460


	//   ....[1]....
        /*0198*/ 	.word	0x000077c0


	//   ....[2]....
        /*019c*/ 	.word	0x00007910


	//   ....[3]....
        /*01a0*/ 	.word	0x00007a50


	//   ....[4]....
        /*01a4*/ 	.word	0x00007b70


	//----- nvinfo : EIATTR_MBARRIER_INSTR_OFFSETS
	.align		4
.L_87:
        /*01a8*/ 	.byte	0x04, 0x39
        /*01aa*/ 	.short	(.L_89 - .L_88)


	//   ....[0]....
.L_88:
        /*01ac*/ 	.word	0x00000280
        /*01b0*/ 	.word	0x000000ff
        /*01b4*/ 	.word	0x00013200
        /*01b8*/ 	.short	0x0100
        /*01ba*/ 	.byte	0x06
	.zero		1


	//   ....[1]....
        /*01bc*/ 	.word	0x00000290
        /*01c0*/ 	.word	0x000000ff
        /*01c4*/ 	.word	0x00013220
        /*01c8*/ 	.short	0x0100
        /*01ca*/ 	.byte	0x06
	.zero		1


	//   ....[2]....
        /*01cc*/ 	.word	0x00000380
        /*01d0*/ 	.word	0x000000ff
        /*01d4*/ 	.word	0x00013230
        /*01d8*/ 	.short	0x0100
        /*01da*/ 	.byte	0x08
	.zero		1


	//   ....[3]....
        /*01dc*/ 	.word	0x00000390
        /*01e0*/ 	.word	0x000000ff
        /*01e4*/ 	.word	0x00013240
        /*01e8*/ 	.short	0x0100
        /*01ea*/ 	.byte	0x08
	.zero		1


	//   ....[4]....
        /*01ec*/ 	.word	0x000003a0
        /*01f0*/ 	.word	0x000000ff
        /*01f4*/ 	.word	0x00013238
        /*01f8*/ 	.short	0x0100
        /*01fa*/ 	.byte	0x08
	.zero		1


	//   ....[5]....
        /*01fc*/ 	.word	0x000003b0
        /*0200*/ 	.word	0x000000ff
        /*0204*/ 	.word	0x00013248
        /*0208*/ 	.short	0x0100
        /*020a*/ 	.byte	0x08
	.zero		1


	//   ....[6]....
        /*020c*/ 	.word	0x000004e0
        /*0210*/ 	.word	0x000000ff
        /*0214*/ 	.word	0x00013250
        /*0218*/ 	.short	0x0100
        /*021a*/ 	.byte	0x08
	.zero		1


	//   ....[7]....
        /*021c*/ 	.word	0x000004f0
        /*0220*/ 	.word	0x000000ff
        /*0224*/ 	.word	0x00013260
        /*0228*/ 	.short	0x0100
        /*022a*/ 	.byte	0x08
	.zero		1


	//   ....[8]....
        /*022c*/ 	.word	0x00000500
        /*0230*/ 	.word	0x000000ff
        /*0234*/ 	.word	0x00013258
        /*0238*/ 	.short	0x0100
        /*023a*/ 	.byte	0x08
	.zero		1


	//   ....[9]....
        /*023c*/ 	.word	0x00000510
        /*0240*/ 	.word	0x000000ff
        /*0244*/ 	.word	0x00013268
        /*0248*/ 	.short	0x0100
        /*024a*/ 	.byte	0x08
	.zero		1


	//   ....[10]....
        /*024c*/ 	.word	0x00000600
        /*0250*/ 	.word	0x000000ff
        /*0254*/ 	.word	0x00013270
        /*0258*/ 	.short	0x0100
        /*025a*/ 	.byte	0x06
	.zero		1


	//   ....[11]....
        /*025c*/ 	.word	0x00000610
        /*0260*/ 	.word	0x000000ff
        /*0264*/ 	.word	0x00013280
        /*0268*/ 	.short	0x0100
        /*026a*/ 	.byte	0x06
	.zero		1


	//   ....[12]....
        /*026c*/ 	.word	0x00000620
        /*0270*/ 	.word	0x000000ff
        /*0274*/ 	.word	0x00013278
        /*0278*/ 	.short	0x0100
        /*027a*/ 	.byte	0x06
	.zero		1


	//   ....[13]....
        /*027c*/ 	.word	0x00000630
        /*0280*/ 	.word	0x000000ff
        /*0284*/ 	.word	0x00013288
        /*0288*/ 	.short	0x0100
        /*028a*/ 	.byte	0x06
	.zero		1


	//   ....[14]....
        /*028c*/ 	.word	0x00000760
        /*0290*/ 	.word	0x000000ff
        /*0294*/ 	.word	0x00013290
        /*0298*/ 	.short	0x0100
        /*029a*/ 	.byte	0x08
	.zero		1


	//   ....[15]....
        /*029c*/ 	.word	0x00000770
        /*02a0*/ 	.word	0x000000ff
        /*02a4*/ 	.word	0x000132a0
        /*02a8*/ 	.short	0x0100
        /*02aa*/ 	.byte	0x08
	.zero		1


	//   ....[16]....
        /*02ac*/ 	.word	0x00000780
        /*02b0*/ 	.word	0x000000ff
        /*02b4*/ 	.word	0x00013298
        /*02b8*/ 	.short	0x0100
        /*02ba*/ 	.byte	0x08
	.zero		1


	//   ....[17]....
        /*02bc*/ 	.word	0x00000790
        /*02c0*/ 	.word	0x000000ff
        /*02c4*/ 	.word	0x000132a8
        /*02c8*/ 	.short	0x0100
        /*02ca*/ 	.byte	0x08
	.zero		1


	//   ....[18]....
        /*02cc*/ 	.word	0x000008c0
        /*02d0*/ 	.word	0x000000ff
        /*02d4*/ 	.word	0x000132b0
        /*02d8*/ 	.short	0x0100
        /*02da*/ 	.byte	0x08
	.zero		1


	//   ....[19]....
        /*02dc*/ 	.word	0x000008d0
        /*02e0*/ 	.word	0x000000ff
        /*02e4*/ 	.word	0x000132c0
        /*02e8*/ 	.short	0x0100
        /*02ea*/ 	.byte	0x08
	.zero		1


	//   ....[20]....
        /*02ec*/ 	.word	0x000008e0
        /*02f0*/ 	.word	0x000000ff
        /*02f4*/ 	.word	0x000132b8
        /*02f8*/ 	.short	0x0100
        /*02fa*/ 	.byte	0x08
	.zero		1


	//   ....[21]....
        /*02fc*/ 	.word	0x000008f0
        /*0300*/ 	.word	0x000000ff
        /*0304*/ 	.word	0x000132c8
        /*0308*/ 	.short	0x0100
        /*030a*/ 	.byte	0x08
	.zero		1


	//   ....[22]....
        /*030c*/ 	.word	0x000014c0
        /*0310*/ 	.word	0x000000ff
        /*0314*/ 	.word	0x00013200
        /*0318*/ 	.short	0x010a
        /*031a*/ 	.byte	0x28
	.zero		1


	//   ....[23]....
        /*031c*/ 	.word	0x00001540
        /*0320*/ 	.word	0x00000004
        /*0324*/ 	.word	0x00013230
        /*0328*/ 	.short	0x010a
        /*032a*/ 	.byte	0x3f
	.zero		1


	//   ....[24]....
        /*032c*/ 	.word	0x00001580
        /*0330*/ 	.word	0x00000004
        /*0334*/ 	.word	0x00013230
        /*0338*/ 	.short	0x010a
        /*033a*/ 	.byte	0x3f
	.zero		1


	//   ....[25]....
        /*033c*/ 	.word	0x00002d70
        /*0340*/ 	.word	0x0000003a
        /*0344*/ 	.word	0x00000000
        /*0348*/ 	.short	0x0101
        /*034a*/ 	.byte	0x3f
	.zero		1


	//   ....[26]....
        /*034c*/ 	.word	0x00003e20
        /*0350*/ 	.word	0x000000ff
        /*0354*/ 	.word	0x00013230
        /*0358*/ 	.short	0x010a
        /*035a*/ 	.byte	0x14
	.zero		1


	//   ....[27]....
        /*035c*/ 	.word	0x00003e60
        /*0360*/ 	.word	0x000000ff
        /*0364*/ 	.word	0x00013230
        /*0368*/ 	.short	0x010a
        /*036a*/ 	.byte	0x14
	.zero		1


	//   ....[28]....
        /*036c*/ 	.word	0x000042b0
        /*0370*/ 	.word	0x000000ff
        /*0374*/ 	.word	0x00013250
        /*0378*/ 	.short	0x010a
        /*037a*/ 	.byte	0x0b
	.zero		1


	//   ....[29]....
        /*037c*/ 	.word	0x000042f0
        /*0380*/ 	.word	0x000000ff
        /*0384*/ 	.word	0x00013250
        /*0388*/ 	.short	0x010a
        /*038a*/ 	.byte	0x0b
	.zero		1


	//   ....[30]....
        /*038c*/ 	.word	0x00005870
        /*0390*/ 	.word	0x00000004
        /*0394*/ 	.word	0x00000000
        /*0398*/ 	.short	0x0101
        /*039a*/ 	.byte	0x3f
	.zero		1


	//   ....[31]....
        /*039c*/ 	.word	0x00005b60
        /*03a0*/ 	.word	0x000000ff
        /*03a4*/ 	.word	0x00000000
        /*03a8*/ 	.short	0x0101
        /*03aa*/ 	.byte	0x06
	.zero		1


	//   ....[32]....
        /*03ac*/ 	.word	0x00006010
        /*03b0*/ 	.word	0x000000ff
        /*03b4*/ 	.word	0x00013250
        /*03b8*/ 	.short	0x010a
        /*03ba*/ 	.byte	0x08
	.zero		1


	//   ....[33]....
        /*03bc*/ 	.word	0x00006050
        /*03c0*/ 	.word	0x000000ff
        /*03c4*/ 	.word	0x00013250
        /*03c8*/ 	.short	0x010a
        /*03ca*/ 	.byte	0x08
	.zero		1


	//   ....[34]....
        /*03cc*/ 	.word	0x00006ab0
        /*03d0*/ 	.word	0x000000ff
        /*03d4*/ 	.word	0x00000000
        /*03d8*/ 	.short	0x0101
        /*03da*/ 	.byte	0x08
	.zero		1


	//   ....[35]....
        /*03dc*/ 	.word	0x000071d0
        /*03e0*/ 	.word	0x000000ff
        /*03e4*/ 	.word	0x00000000
        /*03e8*/ 	.short	0x0101
        /*03ea*/ 	.byte	0x06
	.zero		1


	//   ....[36]....
        /*03ec*/ 	.word	0x00007fa0
        /*03f0*/ 	.word	0x0000000b
        /*03f4*/ 	.word	0x00013280
        /*03f8*/ 	.short	0x010a
        /*03fa*/ 	.byte	0x3f
	.zero		1


	//   ....[37]....
        /*03fc*/ 	.word	0x00008130
        /*0400*/ 	.word	0x0000000b
        /*0404*/ 	.word	0x00013240
        /*0408*/ 	.short	0x010a
        /*040a*/ 	.byte	0x3f
	.zero		1


	//   ....[38]....
        /*040c*/ 	.word	0x000083d0
        /*0410*/ 	.word	0x000000ff
        /*0414*/ 	.word	0x00013220
        /*0418*/ 	.short	0x010a
        /*041a*/ 	.byte	0x28
	.zero		1


	//   ....[39]....
        /*041c*/ 	.word	0x00008640
        /*0420*/ 	.word	0x00000008
        /*0424*/ 	.word	0x00013280
        /*0428*/ 	.short	0x010a
        /*042a*/ 	.byte	0x3f
	.zero		1


	//   ....[40]....
        /*042c*/ 	.word	0x00008870
        /*0430*/ 	.word	0x00000008
        /*0434*/ 	.word	0x00013240
        /*0438*/ 	.short	0x010a
        /*043a*/ 	.byte	0x3f
	.zero		1


	//   ....[41]....
        /*043c*/ 	.word	0x00008b20
        /*0440*/ 	.word	0x0000000d
        /*0444*/ 	.word	0x00013270
        /*0448*/ 	.short	0x010a
        /*044a*/ 	.byte	0x3f
	.zero		1


	//   ....[42]....
        /*044c*/ 	.word	0x00008b90
        /*0450*/ 	.word	0x0000000d
        /*0454*/ 	.word	0x00013260
        /*0458*/ 	.short	0x010a
        /*045a*/ 	.byte	0x3f
	.zero		1


	//   ....[43]....
        /*045c*/ 	.word	0x00008e50
        /*0460*/ 	.word	0x0000000d
        /*0464*/ 	.word	0x00013250
        /*0468*/ 	.short	0x0101
        /*046a*/ 	.byte	0x3f
	.zero		1


	//   ....[44]....
        /*046c*/ 	.word	0x00008ed0
        /*0470*/ 	.word	0x00000004
        /*0474*/ 	.word	0x00000000
        /*0478*/ 	.short	0x0101
        /*047a*/ 	.byte	0x3f
	.zero		1


	//   ....[45]....
        /*047c*/ 	.word	0x00008f90
        /*0480*/ 	.word	0x00000000
        /*0484*/ 	.word	0x00013270
        /*0488*/ 	.short	0x010a
        /*048a*/ 	.byte	0x3f
	.zero		1


	//   ....[46]....
        /*048c*/ 	.word	0x00009000
        /*0490*/ 	.word	0x00000000
        /*0494*/ 	.word	0x00013260
        /*0498*/ 	.short	0x010a
        /*049a*/ 	.byte	0x3f
	.zero		1


	//   ....[47]....
        /*049c*/ 	.word	0x00009320
        /*04a0*/ 	.word	0x00000000
        /*04a4*/ 	.word	0x00013250
        /*04a8*/ 	.short	0x0101
        /*04aa*/ 	.byte	0x3f
	.zero		1


	//   ....[48]....
        /*04ac*/ 	.word	0x00009370
        /*04b0*/ 	.word	0x00000003
        /*04b4*/ 	.word	0x00000000
        /*04b8*/ 	.short	0x0101
        /*04ba*/ 	.byte	0x3f
	.zero		1


	//   ....[49]....
        /*04bc*/ 	.word	0x00009410
        /*04c0*/ 	.word	0x00000006
        /*04c4*/ 	.word	0x00013220
        /*04c8*/ 	.short	0x010a
        /*04ca*/ 	.byte	0x3f
	.zero		1


	//   ....[50]....
        /*04cc*/ 	.word	0x00009530
        /*04d0*/ 	.word	0x00000005
        /*04d4*/ 	.word	0x00000000
        /*04d8*/ 	.short	0x010a
        /*04da*/ 	.byte	0x3f
	.zero		1


	//   ....[51]....
        /*04dc*/ 	.word	0x000095a0
        /*04e0*/ 	.word	0x00000009
        /*04e4*/ 	.word	0x00000000
        /*04e8*/ 	.short	0x010a
        /*04ea*/ 	.byte	0x3f
	.zero		1


	//   ....[52]....
        /*04ec*/ 	.word	0x000095f0
        /*04f0*/ 	.word	0x00000013
        /*04f4*/ 	.word	0x00013260
        /*04f8*/ 	.short	0x010a
        /*04fa*/ 	.byte	0x3f
	.zero		1


	//   ....[53]....
        /*04fc*/ 	.word	0x00009640
        /*0500*/ 	.word	0x00000007
        /*0504*/ 	.word	0x00013260
        /*0508*/ 	.short	0x010a
        /*050a*/ 	.byte	0x3f
	.zero		1


	//   ....[54]....
        /*050c*/ 	.word	0x00009680
        /*0510*/ 	.word	0x00000013
        /*0514*/ 	.word	0x00013280
        /*0518*/ 	.short	0x010a
        /*051a*/ 	.byte	0x3f
	.zero		1


	//   ....[55]....
        /*051c*/ 	.word	0x000096a0
        /*0520*/ 	.word	0x00000007
        /*0524*/ 	.word	0x00013280
        /*0528*/ 	.short	0x010a
        /*052a*/ 	.byte	0x3f
	.zero		1


	//   ....[56]....
        /*052c*/ 	.word	0x00009710
        /*0530*/ 	.word	0x00000003
        /*0534*/ 	.word	0x00013200
        /*0538*/ 	.short	0x010a
        /*053a*/ 	.byte	0x3f
	.zero		1


	//   ....[57]....
        /*053c*/ 	.word	0x00009760
        /*0540*/ 	.word	0x00000004
        /*0544*/ 	.word	0x00013230
        /*0548*/ 	.short	0x010a
        /*054a*/ 	.byte	0x3f
	.zero		1


	//   ....[58]....
        /*054c*/ 	.word	0x000097c0
        /*0550*/ 	.word	0x00000006
        /*0554*/ 	.word	0x00013230
        /*0558*/ 	.short	0x010a
        /*055a*/ 	.byte	0x3f
	.zero		1


	//   ....[59]....
        /*055c*/ 	.word	0x00009820
        /*0560*/ 	.word	0x00000006
        /*0564*/ 	.word	0x00013250
        /*0568*/ 	.short	0x010a
        /*056a*/ 	.byte	0x3f
	.zero		1


	//   ....[60]....
        /*056c*/ 	.word	0x00009880
        /*0570*/ 	.word	0x00000007
        /*0574*/ 	.word	0x00013250
        /*0578*/ 	.short	0x010a
        /*057a*/ 	.byte	0x3f
	.zero		1


	//   ....[61]....
        /*057c*/ 	.word	0x000099d0
        /*0580*/ 	.word	0x0000000b
        /*0584*/ 	.word	0x00013280
        /*0588*/ 	.short	0x010a
        /*058a*/ 	.byte	0x3f
	.zero		1


	//   ....[62]....
        /*058c*/ 	.word	0x00009a20
        /*0590*/ 	.word	0x0000000b
        /*0594*/ 	.word	0x00013240
        /*0598*/ 	.short	0x010a
        /*059a*/ 	.byte	0x3f
	.zero		1


	//   ....[63]....
        /*059c*/ 	.word	0x00009a80
        /*05a0*/ 	.word	0x00000005
        /*05a4*/ 	.word	0x00013220
        /*05a8*/ 	.short	0x010a
        /*05aa*/ 	.byte	0x3f
	.zero		1


	//   ....[64]....
        /*05ac*/ 	.word	0x00009ad0
        /*05b0*/ 	.word	0x00000008
        /*05b4*/ 	.word	0x00013280
        /*05b8*/ 	.short	0x010a
        /*05ba*/ 	.byte	0x3f
	.zero		1


	//   ....[65]....
        /*05bc*/ 	.word	0x00009b20
        /*05c0*/ 	.word	0x00000008
        /*05c4*/ 	.word	0x00013240
        /*05c8*/ 	.short	0x010a
        /*05ca*/ 	.byte	0x3f
	.zero		1


	//   ....[66]....
        /*05cc*/ 	.word	0x00009b70
        /*05d0*/ 	.word	0x0000000d
        /*05d4*/ 	.word	0x00013270
        /*05d8*/ 	.short	0x010a
        /*05da*/ 	.byte	0x3f
	.zero		1


	//   ....[67]....
        /*05dc*/ 	.word	0x00009bc0
        /*05e0*/ 	.word	0x0000000d
        /*05e4*/ 	.word	0x00013260
        /*05e8*/ 	.short	0x010a
        /*05ea*/ 	.byte	0x3f
	.zero		1


	//   ....[68]....
        /*05ec*/ 	.word	0x00009c10
        /*05f0*/ 	.word	0x00000000
        /*05f4*/ 	.word	0x00013270
        /*05f8*/ 	.short	0x010a
        /*05fa*/ 	.byte	0x3f
	.zero		1


	//   ....[69]....
        /*05fc*/ 	.word	0x00009c60
        /*0600*/ 	.word	0x00000000
        /*0604*/ 	.word	0x00013260
        /*0608*/ 	.short	0x010a
        /*060a*/ 	.byte	0x3f
	.zero		1


	//   ....[70]....
        /*060c*/ 	.word	0x00009cb0
        /*0610*/ 	.word	0x00000006
        /*0614*/ 	.word	0x00013220
        /*0618*/ 	.short	0x010a
        /*061a*/ 	.byte	0x3f
	.zero		1


	//   ....[71]....
        /*061c*/ 	.word	0x00009d00
        /*0620*/ 	.word	0x00000005
        /*0624*/ 	.word	0x00000000
        /*0628*/ 	.short	0x010a
        /*062a*/ 	.byte	0x3f
	.zero		1


	//   ....[72]....
        /*062c*/ 	.word	0x00009d50
        /*0630*/ 	.word	0x00000009
        /*0634*/ 	.word	0x00000000
        /*0638*/ 	.short	0x010a
        /*063a*/ 	.byte	0x3f
	.zero		1


	//   ....[73]....
        /*063c*/ 	.word	0x00009da0
        /*0640*/ 	.word	0x00000013
        /*0644*/ 	.word	0x00013260
        /*0648*/ 	.short	0x010a
        /*064a*/ 	.byte	0x3f
	.zero		1


	//   ....[74]....
        /*064c*/ 	.word	0x00009df0
        /*0650*/ 	.word	0x00000007
        /*0654*/ 	.word	0x00013260
        /*0658*/ 	.short	0x010a
        /*065a*/ 	.byte	0x3f
	.zero		1


	//   ....[75]....
        /*065c*/ 	.word	0x00009e40
        /*0660*/ 	.word	0x00000013
        /*0664*/ 	.word	0x00013280
        /*0668*/ 	.short	0x010a
        /*066a*/ 	.byte	0x3f
	.zero		1


	//----- nvinfo : EIATTR_NUM_MBARRIERS
	.align		4
.L_89:
        /*066c*/ 	.byte	0x03, 0x38
        /*066e*/ 	.short	0x0016


	//----- nvinfo : EIATTR_EXIT_INSTR_OFFSETS
	.align		4
        /*0670*/ 	.byte	0x04, 0x1c
        /*0672*/ 	.short	(.L_91 - .L_90)


	//   ....[0]....
.L_90:
        /*0674*/ 	.word	0x00000a10


	//   ....[1]....
        /*0678*/ 	.word	0x00007280


	//   ....[2]....
        /*067c*/ 	.word	0x00009450


	//   ....[3]....
        /*0680*/ 	.word	0x000096f0


	//----- nvinfo : EIATTR_MAX_THREADS
	.align		4
.L_91:
        /*0684*/ 	.byte	0x04, 0x05
        /*0686*/ 	.short	(.L_93 - .L_92)
.L_92:
        /*0688*/ 	.word	0x00000200
        /*068c*/ 	.word	0x00000001
        /*0690*/ 	.word	0x00000001


	//----- nvinfo : EIATTR_CRS_STACK_SIZE
	.align		4
.L_93:
        /*0694*/ 	.byte	0x04, 0x1e
        /*0696*/ 	.short	(.L_95 - .L_94)
.L_94:
        /*0698*/ 	.word	0x00000000


	//----- nvinfo : EIATTR_CBANK_PARAM_SIZE
	.align		4
.L_95:
        /*069c*/ 	.byte	0x03, 0x19
        /*069e*/ 	.short	0x0bf0


	//----- nvinfo : EIATTR_PARAM_CBANK
	.align		4
        /*06a0*/ 	.byte	0x04, 0x0a
        /*06a2*/ 	.short	(.L_97 - .L_96)
	.align		4
.L_96:
        /*06a4*/ 	.word	index@(.nv.constant0._ZN7cutlass13device_kernelIN5flash11enable_sm90INS1_16FlashAttnFwdSm90INS1_25CollectiveMainloopFwdSm90ILi2EN4cute5tupleIJNS5_1CILi1EEES8_S8_EEENS6_IJNS7_ILi192EEENS7_ILi160EEENS7_ILi64EEEEEELi64ENS_12float_e4m3_tEfNS_4arch4Sm90ELb0ELb0ELb0ELb0ELb0ELb0ELb0ELb1ELb1ELb0ELb0ELb0EEENS1_21CollectiveEpilogueFwdINS6_IJSA_SC_SB_EEES9_NS_10bfloat16_tESG_Li384ELb0ELb0ELb0ELb1EEENS1_29StaticPersistentTileSchedulerILb0EEEEEEEEEvNT_6ParamsE)
        /*06a8*/ 	.short	0x0210
        /*06aa*/ 	.short	0x0bf0


	//----- nvinfo : EIATTR_SW_WAR
	.align		4
.L_97:
        /*06ac*/ 	.byte	0x04, 0x36
        /*06ae*/ 	.short	(.L_99 - .L_98)
.L_98:
        /*06b0*/ 	.word	0x00000008
.L_99:


//--------------------- .nv.info._ZN7cutlass13device_kernelIN5flash11enable_sm90INS1_16FlashAttnFwdSm90INS1_25CollectiveMainloopFwdSm90ILi2EN4cute5tupleIJNS5_1CILi1EEES8_S8_EEENS6_IJNS7_ILi192EEENS7_ILi160EEENS7_ILi64EEEEEELi64ENS_12float_e4m3_tEfNS_4arch4Sm90ELb0ELb0ELb0ELb1ELb0ELb0ELb0ELb1ELb1ELb0ELb0ELb0EEENS1_21CollectiveEpilogueFwdINS6_IJSA_SC_SB_EEES9_NS_10bfloat16_tESG_Li384ELb1ELb0ELb0ELb1EEENS1_36VarlenDynamicPersistentTileSchedulerILi192ELi160ELi384ELi128ELb0ELb0ELb1ELb0ELb1ELb1EEEEEEEEEvNT_6ParamsE --------------------------
	.section	.nv.info._ZN7cutlass13device_kernelIN5flash11enable_sm90INS1_16FlashAttnFwdSm90INS1_25CollectiveMainloopFwdSm90ILi2EN4cute5tupleIJNS5_1CILi1EEES8_S8_EEENS6_IJNS7_ILi192EEENS7_ILi160EEENS7_ILi64EEEEEELi64ENS_12float_e4m3_tEfNS_4arch4Sm90ELb0ELb0ELb0ELb1ELb0ELb0ELb0ELb1ELb1ELb0ELb0ELb0EEENS1_21CollectiveEpilogueFwdINS6_IJSA_SC_SB_EEES9_NS_10bfloat16_tESG_Li384ELb1ELb0ELb0ELb1EEENS1_36VarlenDynamicPersistentTileSchedulerILi192ELi160ELi384ELi128ELb0ELb0ELb1ELb0ELb1ELb1EEEEEEEEEvNT_6ParamsE,"",@"SHT_CUDA_INFO"
	.sectionflags	@""
	.align	4


	//----- nvinfo : EIATTR_CUDA_API_VERSION
	.align		4
        /*0000*/ 	.byte	0x04, 0x37
        /*0002*/ 	.short	(.L_101 - .L_100)
.L_100:
        /*0004*/ 	.word	0x00000082


	//----- nvinfo : EIATTR_KPARAM_INFO
	.align		4
.L_101:
        /*0008*/ 	.byte	0x04, 0x17
        /*000a*/ 	.short	(.L_103 - .L_102)
.L_102:
        /*000c*/ 	.word	0x00000000
        /*0010*/ 	.short	0x0000
        /*0012*/ 	.short	0x0070
        /*0014*/ 	.byte	0x00, 0xf0, 0x01, 0x28


	//----- nvinfo : EIATTR_SPARSE_MMA_MASK
	.align		4
.L_103:
        /*0018*/ 	.byte	0x03, 0x50
        /*001a*/ 	.short	0x0000


	//----- nvinfo : EIATTR_MAXREG_COUNT
	.align		4
        /*001c*/ 	.byte	0x03, 0x1b
        /*001e*/ 	.short	0x0080


	//----- nvinfo : EIATTR_NUM_BARRIERS
	.align		4
        /*0020*/ 	.byte	0x02, 0x4c
        /*0022*/ 	.byte	0x09
	.zero		1


	//----- nvinfo : EIATTR_EXTERNS
	.align		4
        /*0024*/ 	.byte	0x04, 0x0f
        /*0026*/ 	.short	(.L_105 - .L_104)


	//   ....[0]....
	.align		4
.L_104:
        /*0028*/ 	.word	index@(__assertfail)


	//----- nvinfo : EIATTR_ANNOTATIONS
	.align		4
.L_105:
        /*002c*/ 	.byte	0x04, 0x55
        /*002e*/ 	.short	(.L_107 - .L_106)


	//   ....[0]....
.L_106:
        /*0030*/ 	.word	0x00000001
        /*0034*/ 	.byte	0x70, 0x0c, 0x00, 0x00, 0x01, 0x00, 0x00, 0x00, 0x50, 0x19, 0x00, 0x00, 0x01, 0x00, 0x00, 0x00
        /*0044*/ 	.byte	0xd0, 0x19, 0x00, 0x00, 0x01, 0x00, 0x00, 0x00, 0x60, 0x6e, 0x00, 0x00, 0x01, 0x00, 0x00, 0x00
        /*0054*/ 	.byte	0x50, 0x8a, 0x00, 0x00, 0x01, 0x00, 0x00, 0x00, 0xc0, 0x8a, 0x00, 0x00, 0x01, 0x00, 0x00, 0x00
        /*0064*/ 	.byte	0x10, 0x9d, 0x00, 0x00, 0x01, 0x00, 0x00, 0x00, 0x70, 0x9d, 0x00, 0x00, 0x01, 0x00, 0x00, 0x00
        /*0074*/ 	.byte	0x10, 0xbb, 0x00, 0x00


	//----- nvinfo : EIATTR_MERCURY_ISA_VERSION
	.align		4
.L_107:
        /*0078*/ 	.byte	0x03, 0x5f
        /*007a*/ 	.short	0x0101


	//----- nvinfo : EIATTR_UNUSED_LOAD_BYTE_OFFSET
	.align		4
        /*007c*/ 	.byte	0x04, 0x44
        /*007e*/ 	.short	(.L_109 - .L_108)


	//   ....[0]....
.L_108:
        /*0080*/ 	.word	0x00000a30
        /*0084*/ 	.word	0x0000fff0


	//   ....[1]....
        /*0088*/ 	.word	0x00006e00
        /*008c*/ 	.word	0x0000fff0


	//----- nvinfo : EIATTR_INT_WARP_WIDE_INSTR_OFFSETS
	.align		4
.L_109:
        /*0090*/ 	.byte	0x04, 0x31
        /*0092*/ 	.short	(.L_111 - .L_110)


	//   ....[0]....
.L_110:
        /*0094*/ 	.word	0x00000160


	//   ....[1]....
        /*0098*/ 	.word	0x000001a0


	//   ....[2]....
        /*009c*/ 	.word	0x00000210


	//   ....[3]....
        /*00a0*/ 	.word	0x00009ae0


	//   ....[4]....
        /*00a4*/ 	.word	0x00009b70


	//   ....[5]....
        /*00a8*/ 	.word	0x0000a270


	//   ....[6]....
        /*00ac*/ 	.word	0x0000b5d0


	//   ....[7]....
        /*00b0*/ 	.word	0x0000b660


	//----- nvinfo : EIATTR_COOP_GROUP_MASK_REGIDS
	.align		4
.L_111:
        /*00b4*/ 	.byte	0x04, 0x29
        /*00b6*/ 	.short	(.L_113 - .L_112)


	//   ....[0]....
.L_112:
        /*00b8*/ 	.word	0xffffffff


	//   ....[1]....
        /*00bc*/ 	.word	0xffffffff


	//   ....[2]....
        /*00c0*/ 	.word	0xffffffff


	//   ....[3]....
        /*00c4*/ 	.word	0xffffffff


	//   ....[4]....
        /*00c8*/ 	.word	0xffffffff


	//   ....[5]....
        /*00cc*/ 	.word	0xffffffff


	//   ....[6]....
        /*00d0*/ 	.word	0xffffffff


	//   ....[7]....
        /*00d4*/ 	.word	0xffffffff


	//   ....[8]....
        /*00d8*/ 	.word	0xffffffff


	//   ....[9]....
        /*00dc*/ 	.word	0xffffffff


	//   ....[10]....
        /*00e0*/ 	.word	0xffffffff


	//   ....[11]....
        /*00e4*/ 	.word	0xffffffff


	//   ....[12]....
        /*00e8*/ 	.word	0xffffffff


	//   ....[13]....
        /*00ec*/ 	.word	0xffffffff


	//   ....[14]....
        /*00f0*/ 	.word	0xffffffff


	//   ....[15]....
        /*00f4*/ 	.word	0xffffffff


	//   ....[16]....
        /*00f8*/ 	.word	0xffffffff


	//   ....[17]....
        /*00fc*/ 	.word	0xffffffff


	//   ....[18]....
        /*0100*/ 	.word	0xffffffff


	//   ....[19]....
        /*0104*/ 	.word	0xffffffff


	//   ....[20]....
        /*0108*/ 	.word	0xffffffff


	//   ....[21]....
        /*010c*/ 	.word	0xffffffff


	//   ....[22]....
        /*0110*/ 	.word	0xffffffff


	//   ....[23]....
        /*0114*/ 	.word	0xffffffff


	//   ....[24]....
        /*0118*/ 	.word	0xffffffff


	//   ....[25]....
        /*011c*/ 	.word	0xffffffff


	//   ....[26]....
        /*0120*/ 	.word	0xffffffff


	//   ....[27]....
        /*0124*/ 	.word	0xffffffff


	//   ....[28]....
        /*0128*/ 	.word	0xffffffff


	//   ....[29]....
        /*012c*/ 	.word	0xffffffff


	//   ....[30]....
        /*0130*/ 	.word	0xffffffff


	//   ....[31]....
        /*0134*/ 	.word	0xffffffff


	//   ....[32]....
        /*0138*/ 	.word	0xffffffff


	//   ....[33]....
        /*013c*/ 	.word	0xffffffff


	//   ....[34]....
        /*0140*/ 	.word	0xffffffff


	//   ....[35]....
        /*0144*/ 	.word	0xffffffff


	//   ....[36]....
        /*0148*/ 	.word	0xffffffff


	//   ....[37]....
        /*014c*/ 	.word	0xffffffff


	//   ....[38]....
        /*0150*/ 	.word	0xffffffff


	//   ....[39]....
        /*0154*/ 	.word	0xffffffff


	//   ....[40]....
        /*0158*/ 	.word	0xffffffff


	//   ....[41]....
        /*015c*/ 	.word	0xffffffff


	//   ....[42]....
        /*0160*/ 	.word	0xffffffff


	//   ....[43]....
        /*0164*/ 	.word	0xffffffff


	//   ....[44]....
        /*0168*/ 	.word	0xffffffff


	//   ....[45]....
        /*016c*/ 	.word	0xffffffff


	//   ....[46]....
        /*0170*/ 	.word	0xffffffff


	//   ....[47]....
        /*0174*/ 	.word	0xffffffff


	//   ....[48]....
        /*0178*/ 	.word	0xffffffff


	//   ....[49]....
        /*017c*/ 	.word	0xffffffff


	//   ....[50]....
        /*0180*/ 	.word	0xffffffff


	//   ....[51]....
        /*0184*/ 	.word	0xffffffff


	//   ....[52]....
        /*0188*/ 	.word	0xffffffff


	//   ....[53]....
        /*018c*/ 	.word	0xffffffff


	//   ....[54]....
        /*0190*/ 	.word	0xffffffff


	//   ....[55]....
        /*0194*/ 	.word	0xffffffff


	//   ....[56]....
        /*0198*/ 	.word	0xffffffff


	//   ....[57]....
        /*019c*/ 	.word	0xffffffff


	//   ....[58]....
        /*01a0*/ 	.word	0xffffffff


	//   ....[59]....
        /*01a4*/ 	.word	0xffffffff


	//   ....[60]....
        /*01a8*/ 	.word	0xffffffff


	//   ....[61]....
        /*01ac*/ 	.word	0xffffffff


	//   ....[62]....
        /*01b0*/ 	.word	0xffffffff


	//   ....[63]....
        /*01b4*/ 	.word	0xffffffff


	//   ....[64]....
        /*01b8*/ 	.word	0xffffffff


	//   ....[65]....
        /*01bc*/ 	.word	0xffffffff


	//   ....[66]....
        /*01c0*/ 	.word	0xffffffff


	//   ....[67]....
        /*01c4*/ 	.word	0xffffffff


	//   ....[68]....
        /*01c8*/ 	.word	0xffffffff


	//   ....[69]....
        /*01cc*/ 	.word	0xffffffff


	//   ....[70]....
        /*01d0*/ 	.word	0xffffffff


	//   ....[71]....
        /*01d4*/ 	.word	0x0500000f


	//   ....[72]....
        /*01d8*/ 	.word	0x0500000f


	//----- nvinfo : EIATTR_COOP_GROUP_INSTR_OFFSETS
	.align		4
.L_113:
        /*01dc*/ 	.byte	0x04, 0x28
        /*01de*/ 	.short	(.L_115 - .L_114)


	//   ....[0]....
.L_114:
        /*01e0*/ 	.word	0x00000060


	//   ....[1]....
        /*01e4*/ 	.word	0x00000170


	//   ....[2]....
        /*01e8*/ 	.word	0x000001c0


	//   ....[3]....
        /*01ec*/ 	.word	0x000003f0


	//   ....[4]....
        /*01f0*/ 	.word	0x00000550


	//   ....[5]....
        /*01f4*/ 	.word	0x00000670


	//   ....[6]....
        /*01f8*/ 	.word	0x000007d0


	//   ....[7]....
        /*01fc*/ 	.word	0x00001600


	//   ....[8]....
        /*0200*/ 	.word	0x00002910


	//   ....[9]....
        /*0204*/ 	.word	0x00002a10


	//   ....[10]....
        /*0208*/ 	.word	0x00002d50


	//   ....[11]....
        /*020c*/ 	.word	0x00002ed0


	//   ....[12]....
        /*0210*/ 	.word	0x00004db0


	//   ....[13]....
        /*0214*/ 	.word	0x00004dc0


	//   ....[14]....
        /*0218*/ 	.word	0x00004df0


	//   ....[15]....
        /*021c*/ 	.word	0x00004e00


	//   ....[16]....
        /*0220*/ 	.word	0x00006840


	//   ....[17]....
        /*0224*/ 	.word	0x00006850


	//   ....[18]....
        /*0228*/ 	.word	0x000068f0


	//   ....[19]....
        /*022c*/ 	.word	0x00006900


	//   ....[20]....
        /*0230*/ 	.word	0x00007320


	//   ....[21]....
        /*0234*/ 	.word	0x00007330


	//   ....[22]....
        /*0238*/ 	.word	0x00007340


	//   ....[23]....
        /*023c*/ 	.word	0x00007350


	//   ....[24]....
        /*0240*/ 	.word	0x00007360


	//   ....[25]....
        /*0244*/ 	.word	0x00007370


	//   ....[26]....
        /*0248*/ 	.word	0x00007390


	//   ....[27]....
        /*024c*/ 	.word	0x000073a0


	//   ....[28]....
        /*0250*/ 	.word	0x000073b0


	//   ....[29]....
        /*0254*/ 	.word	0x000073e0


	//   ....[30]....
        /*0258*/ 	.word	0x00007410


	//   ....[31]....
        /*025c*/ 	.word	0x00007420


	//   ....[32]....
        /*0260*/ 	.word	0x00007430


	//   ....[33]....
        /*0264*/ 	.word	0x00007440


	//   ....[34]....
        /*0268*/ 	.word	0x00007470


	//   ....[35]....
        /*026c*/ 	.word	0x000074a0


	//   ....[36]....
        /*0270*/ 	.word	0x00008a70


	//   ....[37]....
        /*0274*/ 	.word	0x00008c70


	//   ....[38]....
        /*0278*/ 	.word	0x00008ca0


	//   ....[39]....
        /*027c*/ 	.word	0x00008cd0


	//   ....[40]....
        /*0280*/ 	.word	0x00008d00


	//   ....[41]....
        /*0284*/ 	.word	0x00008d30


	//   ....[42]....
        /*0288*/ 	.word	0x00008d70


	//   ....[43]....
        /*028c*/ 	.word	0x00008ef0


	//   ....[44]....
        /*0290*/ 	.word	0x00008f20


	//   ....[45]....
        /*0294*/ 	.word	0x00008f50


	//   ....[46]....
        /*0298*/ 	.word	0x00008f80


	//   ....[47]....
        /*029c*/ 	.word	0x00008fb0


	//   ....[48]....
        /*02a0*/ 	.word	0x00008ff0


	//   ....[49]....
        /*02a4*/ 	.word	0x00009070


	//   ....[50]....
        /*02a8*/ 	.word	0x000090b0


	//   ....[51]....
        /*02ac*/ 	.word	0x00009140


	//   ....[52]....
        /*02b0*/ 	.word	0x0000a390


	//   ....[53]....
        /*02b4*/ 	.word	0x0000bcb0


	//   ....[54]....
        /*02b8*/ 	.word	0x0000bce0


	//   ....[55]....
        /*02bc*/ 	.word	0x0000bd10


	//   ....[56]....
        /*02c0*/ 	.word	0x0000bd20


	//   ....[57]....
        /*02c4*/ 	.word	0x0000bd50


	//   ....[58]....
        /*02c8*/ 	.word	0x0000bd60


	//   ....[59]....
        /*02cc*/ 	.word	0x0000bd90


	//   ....[60]....
        /*02d0*/ 	.word	0x0000bdd0


	//   ....[61]....
        /*02d4*/ 	.word	0x0000bef0


	//   ....[62]....
        /*02d8*/ 	.word	0x0000bf20


	//   ....[63]....
        /*02dc*/ 	.word	0x0000bf50


	//   ....[64]....
        /*02e0*/ 	.word	0x0000bf80


	//   ....[65]....
        /*02e4*/ 	.word	0x0000bfb0


	//   ....[66]....
        /*02e8*/ 	.word	0x0000bff0


	//   ....[67]....
        /*02ec*/ 	.word	0x0000c080


	//   ....[68]....
        /*02f0*/ 	.word	0x0000c0c0


	//   ....[69]....
        /*02f4*/ 	.word	0x0000c160


	//   ....[70]....
        /*02f8*/ 	.word	0x0000c560


	//   ....[71]....
        /*02fc*/ 	.word	0x0000ca40


	//   ....[72]....
        /*0300*/ 	.word	0x0000ceb0


	//----- nvinfo : EIATTR_REG_RECONFIG
	.align		4
.L_115:
        /*0304*/ 	.byte	0x01, 0x54
	.zero		2


	//----- nvinfo : EIATTR_SYSCALL_OFFSETS
	.align		4
        /*0308*/ 	.byte	0x04, 0x46
        /*030a*/ 	.short	(.L_117 - .L_116)


	//   ....[0]....
.L_116:
        /*030c*/ 	.word	0x000017e0


	//   ....[1]....
        /*0310*/ 	.word	0x00009d00


	//   ....[2]....
        /*0314*/ 	.word	0x00009e80


	//   ....[3]....
        /*0318*/ 	.word	0x00009fc0


	//   ....[4]....
        /*031c*/ 	.word	0x0000a0e0


	//----- nvinfo : EIATTR_MBARRIER_INSTR_OFFSETS
	.align		4
.L_117:
        /*0320*/ 	.byte	0x04, 0x39
        /*0322*/ 	.short	(.L_119 - .L_118)


	//   ....[0]....
.L_118:
        /*0324*/ 	.word	0x000002a0
        /*0328*/ 	.word	0x000000ff
        /*032c*/ 	.word	0x00013200
        /*0330*/ 	.short	0x0100
        /*0332*/ 	.byte	0x08
	.zero		1


	//   ....[1]....
        /*0334*/ 	.word	0x000002b0
        /*0338*/ 	.word	0x000000ff
        /*033c*/ 	.word	0x00013220
        /*0340*/ 	.short	0x0100
        /*0342*/ 	.byte	0x08
	.zero		1


	//   ....[2]....
        /*0344*/ 	.word	0x000003a0
        /*0348*/ 	.word	0x000000ff
        /*034c*/ 	.word	0x00013230
        /*0350*/ 	.short	0x0100
        /*0352*/ 	.byte	0x08
	.zero		1


	//   ....[3]....
        /*0354*/ 	.word	0x000003b0
        /*0358*/ 	.word	0x000000ff
        /*035c*/ 	.word	0x00013240
        /*0360*/ 	.short	0x0100
        /*0362*/ 	.byte	0x08
	.zero		1


	//   ....[4]....
        /*0364*/ 	.word	0x000003c0
        /*0368*/ 	.word	0x000000ff
        /*036c*/ 	.word	0x00013238
        /*0370*/ 	.short	0x0100
        /*0372*/ 	.byte	0x08
	.zero		1


	//   ....[5]....
        /*0374*/ 	.word	0x000003d0
        /*0378*/ 	.word	0x000000ff
        /*037c*/ 	.word	0x00013248
        /*0380*/ 	.short	0x0100
        /*0382*/ 	.byte	0x08
	.zero		1


	//   ....[6]....
        /*0384*/ 	.word	0x00000500
        /*0388*/ 	.word	0x000000ff
        /*038c*/ 	.word	0x00013250
        /*0390*/ 	.short	0x0100
        /*0392*/ 	.byte	0x08
	.zero		1


	//   ....[7]....
        /*0394*/ 	.word	0x00000510
        /*0398*/ 	.word	0x000000ff
        /*039c*/ 	.word	0x00013260
        /*03a0*/ 	.short	0x0100
        /*03a2*/ 	.byte	0x08
	.zero		1


	//   ....[8]....
        /*03a4*/ 	.word	0x00000520
        /*03a8*/ 	.word	0x000000ff
        /*03ac*/ 	.word	0x00013258
        /*03b0*/ 	.short	0x0100
        /*03b2*/ 	.byte	0x08
	.zero		1


	//   ....[9]....
        /*03b4*/ 	.word	0x00000530
        /*03b8*/ 	.word	0x000000ff
        /*03bc*/ 	.word	0x00013268
        /*03c0*/ 	.short	0x0100
        /*03c2*/ 	.byte	0x08
	.zero		1


	//   ....[10]....
        /*03c4*/ 	.word	0x00000620
        /*03c8*/ 	.word	0x000000ff
        /*03cc*/ 	.word	0x00013270
        /*03d0*/ 	.short	0x0100
        /*03d2*/ 	.byte	0x06
	.zero		1


	//   ....[11]....
        /*03d4*/ 	.word	0x00000630
        /*03d8*/ 	.word	0x000000ff
        /*03dc*/ 	.word	0x00013280
        /*03e0*/ 	.short	0x0100
        /*03e2*/ 	.byte	0x06
	.zero		1


	//   ....[12]....
        /*03e4*/ 	.word	0x00000640
        /*03e8*/ 	.word	0x000000ff
        /*03ec*/ 	.word	0x00013278
        /*03f0*/ 	.short	0x0100
        /*03f2*/ 	.byte	0x06
	.zero		1


	//   ....[13]....
        /*03f4*/ 	.word	0x00000650
        /*03f8*/ 	.word	0x000000ff
        /*03fc*/ 	.word	0x00013288
        /*0400*/ 	.short	0x0100
        /*0402*/ 	.byte	0x06
	.zero		1


	//   ....[14]....
        /*0404*/ 	.word	0x00000780
        /*0408*/ 	.word	0x000000ff
        /*040c*/ 	.word	0x00013290
        /*0410*/ 	.short	0x0100
        /*0412*/ 	.byte	0x08
	.zero		1


	//   ....[15]....
        /*0414*/ 	.word	0x00000790
        /*0418*/ 	.word	0x000000ff
        /*041c*/ 	.word	0x000132a0
        /*0420*/ 	.short	0x0100
        /*0422*/ 	.byte	0x08
	.zero		1


	//   ....[16]....
        /*0424*/ 	.word	0x000007a0
        /*0428*/ 	.word	0x000000ff
        /*042c*/ 	.word	0x00013298
        /*0430*/ 	.short	0x0100
        /*0432*/ 	.byte	0x08
	.zero		1


	//   ....[17]....
        /*0434*/ 	.word	0x000007b0
        /*0438*/ 	.word	0x000000ff
        /*043c*/ 	.word	0x000132a8
        /*0440*/ 	.short	0x0100
        /*0442*/ 	.byte	0x08
	.zero		1


	//   ....[18]....
        /*0444*/ 	.word	0x000008e0
        /*0448*/ 	.word	0x000000ff
        /*044c*/ 	.word	0x000132b0
        /*0450*/ 	.short	0x0100
        /*0452*/ 	.byte	0x08
	.zero		1


	//   ....[19]....
        /*0454*/ 	.word	0x000008f0
        /*0458*/ 	.word	0x000000ff
        /*045c*/ 	.word	0x000132c0
        /*0460*/ 	.short	0x0100
        /*0462*/ 	.byte	0x08
	.zero		1


	//   ....[20]....
        /*0464*/ 	.word	0x00000900
        /*0468*/ 	.word	0x000000ff
        /*046c*/ 	.word	0x000132b8
        /*0470*/ 	.short	0x0100
        /*0472*/ 	.byte	0x08
	.zero		1


	//   ....[21]....
        /*0474*/ 	.word	0x00000910
        /*0478*/ 	.word	0x000000ff
        /*047c*/ 	.word	0x000132c8
        /*0480*/ 	.short	0x0100
        /*0482*/ 	.byte	0x08
	.zero		1


	//   ....[22]....
        /*0484*/ 	.word	0x00001890
        /*0488*/ 	.word	0x00000000
        /*048c*/ 	.word	0x00013200
        /*0490*/ 	.short	0x010a
        /*0492*/ 	.byte	0x3f
	.zero		1


	//   ....[23]....
        /*0494*/ 	.word	0x00001920
        /*0498*/ 	.word	0x00000005
        /*049c*/ 	.word	0x00013230
        /*04a0*/ 	.short	0x010a
        /*04a2*/ 	.byte	0x3f
	.zero		1


	//   ....[24]....
        /*04a4*/ 	.word	0x000019f0
        /*04a8*/ 	.word	0x00000005
        /*04ac*/ 	.word	0x00013230
        /*04b0*/ 	.short	0x010a
        /*04b2*/ 	.byte	0x3f
	.zero		1


	//   ....[25]....
        /*04b4*/ 	.word	0x00003330
        /*04b8*/ 	.word	0x0000003a
        /*04bc*/ 	.word	0x00000000
        /*04c0*/ 	.short	0x0101
        /*04c2*/ 	.byte	0x3f
	.zero		1


	//   ....[26]....
        /*04c4*/ 	.word	0x00004280
        /*04c8*/ 	.word	0x00000005
        /*04cc*/ 	.word	0x00013230
        /*04d0*/ 	.short	0x010a
        /*04d2*/ 	.byte	0x3f
	.zero		1


	//   ....[27]....
        /*04d4*/ 	.word	0x000042c0
        /*04d8*/ 	.word	0x00000005
        /*04dc*/ 	.word	0x00013230
        /*04e0*/ 	.short	0x010a
        /*04e2*/ 	.byte	0x3f
	.zero		1


	//   ....[28]....
        /*04e4*/ 	.word	0x00004720
        /*04e8*/ 	.word	0x000000ff
        /*04ec*/ 	.word	0x00013250
        /*04f0*/ 	.short	0x010a
        /*04f2*/ 	.byte	0x0c
	.zero		1


	//   ....[29]....
        /*04f4*/ 	.word	0x00004760
        /*04f8*/ 	.word	0x000000ff
        /*04fc*/ 	.word	0x00013250
        /*0500*/ 	.short	0x010a
        /*0502*/ 	.byte	0x0c
	.zero		1


	//   ....[30]....
        /*0504*/ 	.word	0x00005cd0
        /*0508*/ 	.word	0x00000006
        /*050c*/ 	.word	0x00000000
        /*0510*/ 	.short	0x0101
        /*0512*/ 	.byte	0x3f
	.zero		1


	//   ....[31]....
        /*0514*/ 	.word	0x00006060
        /*0518*/ 	.word	0x000000ff
        /*051c*/ 	.word	0x00000000
        /*0520*/ 	.short	0x0101
        /*0522*/ 	.byte	0x06
	.zero		1


	//   ....[32]....
        /*0524*/ 	.word	0x000064a0
        /*0528*/ 	.word	0x00000014
        /*052c*/ 	.word	0x00013250
        /*0530*/ 	.short	0x010a
        /*0532*/ 	.byte	0x3f
	.zero		1


	//   ....[33]....
        /*0534*/ 	.word	0x000064f0
        /*0538*/ 	.word	0x00000014
        /*053c*/ 	.word	0x00013250
        /*0540*/ 	.short	0x010a
        /*0542*/ 	.byte	0x3f
	.zero		1


	//   ....[34]....
        /*0544*/ 	.word	0x00006ba0
        /*0548*/ 	.word	0x00000005
        /*054c*/ 	.word	0x00000000
        /*0550*/ 	.short	0x0101
        /*0552*/ 	.byte	0x3f
	.zero		1


	//   ....[35]....
        /*0554*/ 	.word	0x00007c70
        /*0558*/ 	.word	0x00000002
        /*055c*/ 	.word	0x00000000
        /*0560*/ 	.short	0x0101
        /*0562*/ 	.byte	0x3f
	.zero		1


	//   ....[36]....
        /*0564*/ 	.word	0x0000a5b0
        /*0568*/ 	.word	0x00000005
        /*056c*/ 	.word	0x00013280
        /*0570*/ 	.short	0x010a
        /*0572*/ 	.byte	0x3f
	.zero		1


	//   ....[37]....
        /*0574*/ 	.word	0x0000a740
        /*0578*/ 	.word	0x00000005
        /*057c*/ 	.word	0x00013240
        /*0580*/ 	.short	0x010a
        /*0582*/ 	.byte	0x3f
	.zero		1


	//   ....[38]....
        /*0584*/ 	.word	0x0000aa10
        /*0588*/ 	.word	0x000000ff
        /*058c*/ 	.word	0x00013220
        /*0590*/ 	.short	0x010a
        /*0592*/ 	.byte	0x28
	.zero		1


	//   ....[39]....
        /*0594*/ 	.word	0x0000acc0
        /*0598*/ 	.word	0x00000009
        /*059c*/ 	.word	0x00013280
        /*05a0*/ 	.short	0x010a
        /*05a2*/ 	.byte	0x3f
	.zero		1


	//   ....[40]....
        /*05a4*/ 	.word	0x0000af20
        /*05a8*/ 	.word	0x00000009
        /*05ac*/ 	.word	0x00013240
        /*05b0*/ 	.short	0x010a
        /*05b2*/ 	.byte	0x3f
	.zero		1


	//   ....[41]....
        /*05b4*/ 	.word	0x0000b1d0
        /*05b8*/ 	.word	0x0000000c
        /*05bc*/ 	.word	0x00013270
        /*05c0*/ 	.short	0x010a
        /*05c2*/ 	.byte	0x3f
	.zero		1


	//   ....[42]....
        /*05c4*/ 	.word	0x0000b240
        /*05c8*/ 	.word	0x0000000c
        /*05cc*/ 	.word	0x00013260
        /*05d0*/ 	.short	0x010a
        /*05d2*/ 	.byte	0x3f
	.zero		1


	//   ....[43]....
        /*05d4*/ 	.word	0x0000b500
        /*05d8*/ 	.word	0x0000000c
        /*05dc*/ 	.word	0x00013250
        /*05e0*/ 	.short	0x0101
        /*05e2*/ 	.byte	0x3f
	.zero		1


	//   ....[44]....
        /*05e4*/ 	.word	0x0000b570
        /*05e8*/ 	.word	0x00000003
        /*05ec*/ 	.word	0x00000000
        /*05f0*/ 	.short	0x0101
        /*05f2*/ 	.byte	0x3f
	.zero		1


	//   ....[45]....
        /*05f4*/ 	.word	0x0000b730
        /*05f8*/ 	.word	0x00000002
        /*05fc*/ 	.word	0x00013270
        /*0600*/ 	.short	0x010a
        /*0602*/ 	.byte	0x3f
	.zero		1


	//   ....[46]....
        /*0604*/ 	.word	0x0000b7a0
        /*0608*/ 	.word	0x00000002
        /*060c*/ 	.word	0x00013260
        /*0610*/ 	.short	0x010a
        /*0612*/ 	.byte	0x3f
	.zero		1


	//   ....[47]....
        /*0614*/ 	.word	0x0000ba60
        /*0618*/ 	.word	0x00000002
        /*061c*/ 	.word	0x00013250
        /*0620*/ 	.short	0x0101
        /*0622*/ 	.byte	0x3f
	.zero		1


	//   ....[48]....
        /*0624*/ 	.word	0x0000bad0
        /*0628*/ 	.word	0x00000000
        /*062c*/ 	.word	0x00000000
        /*0630*/ 	.short	0x0101
        /*0632*/ 	.byte	0x3f
	.zero		1


	//   ....[49]....
        /*0634*/ 	.word	0x0000c4e0
        /*0638*/ 	.word	0x00000007
        /*063c*/ 	.word	0x00013220
        /*0640*/ 	.short	0x010a
        /*0642*/ 	.byte	0x3f
	.zero		1


	//   ....[50]....
        /*0644*/ 	.word	0x0000c680
        /*0648*/ 	.word	0x00000005
        /*064c*/ 	.word	0x00000000
        /*0650*/ 	.short	0x010a
        /*0652*/ 	.byte	0x3f
	.zero		1


	//   ....[51]....
        /*0654*/ 	.word	0x0000c6f0
        /*0658*/ 	.word	0x00000003
        /*065c*/ 	.word	0x00000000
        /*0660*/ 	.short	0x010a
        /*0662*/ 	.byte	0x3f
	.zero		1


	//   ....[52]....
        /*0664*/ 	.word	0x0000c740
        /*0668*/ 	.word	0x00000003
        /*066c*/ 	.word	0x00013260
        /*0670*/ 	.short	0x010a
        /*0672*/ 	.byte	0x3f
	.zero		1


	//   ....[53]....
        /*0674*/ 	.word	0x0000c790
        /*0678*/ 	.word	0x00000005
        /*067c*/ 	.word	0x00013260
        /*0680*/ 	.short	0x010a
        /*0682*/ 	.byte	0x3f
	.zero		1


	//   ....[54]....
        /*0684*/ 	.word	0x0000c7d0
        /*0688*/ 	.word	0x00000003
        /*068c*/ 	.word	0x00013280
        /*0690*/ 	.short	0x010a
        /*0692*/ 	.byte	0x3f
	.zero		1


	//   ....[55]....
        /*0694*/ 	.word	0x0000c7f0
        /*0698*/ 	.word	0x00000005
        /*069c*/ 	.word	0x00013280
        /*06a0*/ 	.short	0x010a
        /*06a2*/ 	.byte	0x3f
	.zero		1


	//   ....[56]....
        /*06a4*/ 	.word	0x0000c850
        /*06a8*/ 	.word	0x00000000
        /*06ac*/ 	.word	0x00013200
        /*06b0*/ 	.short	0x010a
        /*06b2*/ 	.byte	0x3f
	.zero		1


	//   ....[57]....
        /*06b4*/ 	.word	0x0000c8a0
        /*06b8*/ 	.word	0x00000005
        /*06bc*/ 	.word	0x00013230
        /*06c0*/ 	.short	0x010a
        /*06c2*/ 	.byte	0x3f
	.zero		1


	//   ....[58]....
        /*06c4*/ 	.word	0x0000c8f0
        /*06c8*/ 	.word	0x00000005
        /*06cc*/ 	.word	0x00013230
        /*06d0*/ 	.short	0x010a
        /*06d2*/ 	.byte	0x3f
	.zero		1


	//   ....[59]....
        /*06d4*/ 	.word	0x0000c950
        /*06d8*/ 	.word	0x0000000d
        /*06dc*/ 	.word	0x00013250
        /*06e0*/ 	.short	0x010a
        /*06e2*/ 	.byte	0x3f
	.zero		1


	//   ....[60]....
        /*06e4*/ 	.word	0x0000c9a0
        /*06e8*/ 	.word	0x00000014
        /*06ec*/ 	.word	0x00013250
        /*06f0*/ 	.short	0x010a
        /*06f2*/ 	.byte	0x3f
	.zero		1


	//   ....[61]....
        /*06f4*/ 	.word	0x0000caf0
        /*06f8*/ 	.word	0x00000005
        /*06fc*/ 	.word	0x00013280
        /*0700*/ 	.short	0x010a
        /*0702*/ 	.byte	0x3f
	.zero		1


	//   ....[62]....
        /*0704*/ 	.word	0x0000cb40
        /*0708*/ 	.word	0x00000005
        /*070c*/ 	.word	0x00013240
        /*0710*/ 	.short	0x010a
        /*0712*/ 	.byte	0x3f
	.zero		1


	//   ....[63]....
        /*0714*/ 	.word	0x0000cba0
        /*0718*/ 	.word	0x00000003
        /*071c*/ 	.word	0x00013220
        /*0720*/ 	.short	0x010a
        /*0722*/ 	.byte	0x3f
	.zero		1


	//   ....[64]....
        /*0724*/ 	.word	0x0000cbf0
        /*0728*/ 	.word	0x00000009
        /*072c*/ 	.word	0x00013280
        /*0730*/ 	.short	0x010a
        /*0732*/ 	.byte	0x3f
	.zero		1


	//   ....[65]....
        /*0734*/ 	.word	0x0000cc40
        /*0738*/ 	.word	0x00000009
        /*073c*/ 	.word	0x00013240
        /*0740*/ 	.short	0x010a
        /*0742*/ 	.byte	0x3f
	.zero		1


	//   ....[66]....
        /*0744*/ 	.word	0x0000cc90
        /*0748*/ 	.word	0x0000000c
        /*074c*/ 	.word	0x00013270
        /*0750*/ 	.short	0x010a
        /*0752*/ 	.byte	0x3f
	.zero		1


	//   ....[67]....
        /*0754*/ 	.word	0x0000cce0
        /*0758*/ 	.word	0x0000000c
        /*075c*/ 	.word	0x00013260
        /*0760*/ 	.short	0x010a
        /*0762*/ 	.byte	0x3f
	.zero		1


	//   ....[68]....
        /*0764*/ 	.word	0x0000cd30
        /*0768*/ 	.word	0x00000002
        /*076c*/ 	.word	0x00013270
        /*0770*/ 	.short	0x010a
        /*0772*/ 	.byte	0x3f
	.zero		1


	//   ....[69]....
        /*0774*/ 	.word	0x0000cd80
        /*0778*/ 	.word	0x00000002
        /*077c*/ 	.word	0x00013260
        /*0780*/ 	.short	0x010a
        /*0782*/ 	.byte	0x3f
	.zero		1


	//   ....[70]....
        /*0784*/ 	.word	0x0000cdd0
        /*0788*/ 	.word	0x00000007
        /*078c*/ 	.word	0x00013220
        /*0790*/ 	.short	0x010a
        /*0792*/ 	.byte	0x3f
	.zero		1


	//   ....[71]....
        /*0794*/ 	.word	0x0000cf70
        /*0798*/ 	.word	0x00000005
        /*079c*/ 	.word	0x00000000
        /*07a0*/ 	.short	0x010a
        /*07a2*/ 	.byte	0x3f
	.zero		1


	//   ....[72]....
        /*07a4*/ 	.word	0x0000cfc0
        /*07a8*/ 	.word	0x00000003
        /*07ac*/ 	.word	0x00000000
        /*07b0*/ 	.short	0x010a
        /*07b2*/ 	.byte	0x3f
	.zero		1


	//   ....[73]....
        /*07b4*/ 	.word	0x0000d010
        /*07b8*/ 	.word	0x00000003
        /*07bc*/ 	.word	0x00013260
        /*07c0*/ 	.short	0x010a
        /*07c2*/ 	.byte	0x3f
	.zero		1


	//   ....[74]....
        /*07c4*/ 	.word	0x0000d060
        /*07c8*/ 	.word	0x00000005
        /*07cc*/ 	.word	0x00013260
        /*07d0*/ 	.short	0x010a
        /*07d2*/ 	.byte	0x3f
	.zero		1


	//   ....[75]....
        /*07d4*/ 	.word	0x0000d0b0
        /*07d8*/ 	.word	0x00000003
        /*07dc*/ 	.word	0x00013280
        /*07e0*/ 	.short	0x010a
        /*07e2*/ 	.byte	0x3f
	.zero		1


	//----- nvinfo : EIATTR_NUM_MBARRIERS
	.align		4
.L_119:
        /*07e4*/ 	.byte	0x03, 0x38
        /*07e6*/ 	.short	0x0016


	//----- nvinfo : EIATTR_EXIT_INSTR_OFFSETS
	.align		4
        /*07e8*/ 	.byte	0x04, 0x1c
        /*07ea*/ 	.short	(.L_121 - .L_120)


	//   ....[0]....
.L_120:
        /*07ec*/ 	.word	0x00000a70


	//   ....[1]....
        /*07f0*/ 	.word	0x00008a20


	//   ....[2]....
        /*07f4*/ 	.word	0x0000c840


	//----- nvinfo : EIATTR_MAX_THREADS
	.align		4
.L_121:
        /*07f8*/ 	.byte	0x04, 0x05
        /*07fa*/ 	.short	(.L_123 - .L_122)
.L_122:
        /*07fc*/ 	.word	0x00000200
        /*0800*/ 	.word	0x00000001
        /*0804*/ 	.word	0x00000001


	//----- nvinfo : EIATTR_CRS_STACK_SIZE
	.align		4
.L_123:
        /*0808*/ 	.byte	0x04, 0x1e
        /*080a*/ 	.short	(.L_125 - .L_124)
.L_124:
        /*080c*/ 	.word	0x00000000


	//----- nvinfo : EIATTR_CBANK_PARAM_SIZE
	.align		4
.L_125:
        /*0810*/ 	.byte	0x03, 0x19
        /*0812*/ 	.short	0x0a70


	//----- nvinfo : EIATTR_PARAM_CBANK
	.align		4
        /*0814*/ 	.byte	0x04, 0x0a
        /*0816*/ 	.short	(.L_127 - .L_126)
	.align		4
.L_126:
        /*0818*/ 	.word	index@(.nv.constant0._ZN7cutlass13device_kernelIN5flash11enable_sm90INS1_16FlashAttnFwdSm90INS1_25CollectiveMainloopFwdSm90ILi2EN4cute5tupleIJNS5_1CILi1EEES8_S8_EEENS6_IJNS7_ILi192EEENS7_ILi160EEENS7_ILi64EEEEEELi64ENS_12float_e4m3_tEfNS_4arch4Sm90ELb0ELb0ELb0ELb1ELb0ELb0ELb0ELb1ELb1ELb0ELb0ELb0EEENS1_21CollectiveEpilogueFwdINS6_IJSA_SC_SB_EEES9_NS_10bfloat16_tESG_Li384ELb1ELb0ELb0ELb1EEENS1_36VarlenDynamicPersistentTileSchedulerILi192ELi160ELi384ELi128ELb0ELb0ELb1ELb0ELb1ELb1EEEEEEEEEvNT_6ParamsE)
        /*081c*/ 	.short	0x0210
        /*081e*/ 	.short	0x0a70


	//----- nvinfo : EIATTR_SW_WAR
	.align		4
.L_127:
        /*0820*/ 	.byte	0x04, 0x36
        /*0822*/ 	.short	(.L_129 - .L_128)
.L_128:
        /*0824*/ 	.word	0x00000008
.L_129:


//--------------------- .nv.info._ZN7cutlass13device_kernelIN5flash11enable_sm90INS1_16FlashAttnFwdSm90INS1_25CollectiveMainloopFwdSm90ILi2EN4cute5tupleIJNS5_1CILi1EEES8_S8_EEENS6_IJNS7_ILi192EEENS7_ILi160EEENS7_ILi64EEEEEELi64ENS_12float_e4m3_tEfNS_4arch4Sm90ELb0ELb0ELb0ELb1ELb0ELb1ELb0ELb1ELb1ELb0ELb0ELb0EEENS1_21CollectiveEpilogueFwdINS6_IJSA_SC_SB_EEES9_NS_10bfloat16_tESG_Li384ELb1ELb0ELb0ELb1EEENS1_36VarlenDynamicPersistentTileSchedulerILi192ELi160ELi384ELi128ELb0ELb0ELb1ELb0ELb1ELb1EEEEEEEEEvNT_6ParamsE --------------------------
	.section	.nv.info._ZN7cutlass13device_kernelIN5flash11enable_sm90INS1_16FlashAttnFwdSm90INS1_25CollectiveMainloopFwdSm90ILi2EN4cute5tupleIJNS5_1CILi1EEES8_S8_EEENS6_IJNS7_ILi192EEENS7_ILi160EEENS7_ILi64EEEEEELi64ENS_12float_e4m3_tEfNS_4arch4Sm90ELb0ELb0ELb0ELb1ELb0ELb1ELb0ELb1ELb1ELb0ELb0ELb0EEENS1_21CollectiveEpilogueFwdINS6_IJSA_SC_SB_EEES9_NS_10bfloat16_tESG_Li384ELb1ELb0ELb0ELb1EEENS1_36VarlenDynamicPersistentTileSchedulerILi192ELi160ELi384ELi128ELb0ELb0ELb1ELb0ELb1ELb1EEEEEEEEEvNT_6ParamsE,"",@"SHT_CUDA_INFO"
	.sectionflags	@""
	.align	4


	//----- nvinfo : EIATTR_CUDA_API_VERSION
	.align		4
        /*0000*/ 	.byte	0x04, 0x37
        /*0002*/ 	.short	(.L_131 - .L_130)
.L_130:
        /*0004*/ 	.word	0x00000082


	//----- nvinfo : EIATTR_KPARAM_INFO
	.align		4
.L_131:
        /*0008*/ 	.byte	0x04, 0x17
        /*000a*/ 	.short	(.L_133 - .L_132)
.L_132:
        /*000c*/ 	.word	0x00000000
        /*0010*/ 	.short	0x0000
        /*0012*/ 	.short	0x0070
        /*0014*/ 	.byte	0x00, 0xf0, 0x01, 0x28


	//----- nvinfo : EIATTR_SPARSE_MMA_MASK
	.align		4
.L_133:
        /*0018*/ 	.byte	0x03, 0x50
        /*001a*/ 	.short	0x0000


	//----- nvinfo : EIATTR_MAXREG_COUNT
	.align		4
        /*001c*/ 	.byte	0x03, 0x1b
        /*001e*/ 	.short	0x0080


	//----- nvinfo : EIATTR_NUM_BARRIERS
	.align		4
        /*0020*/ 	.byte	0x02, 0x4c
        /*0022*/ 	.byte	0x10
	.zero		1


	//----- nvinfo : EIATTR_EXTERNS
	.align		4
        /*0024*/ 	.byte	0x04, 0x0f
        /*0026*/ 	.short	(.L_135 - .L_134)


	//   ....[0]....
	.align		4
.L_134:
        /*0028*/ 	.word	index@(__assertfail)


	//----- nvinfo : EIATTR_ANNOTATIONS
	.align		4
.L_135:
        /*002c*/ 	.byte	0x04, 0x55
        /*002e*/ 	.short	(.L_137 - .L_136)


	//   ....[0]....
.L_136:
        /*0030*/ 	.word	0x00000001
        /*0034*/ 	.byte	0xc0, 0x0a, 0x00, 0x00, 0x01, 0x00, 0x00, 0x00, 0x50, 0x0e, 0x00, 0x00, 0x01, 0x00, 0x00, 0x00
        /* <DEDUP_REMOVED lines=49> */
        /*0354*/ 	.byte	0x60, 0x3d, 0x01, 0x00


	//----- nvinfo : EIATTR_MERCURY_ISA_VERSION
	.align		4
.L_137:
        /*0358*/ 	.byte	0x03, 0x5f
        /*035a*/ 	.short	0x0101


	//----- nvinfo : EIATTR_UNUSED_LOAD_BYTE_OFFSET
	.align		4
        /*035c*/ 	.byte	0x04, 0x44
        /*035e*/ 	.short	(.L_139 - .L_138)


	//   ....[0]....
.L_138:
        /*0360*/ 	.word	0x00000ad0
        /*0364*/ 	.word	0x0000fff0


	//   ....[1]....
        /*0368*/ 	.word	0x0000d500
        /*036c*/ 	.word	0x0000fff0


	//----- nvinfo : EIATTR_INT_WARP_WIDE_INSTR_OFFSETS
	.align		4
.L_139:
        /*0370*/ 	.byte	0x04, 0x31
        /*0372*/ 	.short	(.L_141 - .L_140)


	//   ....[0]....
.L_140:
        /*0374*/ 	.word	0x000001c0


	//   ....[1]....
        /*0378*/ 	.word	0x00000200


	//   ....[2]....
        /*037c*/ 	.word	0x00000270


	//   ....[3]....
        /*0380*/ 	.word	0x00010fd0


	//   ....[4]....
        /*0384*/ 	.word	0x00011060


	//   ....[5]....
        /*0388*/ 	.word	0x00011770


	//   ....[6]....
        /*038c*/ 	.word	0x000117b0


	//   ....[7]....
        /*0390*/ 	.word	0x00012dc0


	//   ....[8]....
        /*0394*/ 	.word	0x00012e50


	//----- nvinfo : EIATTR_COOP_GROUP_MASK_REGIDS
	.align		4
.L_141:
        /*0398*/ 	.byte	0x04, 0x29
        /*039a*/ 	.short	(.L_143 - .L_142)


	//   ....[0]....
.L_142:
        /*039c*/ 	.word	0xffffffff


	//   ....[1]....
        /*03a0*/ 	.word	0xffffffff


	//   ....[2]....
        /*03a4*/ 	.word	0xffffffff


	//   ....[3]....
        /*03a8*/ 	.word	0xffffffff


	//   ....[4]....
        /*03ac*/ 	.word	0xffffffff


	//   ....[5]....
        /*03b0*/ 	.word	0xffffffff


	//   ....[6]....
        /*03b4*/ 	.word	0xffffffff


	//   ....[7]....
        /*03b8*/ 	.word	0xffffffff


	//   ....[8]....
        /*03bc*/ 	.word	0xffffffff


	//   ....[9]....
        /*03c0*/ 	.word	0xffffffff


	//   ....[10]....
        /*03c4*/ 	.word	0xffffffff


	//   ....[11]....
        /*03c8*/ 	.word	0xffffffff


	//   ....[12]....
        /*03cc*/ 	.word	0xffffffff


	//   ....[13]....
        /*03d0*/ 	.word	0xffffffff


	//   ....[14]....
        /*03d4*/ 	.word	0xffffffff


	//   ....[15]....
        /*03d8*/ 	.word	0xffffffff


	//   ....[16]....
        /*03dc*/ 	.word	0xffffffff


	//   ....[17]....
        /*03e0*/ 	.word	0xffffffff


	//   ....[18]....
        /*03e4*/ 	.word	0xffffffff


	//   ....[19]....
        /*03e8*/ 	.word	0xffffffff


	//   ....[20]....
        /*03ec*/ 	.word	0xffffffff


	//   ....[21]....
        /*03f0*/ 	.word	0xffffffff


	//   ....[22]....
        /*03f4*/ 	.word	0xffffffff


	//   ....[23]....
        /*03f8*/ 	.word	0xffffffff


	//   ....[24]....
        /*03fc*/ 	.word	0xffffffff


	//   ....[25]....
        /*0400*/ 	.word	0xffffffff


	//   ....[26]....
        /*0404*/ 	.word	0xffffffff


	//   ....[27]....
        /*0408*/ 	.word	0xffffffff


	//   ....[28]....
        /*040c*/ 	.word	0xffffffff


	//   ....[29]....
        /*0410*/ 	.word	0xffffffff


	//   ....[30]....
        /*0414*/ 	.word	0xffffffff


	//   ....[31]....
        /*0418*/ 	.word	0xffffffff


	//   ....[32]....
        /*041c*/ 	.word	0xffffffff


	//   ....[33]....
        /*0420*/ 	.word	0xffffffff


	//   ....[34]....
        /*0424*/ 	.word	0xffffffff


	//   ....[35]....
        /*0428*/ 	.word	0xffffffff


	//   ....[36]....
        /*042c*/ 	.word	0xffffffff


	//   ....[37]....
        /*0430*/ 	.word	0xffffffff


	//   ....[38]....
        /*0434*/ 	.word	0xffffffff


	//   ....[39]....
        /*0438*/ 	.word	0xffffffff


	//   ....[40]....
        /*043c*/ 	.word	0xffffffff


	//   ....[41]....
        /*0440*/ 	.word	0xffffffff


	//   ....[42]....
        /*0444*/ 	.word	0xffffffff


	//   ....[43]....
        /*0448*/ 	.word	0xffffffff


	//   ....[44]....
        /*044c*/ 	.word	0xffffffff


	//   ....[45]....
        /*0450*/ 	.word	0xffffffff


	//   ....[46]....
        /*0454*/ 	.word	0xffffffff


	//   ....[47]....
        /*0458*/ 	.word	0xffffffff


	//   ....[48]....
        /*045c*/ 	.word	0xffffffff


	//   ....[49]....
        /*0460*/ 	.word	0xffffffff


	//   ....[50]....
        /*0464*/ 	.word	0xffffffff


	//   ....[51]....
        /*0468*/ 	.word	0xffffffff


	//   ....[52]....
        /*046c*/ 	.word	0xffffffff


	//   ....[53]....
        /*0470*/ 	.word	0xffffffff


	//   ....[54]....
        /*0474*/ 	.word	0xffffffff


	//   ....[55]....
        /*0478*/ 	.word	0xffffffff


	//   ....[56]....
        /*047c*/ 	.word	0xffffffff


	//   ....[57]....
        /*0480*/ 	.word	0xffffffff


	//   ....[58]....
        /*0484*/ 	.word	0xffffffff


	//   ....[59]....
        /*0488*/ 	.word	0xffffffff


	//   ....[60]....
        /*048c*/ 	.word	0xffffffff


	//   ....[61]....
        /*0490*/ 	.word	0xffffffff


	//   ....[62]....
        /*0494*/ 	.word	0xffffffff


	//   ....[63]....
        /*0498*/ 	.word	0xffffffff


	//   ....[64]....
        /*049c*/ 	.word	0xffffffff


	//   ....[65]....
        /*04a0*/ 	.word	0xffffffff


	//   ....[66]....
        /*04a4*/ 	.word	0xffffffff


	//   ....[67]....
        /*04a8*/ 	.word	0xffffffff


	//   ....[68]....
        /*04ac*/ 	.word	0xffffffff


	//   ....[69]....
        /*04b0*/ 	.word	0xffffffff


	//   ....[70]....
        /*04b4*/ 	.word	0xffffffff


	//   ....[71]....
        /*04b8*/ 	.word	0xffffffff


	//   ....[72]....
        /*04bc*/ 	.word	0x0500000f


	//   ....[73]....
        /*04c0*/ 	.word	0x0500000f


	//   ....[74]....
        /*04c4*/ 	.word	0x0500000f


	//   ....[75]....
        /*04c8*/ 	.word	0x0500000f


	//   ....[76]....
        /*04cc*/ 	.word	0x0500000f


	//   ....[77]....
        /*04d0*/ 	.word	0x0500000f


	//   ....[78]....
        /*04d4*/ 	.word	0x0500000f


	//   ....[79]....
        /*04d8*/ 	.word	0x0500000f


	//   ....[80]....
        /*04dc*/ 	.word	0x0500000f


	//   ....[81]....
        /*04e0*/ 	.word	0x0500000f


	//   ....[82]....
        /*04e4*/ 	.word	0x0500000f


	//   ....[83]....
        /*04e8*/ 	.word	0x0500000f


	//   ....[84]....
        /*04ec*/ 	.word	0x0500000f


	//   ....[85]....
        /*04f0*/ 	.word	0x0500000f


	//   ....[86]....
        /*04f4*/ 	.word	0x0500000f


	//   ....[87]....
        /*04f8*/ 	.word	0x0500000f


	//   ....[88]....
        /*04fc*/ 	.word	0x0500000f


	//   ....[89]....
        /*0500*/ 	.word	0x0500000f


	//   ....[90]....
        /*0504*/ 	.word	0x0500000f


	//   ....[91]....
        /*0508*/ 	.word	0x0500000f


	//   ....[92]....
        /*050c*/ 	.word	0x0500000f


	//   ....[93]....
        /*0510*/ 	.word	0x0500000f


	//   ....[94]....
        /*0514*/ 	.word	0x0500000f


	//   ....[95]....
        /*0518*/ 	.word	0x0500000f


	//   ....[96]....
        /*051c*/ 	.word	0x0500000f


	//   ....[97]....
        /*0520*/ 	.word	0x0500000f


	//   ....[98]....
        /*0524*/ 	.word	0x0500000f


	//   ....[99]....
        /*0528*/ 	.word	0x0500000f


	//----- nvinfo : EIATTR_COOP_GROUP_INSTR_OFFSETS
	.align		4
.L_143:
        /*052c*/ 	.byte	0x04, 0x28
        /*052e*/ 	.short	(.L_145 - .L_144)


	//   ....[0]....
.L_144:
        /*0530*/ 	.word	0x00000070


	//   ....[1]....
        /*0534*/ 	.word	0x000001d0


	//   ....[2]....
        /*0538*/ 	.word	0x00000220


	//   ....[3]....
        /*053c*/ 	.word	0x00000450


	//   ....[4]....
        /*0540*/ 	.word	0x000005b0


	//   ....[5]....
        /*0544*/ 	.word	0x000006d0


	//   ....[6]....
        /*0548*/ 	.word	0x00000830


	//   ....[7]....
        /*054c*/ 	.word	0x00005080


	//   ....[8]....
        /*0550*/ 	.word	0x00008cb0


	//   ....[9]....
        /*0554*/ 	.word	0x00008db0


	//   ....[10]....
        /*0558*/ 	.word	0x00009490


	//   ....[11]....
        /*055c*/ 	.word	0x00009500


	//   ....[12]....
        /*0560*/ 	.word	0x0000b4b0


	//   ....[13]....
        /*0564*/ 	.word	0x0000b4e0


	//   ....[14]....
        /*0568*/ 	.word	0x0000b530


	//   ....[15]....
        /*056c*/ 	.word	0x0000b540


	//   ....[16]....
        /*0570*/ 	.word	0x0000ce50


	//   ....[17]....
        /*0574*/ 	.word	0x0000cf20


	//   ....[18]....
        /*0578*/ 	.word	0x0000cf70


	//   ....[19]....
        /*057c*/ 	.word	0x0000d020


	//   ....[20]....
        /*0580*/ 	.word	0x0000d960


	//   ....[21]....
        /*0584*/ 	.word	0x0000d970


	//   ....[22]....
        /*0588*/ 	.word	0x0000d980


	//   ....[23]....
        /*058c*/ 	.word	0x0000d990


	//   ....[24]....
        /*0590*/ 	.word	0x0000d9a0


	//   ....[25]....
        /*0594*/ 	.word	0x0000d9b0


	//   ....[26]....
        /*0598*/ 	.word	0x0000d9c0


	//   ....[27]....
        /*059c*/ 	.word	0x0000d9d0


	//   ....[28]....
        /*05a0*/ 	.word	0x0000d9e0


	//   ....[29]....
        /*05a4*/ 	.word	0x0000d9f0


	//   ....[30]....
        /*05a8*/ 	.word	0x0000da00


	//   ....[31]....
        /*05ac*/ 	.word	0x0000da10


	//   ....[32]....
        /*05b0*/ 	.word	0x0000da20


	//   ....[33]....
        /*05b4*/ 	.word	0x0000da30


	//   ....[34]....
        /*05b8*/ 	.word	0x0000da40


	//   ....[35]....
        /*05bc*/ 	.word	0x0000da50


	//   ....[36]....
        /*05c0*/ 	.word	0x0000f1b0


	//   ....[37]....
        /*05c4*/ 	.word	0x0000f380


	//   ....[38]....
        /*05c8*/ 	.word	0x0000f3b0


	//   ....[39]....
        /*05cc*/ 	.word	0x0000f3e0


	//   ....[40]....
        /*05d0*/ 	.word	0x0000f410


	//   ....[41]....
        /*05d4*/ 	.word	0x0000f440


	//   ....[42]....
        /*05d8*/ 	.word	0x0000f470


	//   ....[43]....
        /*05dc*/ 	.word	0x0000f5e0


	//   ....[44]....
        /*05e0*/ 	.word	0x0000f610


	//   ....[45]....
        /*05e4*/ 	.word	0x0000f640


	//   ....[46]....
        /*05e8*/ 	.word	0x0000f670


	//   ....[47]....
        /*05ec*/ 	.word	0x0000f6a0


	//   ....[48]....
        /*05f0*/ 	.word	0x0000f6d0


	//   ....[49]....
        /*05f4*/ 	.word	0x0000f760


	//   ....[50]....
        /*05f8*/ 	.word	0x0000f790


	//   ....[51]....
        /*05fc*/ 	.word	0x0000f810


	//   ....[52]....
        /*0600*/ 	.word	0x00010300


	//   ....[53]....
        /*0604*/ 	.word	0x00011960


	//   ....[54]....
        /*0608*/ 	.word	0x00013500


	//   ....[55]....
        /*060c*/ 	.word	0x00013550


	//   ....[56]....
        /*0610*/ 	.word	0x00013580


	//   ....[57]....
        /*0614*/ 	.word	0x00013590


	//   ....[58]....
        /*0618*/ 	.word	0x000135c0


	//   ....[59]....
        /*061c*/ 	.word	0x000135f0


	//   ....[60]....
        /*0620*/ 	.word	0x00013620


	//   ....[61]....
        /*0624*/ 	.word	0x00013650


	//   ....[62]....
        /*0628*/ 	.word	0x000137d0


	//   ....[63]....
        /*062c*/ 	.word	0x00013800


	//   ....[64]....
        /*0630*/ 	.word	0x00013830


	//   ....[65]....
        /*0634*/ 	.word	0x00013860


	//   ....[66]....
        /*0638*/ 	.word	0x00013890


	//   ....[67]....
        /*063c*/ 	.word	0x000138c0


	//   ....[68]....
        /*0640*/ 	.word	0x00013980


	//   ....[69]....
        /*0644*/ 	.word	0x000139a0


	//   ....[70]....
        /*0648*/ 	.word	0x00013a10


	//   ....[71]....
        /*064c*/ 	.word	0x00013e80


	//   ....[72]....
        /*0650*/ 	.word	0x00014300


	//   ....[73]....
        /*0654*/ 	.word	0x000143a0


	//   ....[74]....
        /*0658*/ 	.word	0x00014440


	//   ....[75]....
        /*065c*/ 	.word	0x000144e0


	//   ....[76]....
        /*0660*/ 	.word	0x000145d0


	//   ....[77]....
        /*0664*/ 	.word	0x00014670


	//   ....[78]....
        /*0668*/ 	.word	0x00014710


	//   ....[79]....
        /*066c*/ 	.word	0x000147b0


	//   ....[80]....
        /*0670*/ 	.word	0x00014a10


	//   ....[81]....
        /*0674*/ 	.word	0x00014cf0


	//   ....[82]....
        /*0678*/ 	.word	0x00015110


	//   ....[83]....
        /*067c*/ 	.word	0x000151b0


	//   ....[84]....
        /*0680*/ 	.word	0x000152d0


	//   ....[85]....
        /*0684*/ 	.word	0x00015340


	//   ....[86]....
        /*0688*/ 	.word	0x000153b0


	//   ....[87]....
        /*068c*/ 	.word	0x00015420


	//   ....[88]....
        /*0690*/ 	.word	0x00015490


	//   ....[89]....
        /*0694*/ 	.word	0x00015510


	//   ....[90]....
        /*0698*/ 	.word	0x000155a0


	//   ....[91]....
        /*069c*/ 	.word	0x00015630


	//   ....[92]....
        /*06a0*/ 	.word	0x000156a0


	//   ....[93]....
        /*06a4*/ 	.word	0x00015710


	//   ....[94]....
        /*06a8*/ 	.word	0x00015780


	//   ....[95]....
        /*06ac*/ 	.word	0x00015800


	//   ....[96]....
        /*06b0*/ 	.word	0x00015870


	//   ....[97]....
        /*06b4*/ 	.word	0x00015910


	//   ....[98]....
        /*06b8*/ 	.word	0x000159a0


	//   ....[99]....
        /*06bc*/ 	.word	0x00015ac0


	//----- nvinfo : EIATTR_REG_RECONFIG
	.align		4
.L_145:
        /*06c0*/ 	.byte	0x01, 0x54
	.zero		2


	//----- nvinfo : EIATTR_SYSCALL_OFFSETS
	.align		4
        /*06c4*/ 	.byte	0x04, 0x46
        /*06c6*/ 	.short	(.L_147 - .L_146)


	//   ....[0]....
.L_146:
        /*06c8*/ 	.word	0x000017f0


	//   ....[1]....
        /*06cc*/ 	.word	0x00001940


	//   ....[2]....
        /*06d0*/ 	.word	0x000051f0


	//   ....[3]....
        /*06d4*/ 	.word	0x000056a0


	//   ....[4]....
        /*06d8*/ 	.word	0x000111e0


	//   ....[5]....
        /*06dc*/ 	.word	0x00011360


	//   ....[6]....
        /*06e0*/ 	.word	0x000114c0


	//   ....[7]....
        /*06e4*/ 	.word	0x00011620


	//----- nvinfo : EIATTR_MBARRIER_INSTR_OFFSETS
	.align		4
.L_147:
        /*06e8*/ 	.byte	0x04, 0x39
        /*06ea*/ 	.short	(.L_149 - .L_148)


	//   ....[0]....
.L_148:
        /*06ec*/ 	.word	0x00000300
        /*06f0*/ 	.word	0x000000ff
        /*06f4*/ 	.word	0x00013200
        /*06f8*/ 	.short	0x0100
        /*06fa*/ 	.byte	0x08
	.zero		1


	//   ....[1]....
        /*06fc*/ 	.word	0x00000310
        /*0700*/ 	.word	0x000000ff
        /*0704*/ 	.word	0x00013220
        /*0708*/ 	.short	0x0100
        /*070a*/ 	.byte	0x08
	.zero		1


	//   ....[2]....
        /*070c*/ 	.word	0x00000400
        /*0710*/ 	.word	0x000000ff
        /*0714*/ 	.word	0x00013230
        /*0718*/ 	.short	0x0100
        /*071a*/ 	.byte	0x08
	.zero		1


	//   ....[3]....
        /*071c*/ 	.word	0x00000410
        /*0720*/ 	.word	0x000000ff
        /*0724*/ 	.word	0x00013240
        /*0728*/ 	.short	0x0100
        /*072a*/ 	.byte	0x08
	.zero		1


	//   ....[4]....
        /*072c*/ 	.word	0x00000420
        /*0730*/ 	.word	0x000000ff
        /*0734*/ 	.word	0x00013238
        /*0738*/ 	.short	0x0100
        /*073a*/ 	.byte	0x08
	.zero		1


	//   ....[5]....
        /*073c*/ 	.word	0x00000430
        /*0740*/ 	.word	0x000000ff
        /*0744*/ 	.word	0x00013248
        /*0748*/ 	.short	0x0100
        /*074a*/ 	.byte	0x08
	.zero		1


	//   ....[6]....
        /*074c*/ 	.word	0x00000560
        /*0750*/ 	.word	0x000000ff
        /*0754*/ 	.word	0x00013250
        /*0758*/ 	.short	0x0100
        /*075a*/ 	.byte	0x08
	.zero		1


	//   ....[7]....
        /*075c*/ 	.word	0x00000570
        /*0760*/ 	.word	0x000000ff
        /*0764*/ 	.word	0x00013260
        /*0768*/ 	.short	0x0100
        /*076a*/ 	.byte	0x08
	.zero		1


	//   ....[8]....
        /*076c*/ 	.word	0x00000580
        /*0770*/ 	.word	0x000000ff
        /*0774*/ 	.word	0x00013258
        /*0778*/ 	.short	0x0100
        /*077a*/ 	.byte	0x08
	.zero		1


	//   ....[9]....
        /*077c*/ 	.word	0x00000590
        /*0780*/ 	.word	0x000000ff
        /*0784*/ 	.word	0x00013268
        /*0788*/ 	.short	0x0100
        /*078a*/ 	.byte	0x08
	.zero		1


	//   ....[10]....
        /*078c*/ 	.word	0x00000680
        /*0790*/ 	.word	0x000000ff
        /*0794*/ 	.word	0x00013270
        /*0798*/ 	.short	0x0100
        /*079a*/ 	.byte	0x06
	.zero		1


	//   ....[11]....
        /*079c*/ 	.word	0x00000690
        /*07a0*/ 	.word	0x000000ff
        /*07a4*/ 	.word	0x00013280
        /*07a8*/ 	.short	0x0100
        /*07aa*/ 	.byte	0x06
	.zero		1


	//   ....[12]....
        /*07ac*/ 	.word	0x000006a0
        /*07b0*/ 	.word	0x000000ff
        /*07b4*/ 	.word	0x00013278
        /*07b8*/ 	.short	0x0100
        /*07ba*/ 	.byte	0x06
	.zero		1


	//   ....[13]....
        /*07bc*/ 	.word	0x000006b0
        /*07c0*/ 	.word	0x000000ff
        /*07c4*/ 	.word	0x00013288
        /*07c8*/ 	.short	0x0100
        /*07ca*/ 	.byte	0x06
	.zero		1


	//   ....[14]....
        /*07cc*/ 	.word	0x000007e0
        /*07d0*/ 	.word	0x000000ff
        /*07d4*/ 	.word	0x00013290
        /*07d8*/ 	.short	0x0100
        /*07da*/ 	.byte	0x08
	.zero		1


	//   ....[15]....
        /*07dc*/ 	.word	0x000007f0
        /*07e0*/ 	.word	0x000000ff
        /*07e4*/ 	.word	0x000132a0
        /*07e8*/ 	.short	0x0100
        /*07ea*/ 	.byte	0x08
	.zero		1


	//   ....[16]....
        /*07ec*/ 	.word	0x00000800
        /*07f0*/ 	.word	0x000000ff
        /*07f4*/ 	.word	0x00013298
        /*07f8*/ 	.short	0x0100
        /*07fa*/ 	.byte	0x08
	.zero		1


	//   ....[17]....
        /*07fc*/ 	.word	0x00000810
        /*0800*/ 	.word	0x000000ff
        /*0804*/ 	.word	0x000132a8
        /*0808*/ 	.short	0x0100
        /*080a*/ 	.byte	0x08
	.zero		1


	//   ....[18]....
        /*080c*/ 	.word	0x00000940
        /*0810*/ 	.word	0x000000ff
        /*0814*/ 	.word	0x000132b0
        /*0818*/ 	.short	0x0100
        /*081a*/ 	.byte	0x08
	.zero		1


	//   ....[19]....
        /*081c*/ 	.word	0x00000950
        /*0820*/ 	.word	0x000000ff
        /*0824*/ 	.word	0x000132c0
        /*0828*/ 	.short	0x0100
        /*082a*/ 	.byte	0x08
	.zero		1


	//   ....[20]....
        /*082c*/ 	.word	0x00000960
        /*0830*/ 	.word	0x000000ff
        /*0834*/ 	.word	0x000132b8
        /*0838*/ 	.short	0x0100
        /*083a*/ 	.byte	0x08
	.zero		1


	//   ....[21]....
        /*083c*/ 	.word	0x00000970
        /*0840*/ 	.word	0x000000ff
        /*0844*/ 	.word	0x000132c8
        /*0848*/ 	.short	0x0100
        /*084a*/ 	.byte	0x08
	.zero		1


	//   ....[22]....
        /*084c*/ 	.word	0x00002590
        /*0850*/ 	.word	0x0000004e
        /*0854*/ 	.word	0x00013290
        /*0858*/ 	.short	0x010a
        /*085a*/ 	.byte	0x3f
	.zero		1


	//   ....[23]....
        /*085c*/ 	.word	0x00003620
        /*0860*/ 	.word	0x0000004e
        /*0864*/ 	.word	0x00013290
        /*0868*/ 	.short	0x010a
        /*086a*/ 	.byte	0x3f
	.zero		1


	//   ....[24]....
        /*086c*/ 	.word	0x00004680
        /*0870*/ 	.word	0x0000004e
        /*0874*/ 	.word	0x00013290
        /*0878*/ 	.short	0x010a
        /*087a*/ 	.byte	0x3f
	.zero		1


	//   ....[25]....
        /*087c*/ 	.word	0x00004810
        /*0880*/ 	.word	0x00000004
        /*0884*/ 	.word	0x00000000
        /*0888*/ 	.short	0x0101
        /*088a*/ 	.byte	0x3f
	.zero		1


	//   ....[26]....
        /*088c*/ 	.word	0x00004850
        /*0890*/ 	.word	0x0000004e
        /*0894*/ 	.word	0x000132b0
        /*0898*/ 	.short	0x010a
        /*089a*/ 	.byte	0x3f
	.zero		1


	//   ....[27]....
        /*089c*/ 	.word	0x00004ad0
        /*08a0*/ 	.word	0x0000004e
        /*08a4*/ 	.word	0x00000000
        /*08a8*/ 	.short	0x0101
        /*08aa*/ 	.byte	0x3f
	.zero		1


	//   ....[28]....
        /*08ac*/ 	.word	0x00005290
        /*08b0*/ 	.word	0x00000010
        /*08b4*/ 	.word	0x00013200
        /*08b8*/ 	.short	0x010a
        /*08ba*/ 	.byte	0x3f
	.zero		1


	//   ....[29]....
        /*08bc*/ 	.word	0x000052e0
        /*08c0*/ 	.word	0x00000010
        /*08c4*/ 	.word	0x00013200
        /*08c8*/ 	.short	0x010a
        /*08ca*/ 	.byte	0x3f
	.zero		1


	//   ....[30]....
        /*08cc*/ 	.word	0x00005930
        /*08d0*/ 	.word	0x00000010
        /*08d4*/ 	.word	0x00013200
        /*08d8*/ 	.short	0x010a
        /*08da*/ 	.byte	0x3f
	.zero		1


	//   ....[31]....
        /*08dc*/ 	.word	0x00006ae0
        /*08e0*/ 	.word	0x00000010
        /*08e4*/ 	.word	0x00013200
        /*08e8*/ 	.short	0x010a
        /*08ea*/ 	.byte	0x3f
	.zero		1


	//   ....[32]....
        /*08ec*/ 	.word	0x00007c10
        /*08f0*/ 	.word	0x00000003
        /*08f4*/ 	.word	0x00013230
        /*08f8*/ 	.short	0x010a
        /*08fa*/ 	.byte	0x3f
	.zero		1


	//   ....[33]....
        /*08fc*/ 	.word	0x00007cc0
        /*0900*/ 	.word	0x00000003
        /*0904*/ 	.word	0x00013230
        /*0908*/ 	.short	0x010a
        /*090a*/ 	.byte	0x3f
	.zero		1


	//   ....[34]....
        /*090c*/ 	.word	0x00009750
        /*0910*/ 	.word	0x00000047
        /*0914*/ 	.word	0x00000000
        /*0918*/ 	.short	0x0101
        /*091a*/ 	.byte	0x3f
	.zero		1


	//   ....[35]....
        /*091c*/ 	.word	0x0000a6f0
        /*0920*/ 	.word	0x0000000e
        /*0924*/ 	.word	0x00013230
        /*0928*/ 	.short	0x010a
        /*092a*/ 	.byte	0x3f
	.zero		1


	//   ....[36]....
        /*092c*/ 	.word	0x0000a780
        /*0930*/ 	.word	0x0000000e
        /*0934*/ 	.word	0x00013230
        /*0938*/ 	.short	0x010a
        /*093a*/ 	.byte	0x3f
	.zero		1


	//   ....[37]....
        /*093c*/ 	.word	0x0000ad40
        /*0940*/ 	.word	0x0000000f
        /*0944*/ 	.word	0x00013250
        /*0948*/ 	.short	0x010a
        /*094a*/ 	.byte	0x3f
	.zero		1


	//   ....[38]....
        /*094c*/ 	.word	0x0000ad90
        /*0950*/ 	.word	0x0000000f
        /*0954*/ 	.word	0x00013250
        /*0958*/ 	.short	0x010a
        /*095a*/ 	.byte	0x3f
	.zero		1


	//   ....[39]....
        /*095c*/ 	.word	0x0000bd40
        /*0960*/ 	.word	0x0000000e
        /*0964*/ 	.word	0x00000000
        /*0968*/ 	.short	0x0101
        /*096a*/ 	.byte	0x3f
	.zero		1


	//   ....[40]....
        /*096c*/ 	.word	0x0000cad0
        /*0970*/ 	.word	0x0000000f
        /*0974*/ 	.word	0x00000000
        /*0978*/ 	.short	0x0101
        /*097a*/ 	.byte	0x3f
	.zero		1


	//   ....[41]....
        /*097c*/ 	.word	0x0000cb60
        /*0980*/ 	.word	0x0000000e
        /*0984*/ 	.word	0x00013250
        /*0988*/ 	.short	0x010a
        /*098a*/ 	.byte	0x3f
	.zero		1


	//   ....[42]....
        /*098c*/ 	.word	0x0000cbb0
        /*0990*/ 	.word	0x0000000e
        /*0994*/ 	.word	0x00013250
        /*0998*/ 	.short	0x010a
        /*099a*/ 	.byte	0x3f
	.zero		1


	//   ....[43]....
        /*099c*/ 	.word	0x0000d230
        /*09a0*/ 	.word	0x00000000
        /*09a4*/ 	.word	0x00000000
        /*09a8*/ 	.short	0x0101
        /*09aa*/ 	.byte	0x3f
	.zero		1


	//   ....[44]....
        /*09ac*/ 	.word	0x0000e3b0
        /*09b0*/ 	.word	0x00000000
        /*09b4*/ 	.word	0x00000000
        /*09b8*/ 	.short	0x0101
        /*09ba*/ 	.byte	0x3f
	.zero		1


	//   ....[45]....
        /*09bc*/ 	.word	0x00010410
        /*09c0*/ 	.word	0x00000006
        /*09c4*/ 	.word	0x00013220
        /*09c8*/ 	.short	0x010a
        /*09ca*/ 	.byte	0x3f
	.zero		1


	//   ....[46]....
        /*09cc*/ 	.word	0x000104c0
        /*09d0*/ 	.word	0x00000007
        /*09d4*/ 	.word	0x000132a0
        /*09d8*/ 	.short	0x010a
        /*09da*/ 	.byte	0x3f
	.zero		1


	//   ....[47]....
        /*09dc*/ 	.word	0x000106f0
        /*09e0*/ 	.word	0x00000007
        /*09e4*/ 	.word	0x000132c0
        /*09e8*/ 	.short	0x010a
        /*09ea*/ 	.byte	0x3f
	.zero		1


	//   ....[48]....
        /*09ec*/ 	.word	0x00010a40
        /*09f0*/ 	.word	0x00000007
        /*09f4*/ 	.word	0x000132a0
        /*09f8*/ 	.short	0x010a
        /*09fa*/ 	.byte	0x3f
	.zero		1


	//   ....[49]....
        /*09fc*/ 	.word	0x00010c60
        /*0a00*/ 	.word	0x00000007
        /*0a04*/ 	.word	0x000132c0
        /*0a08*/ 	.short	0x010a
        /*0a0a*/ 	.byte	0x3f
	.zero		1


	//   ....[50]....
        /*0a0c*/ 	.word	0x00011bc0
        /*0a10*/ 	.word	0x00000004
        /*0a14*/ 	.word	0x00013280
        /*0a18*/ 	.short	0x010a
        /*0a1a*/ 	.byte	0x3f
	.zero		1


	//   ....[51]....
        /*0a1c*/ 	.word	0x00011d80
        /*0a20*/ 	.word	0x00000004
        /*0a24*/ 	.word	0x00013240
        /*0a28*/ 	.short	0x010a
        /*0a2a*/ 	.byte	0x3f
	.zero		1


	//   ....[52]....
        /*0a2c*/ 	.word	0x00012120
        /*0a30*/ 	.word	0x00000005
        /*0a34*/ 	.word	0x00013220
        /*0a38*/ 	.short	0x010a
        /*0a3a*/ 	.byte	0x3f
	.zero		1


	//   ....[53]....
        /*0a3c*/ 	.word	0x00012420
        /*0a40*/ 	.word	0x00000007
        /*0a44*/ 	.word	0x00013280
        /*0a48*/ 	.short	0x010a
        /*0a4a*/ 	.byte	0x3f
	.zero		1


	//   ....[54]....
        /*0a4c*/ 	.word	0x00012670
        /*0a50*/ 	.word	0x00000007
        /*0a54*/ 	.word	0x00013240
        /*0a58*/ 	.short	0x010a
        /*0a5a*/ 	.byte	0x3f
	.zero		1


	//   ....[55]....
        /*0a5c*/ 	.word	0x00012960
        /*0a60*/ 	.word	0x0000000d
        /*0a64*/ 	.word	0x00013270
        /*0a68*/ 	.short	0x010a
        /*0a6a*/ 	.byte	0x3f
	.zero		1


	//   ....[56]....
        /*0a6c*/ 	.word	0x000129e0
        /*0a70*/ 	.word	0x0000000d
        /*0a74*/ 	.word	0x00013260
        /*0a78*/ 	.short	0x010a
        /*0a7a*/ 	.byte	0x3f
	.zero		1


	//   ....[57]....
        /*0a7c*/ 	.word	0x00012cf0
        /*0a80*/ 	.word	0x0000000d
        /*0a84*/ 	.word	0x00013250
        /*0a88*/ 	.short	0x0101
        /*0a8a*/ 	.byte	0x3f
	.zero		1


	//   ....[58]....
        /*0a8c*/ 	.word	0x00012d70
        /*0a90*/ 	.word	0x00000004
        /*0a94*/ 	.word	0x00000000
        /*0a98*/ 	.short	0x0101
        /*0a9a*/ 	.byte	0x3f
	.zero		1


	//   ....[59]....
        /*0a9c*/ 	.word	0x00012f40
        /*0aa0*/ 	.word	0x00000002
        /*0aa4*/ 	.word	0x00013270
        /*0aa8*/ 	.short	0x010a
        /*0aaa*/ 	.byte	0x3f
	.zero		1


	//   ....[60]....
        /*0aac*/ 	.word	0x00012fd0
        /*0ab0*/ 	.word	0x00000002
        /*0ab4*/ 	.word	0x00013260
        /*0ab8*/ 	.short	0x010a
        /*0aba*/ 	.byte	0x3f
	.zero		1


	//   ....[61]....
        /*0abc*/ 	.word	0x000132d0
        /*0ac0*/ 	.word	0x00000002
        /*0ac4*/ 	.word	0x00013250
        /*0ac8*/ 	.short	0x0101
        /*0aca*/ 	.byte	0x3f
	.zero		1


	//   ....[62]....
        /*0acc*/ 	.word	0x00013340
        /*0ad0*/ 	.word	0x00000000
        /*0ad4*/ 	.word	0x00000000
        /*0ad8*/ 	.short	0x0101
        /*0ada*/ 	.byte	0x3f
	.zero		1


	//   ....[63]....
        /*0adc*/ 	.word	0x00013e00
        /*0ae0*/ 	.word	0x00000008
        /*0ae4*/ 	.word	0x00013220
        /*0ae8*/ 	.short	0x010a
        /*0aea*/ 	.byte	0x3f
	.zero		1


	//   ....[64]....
        /*0aec*/ 	.word	0x00013f90
        /*0af0*/ 	.word	0x00000006
        /*0af4*/ 	.word	0x00000000
        /*0af8*/ 	.short	0x010a
        /*0afa*/ 	.byte	0x3f
	.zero		1


	//   ....[65]....
        /*0afc*/ 	.word	0x00014000
        /*0b00*/ 	.word	0x00000007
        /*0b04*/ 	.word	0x00000000
        /*0b08*/ 	.short	0x010a
        /*0b0a*/ 	.byte	0x3f
	.zero		1


	//   ....[66]....
        /*0b0c*/ 	.word	0x00014050
        /*0b10*/ 	.word	0x00000002
        /*0b14*/ 	.word	0x00013260
        /*0b18*/ 	.short	0x010a
        /*0b1a*/ 	.byte	0x3f
	.zero		1


	//   ....[67]....
        /*0b1c*/ 	.word	0x000140a0
        /*0b20*/ 	.word	0x00000005
        /*0b24*/ 	.word	0x00013260
        /*0b28*/ 	.short	0x010a
        /*0b2a*/ 	.byte	0x3f
	.zero		1


	//   ....[68]....
        /*0b2c*/ 	.word	0x000140e0
        /*0b30*/ 	.word	0x00000002
        /*0b34*/ 	.word	0x00013280
        /*0b38*/ 	.short	0x010a
        /*0b3a*/ 	.byte	0x3f
	.zero		1


	//   ....[69]....
        /*0b3c*/ 	.word	0x00014100
        /*0b40*/ 	.word	0x00000005
        /*0b44*/ 	.word	0x00013280
        /*0b48*/ 	.short	0x010a
        /*0b4a*/ 	.byte	0x3f
	.zero		1


	//   ....[70]....
        /*0b4c*/ 	.word	0x00014160
        /*0b50*/ 	.word	0x0000004e
        /*0b54*/ 	.word	0x00013290
        /*0b58*/ 	.short	0x010a
        /*0b5a*/ 	.byte	0x3f
	.zero		1


	//   ....[71]....
        /*0b5c*/ 	.word	0x000141b0
        /*0b60*/ 	.word	0x0000004e
        /*0b64*/ 	.word	0x00013290
        /*0b68*/ 	.short	0x010a
        /*0b6a*/ 	.byte	0x3f
	.zero		1


	//   ....[72]....
        /*0b6c*/ 	.word	0x00014200
        /*0b70*/ 	.word	0x0000004e
        /*0b74*/ 	.word	0x00013290
        /*0b78*/ 	.short	0x010a
        /*0b7a*/ 	.byte	0x3f
	.zero		1


	//   ....[73]....
        /*0b7c*/ 	.word	0x00014250
        /*0b80*/ 	.word	0x0000004e
        /*0b84*/ 	.word	0x000132b0
        /*0b88*/ 	.short	0x010a
        /*0b8a*/ 	.byte	0x3f
	.zero		1


	//   ....[74]....
        /*0b8c*/ 	.word	0x00014520
        /*0b90*/ 	.word	0x00000010
        /*0b94*/ 	.word	0x00013200
        /*0b98*/ 	.short	0x010a
        /*0b9a*/ 	.byte	0x3f
	.zero		1


	//   ....[75]....
        /*0b9c*/ 	.word	0x000147f0
        /*0ba0*/ 	.word	0x00000010
        /*0ba4*/ 	.word	0x00013200
        /*0ba8*/ 	.short	0x010a
        /*0baa*/ 	.byte	0x3f
	.zero		1


	//   ....[76]....
        /*0bac*/ 	.word	0x00014840
        /*0bb0*/ 	.word	0x00000003
        /*0bb4*/ 	.word	0x00013230
        /*0bb8*/ 	.short	0x010a
        /*0bba*/ 	.byte	0x3f
	.zero		1


	//   ....[77]....
        /*0bbc*/ 	.word	0x00014890
        /*0bc0*/ 	.word	0x0000000e
        /*0bc4*/ 	.word	0x00013230
        /*0bc8*/ 	.short	0x010a
        /*0bca*/ 	.byte	0x3f
	.zero		1


	//   ....[78]....
        /*0bcc*/ 	.word	0x000148e0
        /*0bd0*/ 	.word	0x0000000f
        /*0bd4*/ 	.word	0x00013250
        /*0bd8*/ 	.short	0x010a
        /*0bda*/ 	.byte	0x3f
	.zero		1


	//   ....[79]....
        /*0bdc*/ 	.word	0x00014930
        /*0be0*/ 	.word	0x0000000e
        /*0be4*/ 	.word	0x00013250
        /*0be8*/ 	.short	0x010a
        /*0bea*/ 	.byte	0x3f
	.zero		1


	//   ....[80]....
        /*0bec*/ 	.word	0x00014ad0
        /*0bf0*/ 	.word	0x00000006
        /*0bf4*/ 	.word	0x00013220
        /*0bf8*/ 	.short	0x010a
        /*0bfa*/ 	.byte	0x3f
	.zero		1


	//   ....[81]....
        /*0bfc*/ 	.word	0x00014b20
        /*0c00*/ 	.word	0x00000007
        /*0c04*/ 	.word	0x000132a0
        /*0c08*/ 	.short	0x010a
        /*0c0a*/ 	.byte	0x3f
	.zero		1


	//   ....[82]....
        /*0c0c*/ 	.word	0x00014b70
        /*0c10*/ 	.word	0x00000007
        /*0c14*/ 	.word	0x000132c0
        /*0c18*/ 	.short	0x010a
        /*0c1a*/ 	.byte	0x3f
	.zero		1


	//   ....[83]....
        /*0c1c*/ 	.word	0x00014bc0
        /*0c20*/ 	.word	0x00000007
        /*0c24*/ 	.word	0x000132a0
        /*0c28*/ 	.short	0x010a
        /*0c2a*/ 	.byte	0x3f
	.zero		1


	//   ....[84]....
        /*0c2c*/ 	.word	0x00014c10
        /*0c30*/ 	.word	0x00000007
        /*0c34*/ 	.word	0x000132c0
        /*0c38*/ 	.short	0x010a
        /*0c3a*/ 	.byte	0x3f
	.zero		1


	//   ....[85]....
        /*0c3c*/ 	.word	0x00014db0
        /*0c40*/ 	.word	0x00000004
        /*0c44*/ 	.word	0x00013280
        /*0c48*/ 	.short	0x010a
        /*0c4a*/ 	.byte	0x3f
	.zero		1


	//   ....[86]....
        /*0c4c*/ 	.word	0x00014e00
        /*0c50*/ 	.word	0x00000004
        /*0c54*/ 	.word	0x00013240
        /*0c58*/ 	.short	0x010a
        /*0c5a*/ 	.byte	0x3f
	.zero		1


	//   ....[87]....
        /*0c5c*/ 	.word	0x00014e80
        /*0c60*/ 	.word	0x00000004
        /*0c64*/ 	.word	0x00013220
        /*0c68*/ 	.short	0x010a
        /*0c6a*/ 	.byte	0x3f
	.zero		1


	//   ....[88]....
        /*0c6c*/ 	.word	0x00014ed0
        /*0c70*/ 	.word	0x00000007
        /*0c74*/ 	.word	0x00013280
        /*0c78*/ 	.short	0x010a
        /*0c7a*/ 	.byte	0x3f
	.zero		1


	//   ....[89]....
        /*0c7c*/ 	.word	0x00014f20
        /*0c80*/ 	.word	0x00000007
        /*0c84*/ 	.word	0x00013240
        /*0c88*/ 	.short	0x010a
        /*0c8a*/ 	.byte	0x3f
	.zero		1


	//   ....[90]....
        /*0c8c*/ 	.word	0x00014f70
        /*0c90*/ 	.word	0x0000000d
        /*0c94*/ 	.word	0x00013270
        /*0c98*/ 	.short	0x010a
        /*0c9a*/ 	.byte	0x3f
	.zero		1


	//   ....[91]....
        /*0c9c*/ 	.word	0x00014fc0
        /*0ca0*/ 	.word	0x0000000d
        /*0ca4*/ 	.word	0x00013260
        /*0ca8*/ 	.short	0x010a
        /*0caa*/ 	.byte	0x3f
	.zero		1


	//   ....[92]....
        /*0cac*/ 	.word	0x00015010
        /*0cb0*/ 	.word	0x00000002
        /*0cb4*/ 	.word	0x00013270
        /*0cb8*/ 	.short	0x010a
        /*0cba*/ 	.byte	0x3f
	.zero		1


	//   ....[93]....
        /*0cbc*/ 	.word	0x00015060
        /*0cc0*/ 	.word	0x00000002
        /*0cc4*/ 	.word	0x00013260
        /*0cc8*/ 	.short	0x010a
        /*0cca*/ 	.byte	0x3f
	.zero		1


	//   ....[94]....
        /*0ccc*/ 	.word	0x000159e0
        /*0cd0*/ 	.word	0x00000008
        /*0cd4*/ 	.word	0x00013220
        /*0cd8*/ 	.short	0x010a
        /*0cda*/ 	.byte	0x3f
	.zero		1


	//   ....[95]....
        /*0cdc*/ 	.word	0x00015b80
        /*0ce0*/ 	.word	0x00000006
        /*0ce4*/ 	.word	0x00000000
        /*0ce8*/ 	.short	0x010a
        /*0cea*/ 	.byte	0x3f
	.zero		1


	//   ....[96]....
        /*0cec*/ 	.word	0x00015bd0
        /*0cf0*/ 	.word	0x00000007
        /*0cf4*/ 	.word	0x00000000
        /*0cf8*/ 	.short	0x010a
        /*0cfa*/ 	.byte	0x3f
	.zero		1


	//   ....[97]....
        /*0cfc*/ 	.word	0x00015c20
        /*0d00*/ 	.word	0x00000002
        /*0d04*/ 	.word	0x00013260
        /*0d08*/ 	.short	0x010a
        /*0d0a*/ 	.byte	0x3f
	.zero		1


	//   ....[98]....
        /*0d0c*/ 	.word	0x00015c70
        /*0d10*/ 	.word	0x00000005
        /*0d14*/ 	.word	0x00013260
        /*0d18*/ 	.short	0x010a
        /*0d1a*/ 	.byte	0x3f
	.zero		1


	//   ....[99]....
        /*0d1c*/ 	.word	0x00015cc0
        /*0d20*/ 	.word	0x00000002
        /*0d24*/ 	.word	0x00013280
        /*0d28*/ 	.short	0x010a
        /*0d2a*/ 	.byte	0x3f
	.zero		1


	//----- nvinfo : EIATTR_NUM_MBARRIERS
	.align		4
.L_149:
        /*0d2c*/ 	.byte	0x03, 0x38
        /*0d2e*/ 	.short	0x0016


	//----- nvinfo : EIATTR_EXIT_INSTR_OFFSETS
	.align		4
        /*0d30*/ 	.byte	0x04, 0x1c
        /*0d32*/ 	.short	(.L_151 - .L_150)


	//   ....[0]....
.L_150:
        /*0d34*/ 	.word	0x00014150


	//----- nvinfo : EIATTR_MAX_THREADS
	.align		4
.L_151:
        /*0d38*/ 	.byte	0x04, 0x05
        /*0d3a*/ 	.short	(.L_153 - .L_152)
.L_152:
        /*0d3c*/ 	.word	0x00000200
        /*0d40*/ 	.word	0x00000001
        /*0d44*/ 	.word	0x00000001


	//----- nvinfo : EIATTR_CRS_STACK_SIZE
	.align		4
.L_153:
        /*0d48*/ 	.byte	0x04, 0x1e
        /*0d4a*/ 	.short	(.L_155 - .L_154)
.L_154:
        /*0d4c*/ 	.word	0x00000000


	//----- nvinfo : EIATTR_CBANK_PARAM_SIZE
	.align		4
.L_155:
        /*0d50*/ 	.byte	0x03, 0x19
        /*0d52*/ 	.short	0x0a70


	//----- nvinfo : EIATTR_PARAM_CBANK
	.align		4
        /*0d54*/ 	.byte	0x04, 0x0a
        /*0d56*/ 	.short	(.L_157 - .L_156)
	.align		4
.L_156:
        /*0d58*/ 	.word	index@(.nv.constant0._ZN7cutlass13device_kernelIN5flash11enable_sm90INS1_16FlashAttnFwdSm90INS1_25CollectiveMainloopFwdSm90ILi2EN4cute5tupleIJNS5_1CILi1EEES8_S8_EEENS6_IJNS7_ILi192EEENS7_ILi160EEENS7_ILi64EEEEEELi64ENS_12float_e4m3_tEfNS_4arch4Sm90ELb0ELb0ELb0ELb1ELb0ELb1ELb0ELb1ELb1ELb0ELb0ELb0EEENS1_21CollectiveEpilogueFwdINS6_IJSA_SC_SB_EEES9_NS_10bfloat16_tESG_Li384ELb1ELb0ELb0ELb1EEENS1_36VarlenDynamicPersistentTileSchedulerILi192ELi160ELi384ELi128ELb0ELb0ELb1ELb0ELb1ELb1EEEEEEEEEvNT_6ParamsE)
        /*0d5c*/ 	.short	0x0210
        /*0d5e*/ 	.short	0x0a70


	//----- nvinfo : EIATTR_SW_WAR
	.align		4
.L_157:
        /*0d60*/ 	.byte	0x04, 0x36
        /*0d62*/ 	.short	(.L_159 - .L_158)
.L_158:
        /*0d64*/ 	.word	0x00000008
.L_159:


//--------------------- .nv.info._ZN7cutlass13device_kernelIN5flash11enable_sm90INS1_16FlashAttnFwdSm90INS1_25CollectiveMainloopFwdSm90ILi2EN4cute5tupleIJNS5_1CILi1EEES8_S8_EEENS6_IJNS7_ILi192EEENS7_ILi160EEENS7_ILi64EEEEEELi64ENS_12float_e4m3_tEfNS_4arch4Sm90ELb0ELb1ELb0ELb0ELb0ELb0ELb0ELb1ELb1ELb0ELb0ELb0EEENS1_21CollectiveEpilogueFwdINS6_IJSA_SC_SB_EEES9_NS_10bfloat16_tESG_Li384ELb0ELb0ELb0ELb1EEENS1_30DynamicPersistentTileSchedulerILi384ELi128ELb0ELb0ELb1EEEEEEEEEvNT_6ParamsE --------------------------
	.section	.nv.info._ZN7cutlass13device_kernelIN5flash11enable_sm90INS1_16FlashAttnFwdSm90INS1_25CollectiveMainloopFwdSm90ILi2EN4cute5tupleIJNS5_1CILi1EEES8_S8_EEENS6_IJNS7_ILi192EEENS7_ILi160EEENS7_ILi64EEEEEELi64ENS_12float_e4m3_tEfNS_4arch4Sm90ELb0ELb1ELb0ELb0ELb0ELb0ELb0ELb1ELb1ELb0ELb0ELb0EEENS1_21CollectiveEpilogueFwdINS6_IJSA_SC_SB_EEES9_NS_10bfloat16_tESG_Li384ELb0ELb0ELb0ELb1EEENS1_30DynamicPersistentTileSchedulerILi384ELi128ELb0ELb0ELb1EEEEEEEEEvNT_6ParamsE,"",@"SHT_CUDA_INFO"
	.sectionflags	@""
	.align	4


	//----- nvinfo : EIATTR_CUDA_API_VERSION
	.align		4
        /*0000*/ 	.byte	0x04, 0x37
        /*0002*/ 	.short	(.L_161 - .L_160)
.L_160:
        /*0004*/ 	.word	0x00000082


	//----- nvinfo : EIATTR_KPARAM_INFO
	.align		4
.L_161:
        /*0008*/ 	.byte	0x04, 0x17
        /*000a*/ 	.short	(.L_163 - .L_162)
.L_162:
        /*000c*/ 	.word	0x00000000
        /*0010*/ 	.short	0x0000
        /*0012*/ 	.short	0x0070
        /*0014*/ 	.byte	0x00, 0xf0, 0x01, 0x2e


	//----- nvinfo : EIATTR_SPARSE_MMA_MASK
	.align		4
.L_163:
        /*0018*/ 	.byte	0x03, 0x50
        /*001a*/ 	.short	0x0000


	//----- nvinfo : EIATTR_MAXREG_COUNT
	.align		4
        /*001c*/ 	.byte	0x03, 0x1b
        /*001e*/ 	.short	0x0080


	//----- nvinfo : EIATTR_NUM_BARRIERS
	.align		4
        /*0020*/ 	.byte	0x02, 0x4c
        /*0022*/ 	.byte	0x09
	.zero		1


	//----- nvinfo : EIATTR_EXTERNS
	.align		4
        /*0024*/ 	.byte	0x04, 0x0f
        /*0026*/ 	.short	(.L_165 - .L_164)


	//   ....[0]....
	.align		4
.L_164:
        /*0028*/ 	.word	index@(__assertfail)


	//----- nvinfo : EIATTR_ANNOTATIONS
	.align		4
.L_165:
        /*002c*/ 	.byte	0x04, 0x55
        /*002e*/ 	.short	(.L_167 - .L_166)


	//   ....[0]....
.L_166:
        /*0030*/ 	.word	0x00000001
        /*0034*/ 	.byte	0x50, 0x0d, 0x00, 0x00, 0x01, 0x00, 0x00, 0x00, 0xd0, 0x1d, 0x00, 0x00, 0x01, 0x00, 0x00, 0x00
        /*0044*/ 	.byte	0xc0, 0x04, 0x01, 0x00


	//----- nvinfo : EIATTR_MERCURY_ISA_VERSION
	.align		4
.L_167:
        /*0048*/ 	.byte	0x03, 0x5f
        /*004a*/ 	.short	0x0101


	//----- nvinfo : EIATTR_INT_WARP_WIDE_INSTR_OFFSETS
	.align		4
        /*004c*/ 	.byte	0x04, 0x31
        /*004e*/ 	.short	(.L_169 - .L_168)


	//   ....[0]....
.L_168:
        /*0050*/ 	.word	0x00000190


	//   ....[1]....
        /*0054*/ 	.word	0x000001c0


	//   ....[2]....
        /*0058*/ 	.word	0x000001d0


	//   ....[3]....
        /*005c*/ 	.word	0x00012080


	//   ....[4]....
        /*0060*/ 	.word	0x00012110


	//   ....[5]....
        /*0064*/ 	.word	0x00012760


	//   ....[6]....
        /*0068*/ 	.word	0x00013a00


	//   ....[7]....
        /*006c*/ 	.word	0x00013a90


	//----- nvinfo : EIATTR_COOP_GROUP_MASK_REGIDS
	.align		4
.L_169:
        /*0070*/ 	.byte	0x04, 0x29
        /*0072*/ 	.short	(.L_171 - .L_170)


	//   ....[0]....
.L_170:
        /*0074*/ 	.word	0xffffffff


	//   ....[1]....
        /*0078*/ 	.word	0xffffffff


	//   ....[2]....
        /*007c*/ 	.word	0xffffffff


	//   ....[3]....
        /*0080*/ 	.word	0xffffffff


	//   ....[4]....
        /*0084*/ 	.word	0xffffffff


	//   ....[5]....
        /*0088*/ 	.word	0xffffffff


	//   ....[6]....
        /*008c*/ 	.word	0xffffffff


	//   ....[7]....
        /*0090*/ 	.word	0xffffffff


	//   ....[8]....
        /*0094*/ 	.word	0xffffffff


	//   ....[9]....
        /*0098*/ 	.word	0xffffffff


	//   ....[10]....
        /*009c*/ 	.word	0xffffffff


	//   ....[11]....
        /*00a0*/ 	.word	0xffffffff


	//   ....[12]....
        /*00a4*/ 	.word	0xffffffff


	//   ....[13]....
        /*00a8*/ 	.word	0xffffffff


	//   ....[14]....
        /*00ac*/ 	.word	0xffffffff


	//   ....[15]....
        /*00b0*/ 	.word	0xffffffff


	//   ....[16]....
        /*00b4*/ 	.word	0xffffffff


	//   ....[17]....
        /*00b8*/ 	.word	0xffffffff


	//   ....[18]....
        /*00bc*/ 	.word	0xffffffff


	//   ....[19]....
        /*00c0*/ 	.word	0xffffffff


	//   ....[20]....
        /*00c4*/ 	.word	0xffffffff


	//   ....[21]....
        /*00c8*/ 	.word	0xffffffff


	//   ....[22]....
        /*00cc*/ 	.word	0xffffffff


	//   ....[23]....
        /*00d0*/ 	.word	0xffffffff


	//   ....[24]....
        /*00d4*/ 	.word	0xffffffff


	//   ....[25]....
        /*00d8*/ 	.word	0xffffffff


	//   ....[26]....
        /*00dc*/ 	.word	0xffffffff


	//   ....[27]....
        /*00e0*/ 	.word	0xffffffff


	//   ....[28]....
        /*00e4*/ 	.word	0xffffffff


	//   ....[29]....
        /*00e8*/ 	.word	0xffffffff


	//   ....[30]....
        /*00ec*/ 	.word	0xffffffff


	//   ....[31]....
        /*00f0*/ 	.word	0xffffffff


	//   ....[32]....
        /*00f4*/ 	.word	0xffffffff


	//   ....[33]....
        /*00f8*/ 	.word	0xffffffff


	//   ....[34]....
        /*00fc*/ 	.word	0xffffffff


	//   ....[35]....
        /*0100*/ 	.word	0xffffffff


	//   ....[36]....
        /*0104*/ 	.word	0xffffffff


	//   ....[37]....
        /*0108*/ 	.word	0xffffffff


	//   ....[38]....
        /*010c*/ 	.word	0xffffffff


	//   ....[39]....
        /*0110*/ 	.word	0xffffffff


	//   ....[40]....
        /*0114*/ 	.word	0xffffffff


	//   ....[41]....
        /*0118*/ 	.word	0xffffffff


	//   ....[42]....
        /*011c*/ 	.word	0xffffffff


	//   ....[43]....
        /*0120*/ 	.word	0xffffffff


	//   ....[44]....
        /*0124*/ 	.word	0xffffffff


	//   ....[45]....
        /*0128*/ 	.word	0xffffffff


	//   ....[46]....
        /*012c*/ 	.word	0xffffffff


	//   ....[47]....
        /*0130*/ 	.word	0xffffffff


	//   ....[48]....
        /*0134*/ 	.word	0xffffffff


	//   ....[49]....
        /*0138*/ 	.word	0x0500000f


	//   ....[50]....
        /*013c*/ 	.word	0x0500000f


	//----- nvinfo : EIATTR_COOP_GROUP_INSTR_OFFSETS
	.align		4
.L_171:
        /*0140*/ 	.byte	0x04, 0x28
        /*0142*/ 	.short	(.L_173 - .L_172)


	//   ....[0]....
.L_172:
        /*0144*/ 	.word	0x00000060


	//   ....[1]....
        /*0148*/ 	.word	0x000001a0


	//   ....[2]....
        /*014c*/ 	.word	0x000001f0


	//   ....[3]....
        /*0150*/ 	.word	0x000003e0


	//   ....[4]....
        /*0154*/ 	.word	0x00000540


	//   ....[5]....
        /*0158*/ 	.word	0x00000660


	//   ....[6]....
        /*015c*/ 	.word	0x000007c0


	//   ....[7]....
        /*0160*/ 	.word	0x000019c0


	//   ....[8]....
        /*0164*/ 	.word	0x00003b90


	//   ....[9]....
        /*0168*/ 	.word	0x00003ca0


	//   ....[10]....
        /*016c*/ 	.word	0x000047e0


	//   ....[11]....
        /*0170*/ 	.word	0x00004850


	//   ....[12]....
        /*0174*/ 	.word	0x00007910


	//   ....[13]....
        /*0178*/ 	.word	0x00007a20


	//   ....[14]....
        /*017c*/ 	.word	0x00008560


	//   ....[15]....
        /*0180*/ 	.word	0x000085d0


	//   ....[16]....
        /*0184*/ 	.word	0x0000a560


	//   ....[17]....
        /*0188*/ 	.word	0x0000a570


	//   ....[18]....
        /*018c*/ 	.word	0x0000a5b0


	//   ....[19]....
        /*0190*/ 	.word	0x0000a5e0


	//   ....[20]....
        /*0194*/ 	.word	0x0000dcf0


	//   ....[21]....
        /*0198*/ 	.word	0x0000de10


	//   ....[22]....
        /*019c*/ 	.word	0x0000e940


	//   ....[23]....
        /*01a0*/ 	.word	0x0000e9b0


	//   ....[24]....
        /*01a4*/ 	.word	0x0000feb0


	//   ....[25]....
        /*01a8*/ 	.word	0x0000fec0


	//   ....[26]....
        /*01ac*/ 	.word	0x0000ff40


	//   ....[27]....
        /*01b0*/ 	.word	0x0000ff50


	//   ....[28]....
        /*01b4*/ 	.word	0x00010a10


	//   ....[29]....
        /*01b8*/ 	.word	0x00010a20


	//   ....[30]....
        /*01bc*/ 	.word	0x00010a30


	//   ....[31]....
        /*01c0*/ 	.word	0x00010a40


	//   ....[32]....
        /*01c4*/ 	.word	0x00010a50


	//   ....[33]....
        /*01c8*/ 	.word	0x00010a60


	//   ....[34]....
        /*01cc*/ 	.word	0x00010a80


	//   ....[35]....
        /*01d0*/ 	.word	0x00010aa0


	//   ....[36]....
        /*01d4*/ 	.word	0x00010ad0


	//   ....[37]....
        /*01d8*/ 	.word	0x00010af0


	//   ....[38]....
        /*01dc*/ 	.word	0x00010b20


	//   ....[39]....
        /*01e0*/ 	.word	0x00010b50


	//   ....[40]....
        /*01e4*/ 	.word	0x00010b80


	//   ....[41]....
        /*01e8*/ 	.word	0x00010bb0


	//   ....[42]....
        /*01ec*/ 	.word	0x00010bc0


	//   ....[43]....
        /*01f0*/ 	.word	0x00010bf0


	//   ....[44]....
        /*01f4*/ 	.word	0x00010d20


	//   ....[45]....
        /*01f8*/ 	.word	0x000116c0


	//   ....[46]....
        /*01fc*/ 	.word	0x00012830


	//   ....[47]....
        /*0200*/ 	.word	0x00014020


	//   ....[48]....
        /*0204*/ 	.word	0x00014170


	//   ....[49]....
        /*0208*/ 	.word	0x00014800


	//   ....[50]....
        /*020c*/ 	.word	0x00014c40


	//----- nvinfo : EIATTR_REG_RECONFIG
	.align		4
.L_173:
        /*0210*/ 	.byte	0x01, 0x54
	.zero		2


	//----- nvinfo : EIATTR_SYSCALL_OFFSETS
	.align		4
        /*0214*/ 	.byte	0x04, 0x46
        /*0216*/ 	.short	(.L_175 - .L_174)


	//   ....[0]....
.L_174:
        /*0218*/ 	.word	0x00001b70


	//   ....[1]....
        /*021c*/ 	.word	0x000122a0


	//   ....[2]....
        /*0220*/ 	.word	0x00012400


	//   ....[3]....
        /*0224*/ 	.word	0x00012540


	//   ....[4]....
        /*0228*/ 	.word	0x00012660


	//----- nvinfo : EIATTR_MBARRIER_INSTR_OFFSETS
	.align		4
.L_175:
        /*022c*/ 	.byte	0x04, 0x39
        /*022e*/ 	.short	(.L_177 - .L_176)


	//   ....[0]....
.L_176:
        /*0230*/ 	.word	0x00000290
        /*0234*/ 	.word	0x000000ff
        /*0238*/ 	.word	0x00013200
        /*023c*/ 	.short	0x0100
        /*023e*/ 	.byte	0x06
	.zero		1


	//   ....[1]....
        /*0240*/ 	.word	0x000002a0
        /*0244*/ 	.word	0x000000ff
        /*0248*/ 	.word	0x00013220
        /*024c*/ 	.short	0x0100
        /*024e*/ 	.byte	0x06
	.zero		1


	//   ....[2]....
        /*0250*/ 	.word	0x00000390
        /*0254*/ 	.word	0x000000ff
        /*0258*/ 	.word	0x00013230
        /*025c*/ 	.short	0x0100
        /*025e*/ 	.byte	0x08
	.zero		1


	//   ....[3]....
        /*0260*/ 	.word	0x000003a0
        /*0264*/ 	.word	0x000000ff
        /*0268*/ 	.word	0x00013240
        /*026c*/ 	.short	0x0100
        /*026e*/ 	.byte	0x08
	.zero		1


	//   ....[4]....
        /*0270*/ 	.word	0x000003b0
        /*0274*/ 	.word	0x000000ff
        /*0278*/ 	.word	0x00013238
        /*027c*/ 	.short	0x0100
        /*027e*/ 	.byte	0x08
	.zero		1


	//   ....[5]....
        /*0280*/ 	.word	0x000003c0
        /*0284*/ 	.word	0x000000ff
        /*0288*/ 	.word	0x00013248
        /*028c*/ 	.short	0x0100
        /*028e*/ 	.byte	0x08
	.zero		1


	//   ....[6]....
        /*0290*/ 	.word	0x000004f0
        /*0294*/ 	.word	0x000000ff
        /*0298*/ 	.word	0x00013250
        /*029c*/ 	.short	0x0100
        /*029e*/ 	.byte	0x08
	.zero		1


	//   ....[7]....
        /*02a0*/ 	.word	0x00000500
        /*02a4*/ 	.word	0x000000ff
        /*02a8*/ 	.word	0x00013260
        /*02ac*/ 	.short	0x0100
        /*02ae*/ 	.byte	0x08
	.zero		1


	//   ....[8]....
        /*02b0*/ 	.word	0x00000510
        /*02b4*/ 	.word	0x000000ff
        /*02b8*/ 	.word	0x00013258
        /*02bc*/ 	.short	0x0100
        /*02be*/ 	.byte	0x08
	.zero		1


	//   ....[9]....
        /*02c0*/ 	.word	0x00000520
        /*02c4*/ 	.word	0x000000ff
        /*02c8*/ 	.word	0x00013268
        /*02cc*/ 	.short	0x0100
        /*02ce*/ 	.byte	0x08
	.zero		1


	//   ....[10]....
        /*02d0*/ 	.word	0x00000610
        /*02d4*/ 	.word	0x000000ff
        /*02d8*/ 	.word	0x00013270
        /*02dc*/ 	.short	0x0100
        /*02de*/ 	.byte	0x06
	.zero		1


	//   ....[11]....
        /*02e0*/ 	.word	0x00000620
        /*02e4*/ 	.word	0x000000ff
        /*02e8*/ 	.word	0x00013280
        /*02ec*/ 	.short	0x0100
        /*02ee*/ 	.byte	0x06
	.zero		1


	//   ....[12]....
        /*02f0*/ 	.word	0x00000630
        /*02f4*/ 	.word	0x000000ff
        /*02f8*/ 	.word	0x00013278
        /*02fc*/ 	.short	0x0100
        /*02fe*/ 	.byte	0x06
	.zero		1


	//   ....[13]....
        /*0300*/ 	.word	0x00000640
        /*0304*/ 	.word	0x000000ff
        /*0308*/ 	.word	0x00013288
        /*030c*/ 	.short	0x0100
        /*030e*/ 	.byte	0x06
	.zero		1


	//   ....[14]....
        /*0310*/ 	.word	0x00000770
        /*0314*/ 	.word	0x000000ff
        /*0318*/ 	.word	0x00013290
        /*031c*/ 	.short	0x0100
        /*031e*/ 	.byte	0x08
	.zero		1


	//   ....[15]....
        /*0320*/ 	.word	0x00000780
        /*0324*/ 	.word	0x000000ff
        /*0328*/ 	.word	0x000132a0
        /*032c*/ 	.short	0x0100
        /*032e*/ 	.byte	0x08
	.zero		1


	//   ....[16]....
        /*0330*/ 	.word	0x00000790
        /*0334*/ 	.word	0x000000ff
        /*0338*/ 	.word	0x00013298
        /*033c*/ 	.short	0x0100
        /*033e*/ 	.byte	0x08
	.zero		1


	//   ....[17]....
        /*0340*/ 	.word	0x000007a0
        /*0344*/ 	.word	0x000000ff
        /*0348*/ 	.word	0x000132a8
        /*034c*/ 	.short	0x0100
        /*034e*/ 	.byte	0x08
	.zero		1


	//   ....[18]....
        /*0350*/ 	.word	0x000008d0
        /*0354*/ 	.word	0x000000ff
        /*0358*/ 	.word	0x000132b0
        /*035c*/ 	.short	0x0100
        /*035e*/ 	.byte	0x08
	.zero		1


	//   ....[19]....
        /*0360*/ 	.word	0x000008e0
        /*0364*/ 	.word	0x000000ff
        /*0368*/ 	.word	0x000132c0
        /*036c*/ 	.short	0x0100
        /*036e*/ 	.byte	0x08
	.zero		1


	//   ....[20]....
        /*0370*/ 	.word	0x000008f0
        /*0374*/ 	.word	0x000000ff
        /*0378*/ 	.word	0x000132b8
        /*037c*/ 	.short	0x0100
        /*037e*/ 	.byte	0x08
	.zero		1


	//   ....[21]....
        /*0380*/ 	.word	0x00000900
        /*0384*/ 	.word	0x000000ff
        /*0388*/ 	.word	0x000132c8
        /*038c*/ 	.short	0x0100
        /*038e*/ 	.byte	0x08
	.zero		1


	//   ....[22]....
        /*0390*/ 	.word	0x00001bf0
        /*0394*/ 	.word	0x000000ff
        /*0398*/ 	.word	0x00013200
        /*039c*/ 	.short	0x010a
        /*039e*/ 	.byte	0x28
	.zero		1


	//   ....[23]....
        /*03a0*/ 	.word	0x00001c70
        /*03a4*/ 	.word	0x00000005
        /*03a8*/ 	.word	0x00013230
        /*03ac*/ 	.short	0x010a
        /*03ae*/ 	.byte	0x3f
	.zero		1


	//   ....[24]....
        /*03b0*/ 	.word	0x00001cb0
        /*03b4*/ 	.word	0x00000005
        /*03b8*/ 	.word	0x00013230
        /*03bc*/ 	.short	0x010a
        /*03be*/ 	.byte	0x3f
	.zero		1


	//   ....[25]....
        /*03c0*/ 	.word	0x000022b0
        /*03c4*/ 	.word	0x00000000
        /*03c8*/ 	.word	0x00000000
        /*03cc*/ 	.short	0x0101
        /*03ce*/ 	.byte	0x3f
	.zero		1


	//   ....[26]....
        /*03d0*/ 	.word	0x00005960
        /*03d4*/ 	.word	0x000000ff
        /*03d8*/ 	.word	0x00013230
        /*03dc*/ 	.short	0x010a
        /*03de*/ 	.byte	0x17
	.zero		1


	//   ....[27]....
        /*03e0*/ 	.word	0x000059a0
        /*03e4*/ 	.word	0x000000ff
        /*03e8*/ 	.word	0x00013230
        /*03ec*/ 	.short	0x010a
        /*03ee*/ 	.byte	0x17
	.zero		1


	//   ....[28]....
        /*03f0*/ 	.word	0x00005df0
        /*03f4*/ 	.word	0x000000ff
        /*03f8*/ 	.word	0x00013250
        /*03fc*/ 	.short	0x010a
        /*03fe*/ 	.byte	0x0b
	.zero		1


	//   ....[29]....
        /*0400*/ 	.word	0x00005e30
        /*0404*/ 	.word	0x000000ff
        /*0408*/ 	.word	0x00013250
        /*040c*/ 	.short	0x010a
        /*040e*/ 	.byte	0x0b
	.zero		1


	//   ....[30]....
        /*0410*/ 	.word	0x000060c0
        /*0414*/ 	.word	0x0000000b
        /*0418*/ 	.word	0x00000000
        /*041c*/ 	.short	0x0101
        /*041e*/ 	.byte	0x3f
	.zero		1


	//   ....[31]....
        /*0420*/ 	.word	0x000092f0
        /*0424*/ 	.word	0x000000ff
        /*0428*/ 	.word	0x00000000
        /*042c*/ 	.short	0x0101
        /*042e*/ 	.byte	0x06
	.zero		1


	//   ....[32]....
        /*0430*/ 	.word	0x00009a50
        /*0434*/ 	.word	0x000000ff
        /*0438*/ 	.word	0x00013230
        /*043c*/ 	.short	0x010a
        /*043e*/ 	.byte	0x06
	.zero		1


	//   ....[33]....
        /*0440*/ 	.word	0x00009a90
        /*0444*/ 	.word	0x000000ff
        /*0448*/ 	.word	0x00013230
        /*044c*/ 	.short	0x010a
        /*044e*/ 	.byte	0x06
	.zero		1


	//   ....[34]....
        /*0450*/ 	.word	0x00009ee0
        /*0454*/ 	.word	0x000000ff
        /*0458*/ 	.word	0x00013250
        /*045c*/ 	.short	0x010a
        /*045e*/ 	.byte	0x0b
	.zero		1


	//   ....[35]....
        /*0460*/ 	.word	0x00009f20
        /*0464*/ 	.word	0x000000ff
        /*0468*/ 	.word	0x00013250
        /*046c*/ 	.short	0x010a
        /*046e*/ 	.byte	0x0b
	.zero		1


	//   ....[36]....
        /*0470*/ 	.word	0x0000b4a0
        /*0474*/ 	.word	0x00000005
        /*0478*/ 	.word	0x00000000
        /*047c*/ 	.short	0x0101
        /*047e*/ 	.byte	0x3f
	.zero		1


	//   ....[37]....
        /*0480*/ 	.word	0x0000b7b0
        /*0484*/ 	.word	0x000000ff
        /*0488*/ 	.word	0x00000000
        /*048c*/ 	.short	0x0101
        /*048e*/ 	.byte	0x06
	.zero		1


	//   ....[38]....
        /*0490*/ 	.word	0x0000bd60
        /*0494*/ 	.word	0x000000ff
        /*0498*/ 	.word	0x00013230
        /*049c*/ 	.short	0x010a
        /*049e*/ 	.byte	0x18
	.zero		1


	//   ....[39]....
        /*04a0*/ 	.word	0x0000bda0
        /*04a4*/ 	.word	0x000000ff
        /*04a8*/ 	.word	0x00013230
        /*04ac*/ 	.short	0x010a
        /*04ae*/ 	.byte	0x18
	.zero		1


	//   ....[40]....
        /*04b0*/ 	.word	0x0000c1f0
        /*04b4*/ 	.word	0x000000ff
        /*04b8*/ 	.word	0x00013250
        /*04bc*/ 	.short	0x010a
        /*04be*/ 	.byte	0x0b
	.zero		1


	//   ....[41]....
        /*04c0*/ 	.word	0x0000c230
        /*04c4*/ 	.word	0x000000ff
        /*04c8*/ 	.word	0x00013250
        /*04cc*/ 	.short	0x010a
        /*04ce*/ 	.byte	0x0b
	.zero		1


	//   ....[42]....
        /*04d0*/ 	.word	0x0000c4a0
        /*04d4*/ 	.word	0x00000000
        /*04d8*/ 	.word	0x00000000
        /*04dc*/ 	.short	0x0101
        /*04de*/ 	.byte	0x3f
	.zero		1


	//   ....[43]....
        /*04e0*/ 	.word	0x0000f6e0
        /*04e4*/ 	.word	0x000000ff
        /*04e8*/ 	.word	0x00000000
        /*04ec*/ 	.short	0x0101
        /*04ee*/ 	.byte	0x06
	.zero		1


	//   ....[44]....
        /*04f0*/ 	.word	0x0000fb80
        /*04f4*/ 	.word	0x000000ff
        /*04f8*/ 	.word	0x00013250
        /*04fc*/ 	.short	0x010a
        /*04fe*/ 	.byte	0x0e
	.zero		1


	//   ....[45]....
        /*0500*/ 	.word	0x0000fbc0
        /*0504*/ 	.word	0x000000ff
        /*0508*/ 	.word	0x00013250
        /*050c*/ 	.short	0x010a
        /*050e*/ 	.byte	0x0e
	.zero		1


	//   ....[46]....
        /*0510*/ 	.word	0x00010230
        /*0514*/ 	.word	0x000000ff
        /*0518*/ 	.word	0x00000000
        /*051c*/ 	.short	0x0101
        /*051e*/ 	.byte	0x04
	.zero		1


	//   ....[47]....
        /*0520*/ 	.word	0x00010e60
        /*0524*/ 	.word	0x000000ff
        /*0528*/ 	.word	0x00000000
        /*052c*/ 	.short	0x0101
        /*052e*/ 	.byte	0x05
	.zero		1


	//   ....[48]....
        /*0530*/ 	.word	0x00012a40
        /*0534*/ 	.word	0x00000005
        /*0538*/ 	.word	0x00013280
        /*053c*/ 	.short	0x010a
        /*053e*/ 	.byte	0x3f
	.zero		1


	//   ....[49]....
        /*0540*/ 	.word	0x00012bc0
        /*0544*/ 	.word	0x00000005
        /*0548*/ 	.word	0x00013240
        /*054c*/ 	.short	0x010a
        /*054e*/ 	.byte	0x3f
	.zero		1


	//   ....[50]....
        /*0550*/ 	.word	0x00012e90
        /*0554*/ 	.word	0x000000ff
        /*0558*/ 	.word	0x00013220
        /*055c*/ 	.short	0x010a
        /*055e*/ 	.byte	0x28
	.zero		1


	//   ....[51]....
        /*0560*/ 	.word	0x00013120
        /*0564*/ 	.word	0x00000009
        /*0568*/ 	.word	0x00013280
        /*056c*/ 	.short	0x010a
        /*056e*/ 	.byte	0x3f
	.zero		1


	//   ....[52]....
        /*0570*/ 	.word	0x00013350
        /*0574*/ 	.word	0x00000009
        /*0578*/ 	.word	0x00013240
        /*057c*/ 	.short	0x010a
        /*057e*/ 	.byte	0x3f
	.zero		1


	//   ....[53]....
        /*0580*/ 	.word	0x00013600
        /*0584*/ 	.word	0x0000000c
        /*0588*/ 	.word	0x00013270
        /*058c*/ 	.short	0x010a
        /*058e*/ 	.byte	0x3f
	.zero		1


	//   ....[54]....
        /*0590*/ 	.word	0x00013670
        /*0594*/ 	.word	0x0000000c
        /*0598*/ 	.word	0x00013260
        /*059c*/ 	.short	0x010a
        /*059e*/ 	.byte	0x3f
	.zero		1


	//   ....[55]....
        /*05a0*/ 	.word	0x00013930
        /*05a4*/ 	.word	0x0000000c
        /*05a8*/ 	.word	0x00013250
        /*05ac*/ 	.short	0x0101
        /*05ae*/ 	.byte	0x3f
	.zero		1


	//   ....[56]....
        /*05b0*/ 	.word	0x000139a0
        /*05b4*/ 	.word	0x00000003
        /*05b8*/ 	.word	0x00000000
        /*05bc*/ 	.short	0x0101
        /*05be*/ 	.byte	0x3f
	.zero		1


	//   ....[57]....
        /*05c0*/ 	.word	0x00013b60
        /*05c4*/ 	.word	0x00000002
        /*05c8*/ 	.word	0x00013270
        /*05cc*/ 	.short	0x010a
        /*05ce*/ 	.byte	0x3f
	.zero		1


	//   ....[58]....
        /*05d0*/ 	.word	0x00013bd0
        /*05d4*/ 	.word	0x00000002
        /*05d8*/ 	.word	0x00013260
        /*05dc*/ 	.short	0x010a
        /*05de*/ 	.byte	0x3f
	.zero		1


	//   ....[59]....
        /*05e0*/ 	.word	0x00013e90
        /*05e4*/ 	.word	0x00000002
        /*05e8*/ 	.word	0x00013250
        /*05ec*/ 	.short	0x0101
        /*05ee*/ 	.byte	0x3f
	.zero		1


	//   ....[60]....
        /*05f0*/ 	.word	0x00013f20
        /*05f4*/ 	.word	0x00000000
        /*05f8*/ 	.word	0x00000000
        /*05fc*/ 	.short	0x0101
        /*05fe*/ 	.byte	0x3f
	.zero		1


	//   ....[61]....
        /*0600*/ 	.word	0x00014120
        /*0604*/ 	.word	0x00000006
        /*0608*/ 	.word	0x00013220
        /*060c*/ 	.short	0x010a
        /*060e*/ 	.byte	0x3f
	.zero		1


	//   ....[62]....
        /*0610*/ 	.word	0x00014290
        /*0614*/ 	.word	0x00000005
        /*0618*/ 	.word	0x00000000
        /*061c*/ 	.short	0x010a
        /*061e*/ 	.byte	0x3f
	.zero		1


	//   ....[63]....
        /*0620*/ 	.word	0x00014300
        /*0624*/ 	.word	0x00000009
        /*0628*/ 	.word	0x00000000
        /*062c*/ 	.short	0x010a
        /*062e*/ 	.byte	0x3f
	.zero		1


	//   ....[64]....
        /*0630*/ 	.word	0x00014350
        /*0634*/ 	.word	0x00000011
        /*0638*/ 	.word	0x00013260
        /*063c*/ 	.short	0x010a
        /*063e*/ 	.byte	0x3f
	.zero		1


	//   ....[65]....
        /*0640*/ 	.word	0x000143a0
        /*0644*/ 	.word	0x00000007
        /*0648*/ 	.word	0x00013260
        /*064c*/ 	.short	0x010a
        /*064e*/ 	.byte	0x3f
	.zero		1


	//   ....[66]....
        /*0650*/ 	.word	0x000143e0
        /*0654*/ 	.word	0x00000011
        /*0658*/ 	.word	0x00013280
        /*065c*/ 	.short	0x010a
        /*065e*/ 	.byte	0x3f
	.zero		1


	//   ....[67]....
        /*0660*/ 	.word	0x00014400
        /*0664*/ 	.word	0x00000007
        /*0668*/ 	.word	0x00013280
        /*066c*/ 	.short	0x010a
        /*066e*/ 	.byte	0x3f
	.zero		1


	//   ....[68]....
        /*0670*/ 	.word	0x00014470
        /*0674*/ 	.word	0x00000003
        /*0678*/ 	.word	0x00013200
        /*067c*/ 	.short	0x010a
        /*067e*/ 	.byte	0x3f
	.zero		1


	//   ....[69]....
        /*0680*/ 	.word	0x000144c0
        /*0684*/ 	.word	0x00000005
        /*0688*/ 	.word	0x00013230
        /*068c*/ 	.short	0x010a
        /*068e*/ 	.byte	0x3f
	.zero		1


	//   ....[70]....
        /*0690*/ 	.word	0x00014520
        /*0694*/ 	.word	0x0000000c
        /*0698*/ 	.word	0x00013230
        /*069c*/ 	.short	0x010a
        /*069e*/ 	.byte	0x3f
	.zero		1


	//   ....[71]....
        /*06a0*/ 	.word	0x00014580
        /*06a4*/ 	.word	0x0000000c
        /*06a8*/ 	.word	0x00013250
        /*06ac*/ 	.short	0x010a
        /*06ae*/ 	.byte	0x3f
	.zero		1


	//   ....[72]....
        /*06b0*/ 	.word	0x000145e0
        /*06b4*/ 	.word	0x00000003
        /*06b8*/ 	.word	0x00013230
        /*06bc*/ 	.short	0x010a
        /*06be*/ 	.byte	0x3f
	.zero		1


	//   ....[73]....
        /*06c0*/ 	.word	0x00014640
        /*06c4*/ 	.word	0x00000003
        /*06c8*/ 	.word	0x00013250
        /*06cc*/ 	.short	0x010a
        /*06ce*/ 	.byte	0x3f
	.zero		1


	//   ....[74]....
        /*06d0*/ 	.word	0x000146a0
        /*06d4*/ 	.word	0x00000003
        /*06d8*/ 	.word	0x00013230
        /*06dc*/ 	.short	0x010a
        /*06de*/ 	.byte	0x3f
	.zero		1


	//   ....[75]....
        /*06e0*/ 	.word	0x00014700
        /*06e4*/ 	.word	0x00000003
        /*06e8*/ 	.word	0x00013250
        /*06ec*/ 	.short	0x010a
        /*06ee*/ 	.byte	0x3f
	.zero		1


	//   ....[76]....
        /*06f0*/ 	.word	0x00014760
        /*06f4*/ 	.word	0x00000007
        /*06f8*/ 	.word	0x00013250
        /*06fc*/ 	.short	0x010a
        /*06fe*/ 	.byte	0x3f
	.zero		1


	//   ....[77]....
        /*0700*/ 	.word	0x000148b0
        /*0704*/ 	.word	0x00000005
        /*0708*/ 	.word	0x00013280
        /*070c*/ 	.short	0x010a
        /*070e*/ 	.byte	0x3f
	.zero		1


	//   ....[78]....
        /*0710*/ 	.word	0x00014900
        /*0714*/ 	.word	0x00000005
        /*0718*/ 	.word	0x00013240
        /*071c*/ 	.short	0x010a
        /*071e*/ 	.byte	0x3f
	.zero		1


	//   ....[79]....
        /*0720*/ 	.word	0x00014960
        /*0724*/ 	.word	0x00000003
        /*0728*/ 	.word	0x00013220
        /*072c*/ 	.short	0x010a
        /*072e*/ 	.byte	0x3f
	.zero		1


	//   ....[80]....
        /*0730*/ 	.word	0x000149b0
        /*0734*/ 	.word	0x00000009
        /*0738*/ 	.word	0x00013280
        /*073c*/ 	.short	0x010a
        /*073e*/ 	.byte	0x3f
	.zero		1


	//   ....[81]....
        /*0740*/ 	.word	0x00014a00
        /*0744*/ 	.word	0x00000009
        /*0748*/ 	.word	0x00013240
        /*074c*/ 	.short	0x010a
        /*074e*/ 	.byte	0x3f
	.zero		1


	//   ....[82]....
        /*0750*/ 	.word	0x00014a50
        /*0754*/ 	.word	0x0000000c
        /*0758*/ 	.word	0x00013270
        /*075c*/ 	.short	0x010a
        /*075e*/ 	.byte	0x3f
	.zero		1


	//   ....[83]....
        /*0760*/ 	.word	0x00014aa0
        /*0764*/ 	.word	0x0000000c
        /*0768*/ 	.word	0x00013260
        /*076c*/ 	.short	0x010a
        /*076e*/ 	.byte	0x3f
	.zero		1


	//   ....[84]....
        /*0770*/ 	.word	0x00014af0
        /*0774*/ 	.word	0x00000002
        /*0778*/ 	.word	0x00013270
        /*077c*/ 	.short	0x010a
        /*077e*/ 	.byte	0x3f
	.zero		1


	//   ....[85]....
        /*0780*/ 	.word	0x00014b40
        /*0784*/ 	.word	0x00000002
        /*0788*/ 	.word	0x00013260
        /*078c*/ 	.short	0x010a
        /*078e*/ 	.byte	0x3f
	.zero		1


	//   ....[86]....
        /*0790*/ 	.word	0x00014b90
        /*0794*/ 	.word	0x00000006
        /*0798*/ 	.word	0x00013220
        /*079c*/ 	.short	0x010a
        /*079e*/ 	.byte	0x3f
	.zero		1


	//   ....[87]....
        /*07a0*/ 	.word	0x00014d00
        /*07a4*/ 	.word	0x00000005
        /*07a8*/ 	.word	0x00000000
        /*07ac*/ 	.short	0x010a
        /*07ae*/ 	.byte	0x3f
	.zero		1


	//   ....[88]....
        /*07b0*/ 	.word	0x00014d50
        /*07b4*/ 	.word	0x00000009
        /*07b8*/ 	.word	0x00000000
        /*07bc*/ 	.short	0x010a
        /*07be*/ 	.byte	0x3f
	.zero		1


	//   ....[89]....
        /*07c0*/ 	.word	0x00014da0
        /*07c4*/ 	.word	0x00000011
        /*07c8*/ 	.word	0x00013260
        /*07cc*/ 	.short	0x010a
        /*07ce*/ 	.byte	0x3f
	.zero		1


	//   ....[90]....
        /*07d0*/ 	.word	0x00014df0
        /*07d4*/ 	.word	0x00000007
        /*07d8*/ 	.word	0x00013260
        /*07dc*/ 	.short	0x010a
        /*07de*/ 	.byte	0x3f
	.zero		1


	//   ....[91]....
        /*07e0*/ 	.word	0x00014e40
        /*07e4*/ 	.word	0x00000011
        /*07e8*/ 	.word	0x00013280
        /*07ec*/ 	.short	0x010a
        /*07ee*/ 	.byte	0x3f
	.zero		1


	//----- nvinfo : EIATTR_NUM_MBARRIERS
	.align		4
.L_177:
        /*07f0*/ 	.byte	0x03, 0x38
        /*07f2*/ 	.short	0x0016


	//----- nvinfo : EIATTR_EXIT_INSTR_OFFSETS
	.align		4
        /*07f4*/ 	.byte	0x04, 0x1c
        /*07f6*/ 	.short	(.L_179 - .L_178)


	//   ....[0]....
.L_178:
        /*07f8*/ 	.word	0x00000a30


	//   ....[1]....
        /*07fc*/ 	.word	0x00011650


	//   ....[2]....
        /*0800*/ 	.word	0x00014450


	//----- nvinfo : EIATTR_MAX_THREADS
	.align		4
.L_179:
        /*0804*/ 	.byte	0x04, 0x05
        /*0806*/ 	.short	(.L_181 - .L_180)
.L_180:
        /*0808*/ 	.word	0x00000200
        /*080c*/ 	.word	0x00000001
        /*0810*/ 	.word	0x00000001


	//----- nvinfo : EIATTR_CRS_STACK_SIZE
	.align		4
.L_181:
        /*0814*/ 	.byte	0x04, 0x1e
        /*0816*/ 	.short	(.L_183 - .L_182)
.L_182:
        /*0818*/ 	.word	0x00000000


	//----- nvinfo : EIATTR_CBANK_PARAM_SIZE
	.align		4
.L_183:
        /*081c*/ 	.byte	0x03, 0x19
        /*081e*/ 	.short	0x0bf0


	//----- nvinfo : EIATTR_PARAM_CBANK
	.align		4
        /*0820*/ 	.byte	0x04, 0x0a
        /*0822*/ 	.short	(.L_185 - .L_184)
	.align		4
.L_184:
        /*0824*/ 	.word	index@(.nv.constant0._ZN7cutlass13device_kernelIN5flash11enable_sm90INS1_16FlashAttnFwdSm90INS1_25CollectiveMainloopFwdSm90ILi2EN4cute5tupleIJNS5_1CILi1EEES8_S8_EEENS6_IJNS7_ILi192EEENS7_ILi160EEENS7_ILi64EEEEEELi64ENS_12float_e4m3_tEfNS_4arch4Sm90ELb0ELb1ELb0ELb0ELb0ELb0ELb0ELb1ELb1ELb0ELb0ELb0EEENS1_21CollectiveEpilogueFwdINS6_IJSA_SC_SB_EEES9_NS_10bfloat16_tESG_Li384ELb0ELb0ELb0ELb1EEENS1_30DynamicPersistentTileSchedulerILi384ELi128ELb0ELb0ELb1EEEEEEEEEvNT_6ParamsE)
        /*0828*/ 	.short	0x0210
        /*082a*/ 	.short	0x0bf0


	//----- nvinfo : EIATTR_SW_WAR
	.align		4
.L_185:
        /*082c*/ 	.byte	0x04, 0x36
        /*082e*/ 	.short	(.L_187 - .L_186)
.L_186:
        /*0830*/ 	.word	0x00000008
.L_187:


//--------------------- .nv.info._ZN7cutlass13device_kernelIN5flash11enable_sm90INS1_16FlashAttnFwdSm90INS1_25CollectiveMainloopFwdSm90ILi2EN4cute5tupleIJNS5_1CILi1EEES8_S8_EEENS6_IJNS7_ILi192EEENS7_ILi160EEENS7_ILi64EEEEEELi64ENS_12float_e4m3_tEfNS_4arch4Sm90ELb0ELb1ELb0ELb1ELb0ELb0ELb0ELb1ELb1ELb0ELb0ELb0EEENS1_21CollectiveEpilogueFwdINS6_IJSA_SC_SB_EEES9_NS_10bfloat16_tESG_Li384ELb1ELb0ELb0ELb1EEENS1_36VarlenDynamicPersistentTileSchedulerILi192ELi160ELi384ELi128ELb0ELb0ELb1ELb1ELb0ELb1EEEEEEEEEvNT_6ParamsE --------------------------
	.section	.nv.info._ZN7cutlass13device_kernelIN5flash11enable_sm90INS1_16FlashAttnFwdSm90INS1_25CollectiveMainloopFwdSm90ILi2EN4cute5tupleIJNS5_1CILi1EEES8_S8_EEENS6_IJNS7_ILi192EEENS7_ILi160EEENS7_ILi64EEEEEELi64ENS_12float_e4m3_tEfNS_4arch4Sm90ELb0ELb1ELb0ELb1ELb0ELb0ELb0ELb1ELb1ELb0ELb0ELb0EEENS1_21CollectiveEpilogueFwdINS6_IJSA_SC_SB_EEES9_NS_10bfloat16_tESG_Li384ELb1ELb0ELb0ELb1EEENS1_36VarlenDynamicPersistentTileSchedulerILi192ELi160ELi384ELi128ELb0ELb0ELb1ELb1ELb0ELb1EEEEEEEEEvNT_6ParamsE,"",@"SHT_CUDA_INFO"
	.sectionflags	@""
	.align	4


	//----- nvinfo : EIATTR_CUDA_API_VERSION
	.align		4
        /*0000*/ 	.byte	0x04, 0x37
        /*0002*/ 	.short	(.L_189 - .L_188)
.L_188:
        /*0004*/ 	.word	0x00000082


	//----- nvinfo : EIATTR_KPARAM_INFO
	.align		4
.L_189:
        /*0008*/ 	.byte	0x04, 0x17
        /*000a*/ 	.short	(.L_191 - .L_190)
.L_190:
        /*000c*/ 	.word	0x00000000
        /*0010*/ 	.short	0x0000
        /*0012*/ 	.short	0x0070
        /*0014*/ 	.byte	0x00, 0xf0, 0x01, 0x28


	//----- nvinfo : EIATTR_SPARSE_MMA_MASK
	.align		4
.L_191:
        /*0018*/ 	.byte	0x03, 0x50
        /*001a*/ 	.short	0x0000


	//----- nvinfo : EIATTR_MAXREG_COUNT
	.align		4
        /*001c*/ 	.byte	0x03, 0x1b
        /*001e*/ 	.short	0x0080


	//----- nvinfo : EIATTR_NUM_BARRIERS
	.align		4
        /*0020*/ 	.byte	0x02, 0x4c
        /*0022*/ 	.byte	0x09
	.zero		1


	//----- nvinfo : EIATTR_EXTERNS
	.align		4
        /*0024*/ 	.byte	0x04, 0x0f
        /*0026*/ 	.short	(.L_193 - .L_192)


	//   ....[0]....
	.align		4
.L_192:
        /*0028*/ 	.word	index@(__assertfail)


	//----- nvinfo : EIATTR_ANNOTATIONS
	.align		4
.L_193:
        /*002c*/ 	.byte	0x04, 0x55
        /*002e*/ 	.short	(.L_195 - .L_194)


	//   ....[0]....
.L_194:
        /*0030*/ 	.word	0x00000001
        /*0034*/ 	.byte	0x40, 0x2d, 0x01, 0x00, 0x01, 0x00, 0x00, 0x00, 0x10, 0x2e, 0x01, 0x00, 0x01, 0x00, 0x00, 0x00
        /*0044*/ 	.byte	0xd0, 0x46, 0x01, 0x00, 0x01, 0x00, 0x00, 0x00, 0x10, 0x47, 0x01, 0x00, 0x01, 0x00, 0x00, 0x00
        /*0054*/ 	.byte	0x60, 0x64, 0x01, 0x00


	//----- nvinfo : EIATTR_MERCURY_ISA_VERSION
	.align		4
.L_195:
        /*0058*/ 	.byte	0x03, 0x5f
        /*005a*/ 	.short	0x0101


	//----- nvinfo : EIATTR_UNUSED_LOAD_BYTE_OFFSET
	.align		4
        /*005c*/ 	.byte	0x04, 0x44
        /*005e*/ 	.short	(.L_197 - .L_196)


	//   ....[0]....
.L_196:
        /*0060*/ 	.word	0x00000a30
        /*0064*/ 	.word	0x0000fff0


	//   ....[1]....
        /*0068*/ 	.word	0x000104c0
        /*006c*/ 	.word	0x0000fff0


	//----- nvinfo : EIATTR_INT_WARP_WIDE_INSTR_OFFSETS
	.align		4
.L_197:
        /*0070*/ 	.byte	0x04, 0x31
        /*0072*/ 	.short	(.L_199 - .L_198)


	//   ....[0]....
.L_198:
        /*0074*/ 	.word	0x00000160


	//   ....[1]....
        /*0078*/ 	.word	0x000001a0


	//   ....[2]....
        /*007c*/ 	.word	0x00000210


	//   ....[3]....
        /*0080*/ 	.word	0x00013800


	//   ....[4]....
        /*0084*/ 	.word	0x00013890


	//   ....[5]....
        /*0088*/ 	.word	0x00013f80


	//   ....[6]....
        /*008c*/ 	.word	0x00015320


	//   ....[7]....
        /*0090*/ 	.word	0x000153b0


	//----- nvinfo : EIATTR_COOP_GROUP_MASK_REGIDS
	.align		4
.L_199:
        /*0094*/ 	.byte	0x04, 0x29
        /*0096*/ 	.short	(.L_201 - .L_200)


	//   ....[0]....
.L_200:
        /*0098*/ 	.word	0xffffffff


	//   ....[1]....
        /*009c*/ 	.word	0xffffffff


	//   ....[2]....
        /*00a0*/ 	.word	0xffffffff


	//   ....[3]....
        /*00a4*/ 	.word	0xffffffff


	//   ....[4]....
        /*00a8*/ 	.word	0xffffffff


	//   ....[5]....
        /*00ac*/ 	.word	0xffffffff


	//   ....[6]....
        /*00b0*/ 	.word	0xffffffff


	//   ....[7]....
        /*00b4*/ 	.word	0xffffffff


	//   ....[8]....
        /*00b8*/ 	.word	0xffffffff


	//   ....[9]....
        /*00bc*/ 	.word	0xffffffff


	//   ....[10]....
        /*00c0*/ 	.word	0xffffffff


	//   ....[11]....
        /*00c4*/ 	.word	0xffffffff


	//   ....[12]....
        /*00c8*/ 	.word	0xffffffff


	//   ....[13]....
        /*00cc*/ 	.word	0xffffffff


	//   ....[14]....
        /*00d0*/ 	.word	0xffffffff


	//   ....[15]....
        /*00d4*/ 	.word	0xffffffff


	//   ....[16]....
        /*00d8*/ 	.word	0xffffffff


	//   ....[17]....
        /*00dc*/ 	.word	0xffffffff


	//   ....[18]....
        /*00e0*/ 	.word	0xffffffff


	//   ....[19]....
        /*00e4*/ 	.word	0xffffffff


	//   ....[20]....
        /*00e8*/ 	.word	0xffffffff


	//   ....[21]....
        /*00ec*/ 	.word	0xffffffff


	//   ....[22]....
        /*00f0*/ 	.word	0xffffffff


	//   ....[23]....
        /*00f4*/ 	.word	0xffffffff


	//   ....[24]....
        /*00f8*/ 	.word	0xffffffff


	//   ....[25]....
        /*00fc*/ 	.word	0xffffffff


	//   ....[26]....
        /*0100*/ 	.word	0xffffffff


	//   ....[27]....
        /*0104*/ 	.word	0xffffffff


	//   ....[28]....
        /*0108*/ 	.word	0xffffffff


	//   ....[29]....
        /*010c*/ 	.word	0xffffffff


	//   ....[30]....
        /*0110*/ 	.word	0xffffffff


	//   ....[31]....
        /*0114*/ 	.word	0xffffffff


	//   ....[32]....
        /*0118*/ 	.word	0xffffffff


	//   ....[33]....
        /*011c*/ 	.word	0xffffffff


	//   ....[34]....
        /*0120*/ 	.word	0xffffffff


	//   ....[35]....
        /*0124*/ 	.word	0xffffffff


	//   ....[36]....
        /*0128*/ 	.word	0xffffffff


	//   ....[37]....
        /*012c*/ 	.word	0xffffffff


	//   ....[38]....
        /*0130*/ 	.word	0xffffffff


	//   ....[39]....
        /*0134*/ 	.word	0xffffffff


	//   ....[40]....
        /*0138*/ 	.word	0xffffffff


	//   ....[41]....
        /*013c*/ 	.word	0xffffffff


	//   ....[42]....
        /*0140*/ 	.word	0xffffffff


	//   ....[43]....
        /*0144*/ 	.word	0xffffffff


	//   ....[44]....
        /*0148*/ 	.word	0xffffffff


	//   ....[45]....
        /*014c*/ 	.word	0xffffffff


	//   ....[46]....
        /*0150*/ 	.word	0xffffffff


	//   ....[47]....
        /*0154*/ 	.word	0xffffffff


	//   ....[48]....
        /*0158*/ 	.word	0xffffffff


	//   ....[49]....
        /*015c*/ 	.word	0xffffffff


	//   ....[50]....
        /*0160*/ 	.word	0xffffffff


	//   ....[51]....
        /*0164*/ 	.word	0xffffffff


	//   ....[52]....
        /*0168*/ 	.word	0xffffffff


	//   ....[53]....
        /*016c*/ 	.word	0xffffffff


	//   ....[54]....
        /*0170*/ 	.word	0xffffffff


	//   ....[55]....
        /*0174*/ 	.word	0xffffffff


	//   ....[56]....
        /*0178*/ 	.word	0xffffffff


	//   ....[57]....
        /*017c*/ 	.word	0xffffffff


	//   ....[58]....
        /*0180*/ 	.word	0xffffffff


	//   ....[59]....
        /*0184*/ 	.word	0xffffffff


	//   ....[60]....
        /*0188*/ 	.word	0xffffffff


	//   ....[61]....
        /*018c*/ 	.word	0xffffffff


	//   ....[62]....
        /*0190*/ 	.word	0xffffffff


	//   ....[63]....
        /*0194*/ 	.word	0xffffffff


	//   ....[64]....
        /*0198*/ 	.word	0xffffffff


	//   ....[65]....
        /*019c*/ 	.word	0xffffffff


	//   ....[66]....
        /*01a0*/ 	.word	0xffffffff


	//   ....[67]....
        /*01a4*/ 	.word	0xffffffff


	//   ....[68]....
        /*01a8*/ 	.word	0xffffffff


	//   ....[69]....
        /*01ac*/ 	.word	0xffffffff


	//   ....[70]....
        /*01b0*/ 	.word	0xffffffff


	//   ....[71]....
        /*01b4*/ 	.word	0xffffffff


	//   ....[72]....
        /*01b8*/ 	.word	0xffffffff


	//   ....[73]....
        /*01bc*/ 	.word	0xffffffff


	//   ....[74]....
        /*01c0*/ 	.word	0xffffffff


	//   ....[75]....
        /*01c4*/ 	.word	0xffffffff


	//   ....[76]....
        /*01c8*/ 	.word	0xffffffff


	//   ....[77]....
        /*01cc*/ 	.word	0xffffffff


	//   ....[78]....
        /*01d0*/ 	.word	0xffffffff


	//   ....[79]....
        /*01d4*/ 	.word	0x0500000f


	//   ....[80]....
        /*01d8*/ 	.word	0x0500000f


	//----- nvinfo : EIATTR_COOP_GROUP_INSTR_OFFSETS
	.align		4
.L_201:
        /*01dc*/ 	.byte	0x04, 0x28
        /*01de*/ 	.short	(.L_203 - .L_202)


	//   ....[0]....
.L_202:
        /*01e0*/ 	.word	0x00000060


	//   ....[1]....
        /*01e4*/ 	.word	0x00000170


	//   ....[2]....
        /*01e8*/ 	.word	0x000001c0


	//   ....[3]....
        /*01ec*/ 	.word	0x000003f0


	//   ....[4]....
        /*01f0*/ 	.word	0x00000550


	//   ....[5]....
        /*01f4*/ 	.word	0x00000670


	//   ....[6]....
        /*01f8*/ 	.word	0x000007d0


	//   ....[7]....
        /*01fc*/ 	.word	0x00001a60


	//   ....[8]....
        /*0200*/ 	.word	0x00003be0


	//   ....[9]....
        /*0204*/ 	.word	0x00003cf0


	//   ....[10]....
        /*0208*/ 	.word	0x00004800


	//   ....[11]....
        /*020c*/ 	.word	0x00004880


	//   ....[12]....
        /*0210*/ 	.word	0x00007960


	//   ....[13]....
        /*0214*/ 	.word	0x00007a70


	//   ....[14]....
        /*0218*/ 	.word	0x000085e0


	//   ....[15]....
        /*021c*/ 	.word	0x00008630


	//   ....[16]....
        /*0220*/ 	.word	0x0000a5c0


	//   ....[17]....
        /*0224*/ 	.word	0x0000a5d0


	//   ....[18]....
        /*0228*/ 	.word	0x0000a610


	//   ....[19]....
        /*022c*/ 	.word	0x0000a640


	//   ....[20]....
        /*0230*/ 	.word	0x0000dd50


	//   ....[21]....
        /*0234*/ 	.word	0x0000de70


	//   ....[22]....
        /*0238*/ 	.word	0x0000e990


	//   ....[23]....
        /*023c*/ 	.word	0x0000ea30


	//   ....[24]....
        /*0240*/ 	.word	0x0000ff10


	//   ....[25]....
        /*0244*/ 	.word	0x0000ff20


	//   ....[26]....
        /*0248*/ 	.word	0x0000ffa0


	//   ....[27]....
        /*024c*/ 	.word	0x0000ffb0


	//   ....[28]....
        /*0250*/ 	.word	0x00010a80


	//   ....[29]....
        /*0254*/ 	.word	0x00010a90


	//   ....[30]....
        /*0258*/ 	.word	0x00010aa0


	//   ....[31]....
        /*025c*/ 	.word	0x00010ab0


	//   ....[32]....
        /*0260*/ 	.word	0x00010ac0


	//   ....[33]....
        /*0264*/ 	.word	0x00010ad0


	//   ....[34]....
        /*0268*/ 	.word	0x00010ae0


	//   ....[35]....
        /*026c*/ 	.word	0x00010af0


	//   ....[36]....
        /*0270*/ 	.word	0x00010b10


	//   ....[37]....
        /*0274*/ 	.word	0x00010b20


	//   ....[38]....
        /*0278*/ 	.word	0x00010b50


	//   ....[39]....
        /*027c*/ 	.word	0x00010b60


	//   ....[40]....
        /*0280*/ 	.word	0x00010b80


	//   ....[41]....
        /*0284*/ 	.word	0x00010bb0


	//   ....[42]....
        /*0288*/ 	.word	0x00010be0


	//   ....[43]....
        /*028c*/ 	.word	0x00010bf0


	//   ....[44]....
        /*0290*/ 	.word	0x00012180


	//   ....[45]....
        /*0294*/ 	.word	0x00012360


	//   ....[46]....
        /*0298*/ 	.word	0x00012390


	//   ....[47]....
        /*029c*/ 	.word	0x000123c0


	//   ....[48]....
        /*02a0*/ 	.word	0x000123f0


	//   ....[49]....
        /*02a4*/ 	.word	0x00012420


	//   ....[50]....
        /*02a8*/ 	.word	0x00012460


	//   ....[51]....
        /*02ac*/ 	.word	0x000125e0


	//   ....[52]....
        /*02b0*/ 	.word	0x00012610


	//   ....[53]....
        /*02b4*/ 	.word	0x00012640


	//   ....[54]....
        /*02b8*/ 	.word	0x00012670


	//   ....[55]....
        /*02bc*/ 	.word	0x000126a0


	//   ....[56]....
        /*02c0*/ 	.word	0x000126e0


	//   ....[57]....
        /*02c4*/ 	.word	0x00012770


	//   ....[58]....
        /*02c8*/ 	.word	0x00012800


	//   ....[59]....
        /*02cc*/ 	.word	0x000128b0


	//   ....[60]....
        /*02d0*/ 	.word	0x00014090


	//   ....[61]....
        /*02d4*/ 	.word	0x00015a10


	//   ....[62]....
        /*02d8*/ 	.word	0x00015a40


	//   ....[63]....
        /*02dc*/ 	.word	0x00015a70


	//   ....[64]....
        /*02e0*/ 	.word	0x00015ab0


	//   ....[65]....
        /*02e4*/ 	.word	0x00015ac0


	//   ....[66]....
        /*02e8*/ 	.word	0x00015af0


	//   ....[67]....
        /*02ec*/ 	.word	0x00015b20


	//   ....[68]....
        /*02f0*/ 	.word	0x00015b30


	//   ....[69]....
        /*02f4*/ 	.word	0x00015c70


	//   ....[70]....
        /*02f8*/ 	.word	0x00015ca0


	//   ....[71]....
        /*02fc*/ 	.word	0x00015cd0


	//   ....[72]....
        /*0300*/ 	.word	0x00015d00


	//   ....[73]....
        /*0304*/ 	.word	0x00015d30


	//   ....[74]....
        /*0308*/ 	.word	0x00015d70


	//   ....[75]....
        /*030c*/ 	.word	0x00015e20


	//   ....[76]....
        /*0310*/ 	.word	0x00015ec0


	//   ....[77]....
        /*0314*/ 	.word	0x00015f70


	//   ....[78]....
        /*0318*/ 	.word	0x00016580


	//   ....[79]....
        /*031c*/ 	.word	0x00016c10


	//   ....[80]....
        /*0320*/ 	.word	0x00017080


	//----- nvinfo : EIATTR_REG_RECONFIG
	.align		4
.L_203:
        /*0324*/ 	.byte	0x01, 0x54
	.zero		2


	//----- nvinfo : EIATTR_SYSCALL_OFFSETS
	.align		4
        /*0328*/ 	.byte	0x04, 0x46
        /*032a*/ 	.short	(.L_205 - .L_204)


	//   ....[0]....
.L_204:
        /*032c*/ 	.word	0x00001c10


	//   ....[1]....
        /*0330*/ 	.word	0x00013a20


	//   ....[2]....
        /*0334*/ 	.word	0x00013b80


	//   ....[3]....
        /*0338*/ 	.word	0x00013cc0


	//   ....[4]....
        /*033c*/ 	.word	0x00013de0


	//----- nvinfo : EIATTR_MBARRIER_INSTR_OFFSETS
	.align		4
.L_205:
        /*0340*/ 	.byte	0x04, 0x39
        /*0342*/ 	.short	(.L_207 - .L_206)


	//   ....[0]....
.L_206:
        /*0344*/ 	.word	0x000002a0
        /*0348*/ 	.word	0x000000ff
        /*034c*/ 	.word	0x00013200
        /*0350*/ 	.short	0x0100
        /*0352*/ 	.byte	0x08
	.zero		1


	//   ....[1]....
        /*0354*/ 	.word	0x000002b0
        /*0358*/ 	.word	0x000000ff
        /*035c*/ 	.word	0x00013220
        /*0360*/ 	.short	0x0100
        /*0362*/ 	.byte	0x08
	.zero		1


	//   ....[2]....
        /*0364*/ 	.word	0x000003a0
        /*0368*/ 	.word	0x000000ff
        /*036c*/ 	.word	0x00013230
        /*0370*/ 	.short	0x0100
        /*0372*/ 	.byte	0x08
	.zero		1


	//   ....[3]....
        /*0374*/ 	.word	0x000003b0
        /*0378*/ 	.word	0x000000ff
        /*037c*/ 	.word	0x00013240
        /*0380*/ 	.short	0x0100
        /*0382*/ 	.byte	0x08
	.zero		1


	//   ....[4]....
        /*0384*/ 	.word	0x000003c0
        /*0388*/ 	.word	0x000000ff
        /*038c*/ 	.word	0x00013238
        /*0390*/ 	.short	0x0100
        /*0392*/ 	.byte	0x08
	.zero		1


	//   ....[5]....
        /*0394*/ 	.word	0x000003d0
        /*0398*/ 	.word	0x000000ff
        /*039c*/ 	.word	0x00013248
        /*03a0*/ 	.short	0x0100
        /*03a2*/ 	.byte	0x08
	.zero		1


	//   ....[6]....
        /*03a4*/ 	.word	0x00000500
        /*03a8*/ 	.word	0x000000ff
        /*03ac*/ 	.word	0x00013250
        /*03b0*/ 	.short	0x0100
        /*03b2*/ 	.byte	0x08
	.zero		1


	//   ....[7]....
        /*03b4*/ 	.word	0x00000510
        /*03b8*/ 	.word	0x000000ff
        /*03bc*/ 	.word	0x00013260
        /*03c0*/ 	.short	0x0100
        /*03c2*/ 	.byte	0x08
	.zero		1


	//   ....[8]....
        /*03c4*/ 	.word	0x00000520
        /*03c8*/ 	.word	0x000000ff
        /*03cc*/ 	.word	0x00013258
        /*03d0*/ 	.short	0x0100
        /*03d2*/ 	.byte	0x08
	.zero		1


	//   ....[9]....
        /*03d4*/ 	.word	0x00000530
        /*03d8*/ 	.word	0x000000ff
        /*03dc*/ 	.word	0x00013268
        /*03e0*/ 	.short	0x0100
        /*03e2*/ 	.byte	0x08
	.zero		1


	//   ....[10]....
        /*03e4*/ 	.word	0x00000620
        /*03e8*/ 	.word	0x000000ff
        /*03ec*/ 	.word	0x00013270
        /*03f0*/ 	.short	0x0100
        /*03f2*/ 	.byte	0x06
	.zero		1


	//   ....[11]....
        /*03f4*/ 	.word	0x00000630
        /*03f8*/ 	.word	0x000000ff
        /*03fc*/ 	.word	0x00013280
        /*0400*/ 	.short	0x0100
        /*0402*/ 	.byte	0x06
	.zero		1


	//   ....[12]....
        /*0404*/ 	.word	0x00000640
        /*0408*/ 	.word	0x000000ff
        /*040c*/ 	.word	0x00013278
        /*0410*/ 	.short	0x0100
        /*0412*/ 	.byte	0x06
	.zero		1


	//   ....[13]....
        /*0414*/ 	.word	0x00000650
        /*0418*/ 	.word	0x000000ff
        /*041c*/ 	.word	0x00013288
        /*0420*/ 	.short	0x0100
        /*0422*/ 	.byte	0x06
	.zero		1


	//   ....[14]....
        /*0424*/ 	.word	0x00000780
        /*0428*/ 	.word	0x000000ff
        /*042c*/ 	.word	0x00013290
        /*0430*/ 	.short	0x0100
        /*0432*/ 	.byte	0x08
	.zero		1


	//   ....[15]....
        /*0434*/ 	.word	0x00000790
        /*0438*/ 	.word	0x000000ff
        /*043c*/ 	.word	0x000132a0
        /*0440*/ 	.short	0x0100
        /*0442*/ 	.byte	0x08
	.zero		1


	//   ....[16]....
        /*0444*/ 	.word	0x000007a0
        /*0448*/ 	.word	0x000000ff
        /*044c*/ 	.word	0x00013298
        /*0450*/ 	.short	0x0100
        /*0452*/ 	.byte	0x08
	.zero		1


	//   ....[17]....
        /*0454*/ 	.word	0x000007b0
        /*0458*/ 	.word	0x000000ff
        /*045c*/ 	.word	0x000132a8
        /*0460*/ 	.short	0x0100
        /*0462*/ 	.byte	0x08
	.zero		1


	//   ....[18]....
        /*0464*/ 	.word	0x000008e0
        /*0468*/ 	.word	0x000000ff
        /*046c*/ 	.word	0x000132b0
        /*0470*/ 	.short	0x0100
        /*0472*/ 	.byte	0x08
	.zero		1


	//   ....[19]....
        /*0474*/ 	.word	0x000008f0
        /*0478*/ 	.word	0x000000ff
        /*047c*/ 	.word	0x000132c0
        /*0480*/ 	.short	0x0100
        /*0482*/ 	.byte	0x08
	.zero		1


	//   ....[20]....
        /*0484*/ 	.word	0x00000900
        /*0488*/ 	.word	0x000000ff
        /*048c*/ 	.word	0x000132b8
        /*0490*/ 	.short	0x0100
        /*0492*/ 	.byte	0x08
	.zero		1


	//   ....[21]....
        /*0494*/ 	.word	0x00000910
        /*0498*/ 	.word	0x000000ff
        /*049c*/ 	.word	0x000132c8
        /*04a0*/ 	.short	0x0100
        /*04a2*/ 	.byte	0x08
	.zero		1


	//   ....[22]....
        /*04a4*/ 	.word	0x00001c90
        /*04a8*/ 	.word	0x000000ff
        /*04ac*/ 	.word	0x00013200
        /*04b0*/ 	.short	0x010a
        /*04b2*/ 	.byte	0x2d
	.zero		1


	//   ....[23]....
        /*04b4*/ 	.word	0x00001d10
        /*04b8*/ 	.word	0x00000003
        /*04bc*/ 	.word	0x00013230
        /*04c0*/ 	.short	0x010a
        /*04c2*/ 	.byte	0x3f
	.zero		1


	//   ....[24]....
        /*04c4*/ 	.word	0x00001d50
        /*04c8*/ 	.word	0x00000003
        /*04cc*/ 	.word	0x00013230
        /*04d0*/ 	.short	0x010a
        /*04d2*/ 	.byte	0x3f
	.zero		1


	//   ....[25]....
        /*04d4*/ 	.word	0x000022e0
        /*04d8*/ 	.word	0x00000000
        /*04dc*/ 	.word	0x00000000
        /*04e0*/ 	.short	0x0101
        /*04e2*/ 	.byte	0x3f
	.zero		1


	//   ....[26]....
        /*04e4*/ 	.word	0x000059e0
        /*04e8*/ 	.word	0x000000ff
        /*04ec*/ 	.word	0x00013230
        /*04f0*/ 	.short	0x010a
        /*04f2*/ 	.byte	0x17
	.zero		1


	//   ....[27]....
        /*04f4*/ 	.word	0x00005a20
        /*04f8*/ 	.word	0x000000ff
        /*04fc*/ 	.word	0x00013230
        /*0500*/ 	.short	0x010a
        /*0502*/ 	.byte	0x17
	.zero		1


	//   ....[28]....
        /*0504*/ 	.word	0x00005e70
        /*0508*/ 	.word	0x000000ff
        /*050c*/ 	.word	0x00013250
        /*0510*/ 	.short	0x010a
        /*0512*/ 	.byte	0x0b
	.zero		1


	//   ....[29]....
        /*0514*/ 	.word	0x00005eb0
        /*0518*/ 	.word	0x000000ff
        /*051c*/ 	.word	0x00013250
        /*0520*/ 	.short	0x010a
        /*0522*/ 	.byte	0x0b
	.zero		1


	//   ....[30]....
        /*0524*/ 	.word	0x00006120
        /*0528*/ 	.word	0x0000000e
        /*052c*/ 	.word	0x00000000
        /*0530*/ 	.short	0x0101
        /*0532*/ 	.byte	0x3f
	.zero		1


	//   ....[31]....
        /*0534*/ 	.word	0x00009340
        /*0538*/ 	.word	0x000000ff
        /*053c*/ 	.word	0x00000000
        /*0540*/ 	.short	0x0101
        /*0542*/ 	.byte	0x06
	.zero		1


	//   ....[32]....
        /*0544*/ 	.word	0x00009ab0
        /*0548*/ 	.word	0x000000ff
        /*054c*/ 	.word	0x00013230
        /*0550*/ 	.short	0x010a
        /*0552*/ 	.byte	0x06
	.zero		1


	//   ....[33]....
        /*0554*/ 	.word	0x00009af0
        /*0558*/ 	.word	0x000000ff
        /*055c*/ 	.word	0x00013230
        /*0560*/ 	.short	0x010a
        /*0562*/ 	.byte	0x06
	.zero		1


	//   ....[34]....
        /*0564*/ 	.word	0x00009f40
        /*0568*/ 	.word	0x000000ff
        /*056c*/ 	.word	0x00013250
        /*0570*/ 	.short	0x010a
        /*0572*/ 	.byte	0x0b
	.zero		1


	//   ....[35]....
        /*0574*/ 	.word	0x00009f80
        /*0578*/ 	.word	0x000000ff
        /*057c*/ 	.word	0x00013250
        /*0580*/ 	.short	0x010a
        /*0582*/ 	.byte	0x0b
	.zero		1


	//   ....[36]....
        /*0584*/ 	.word	0x0000b500
        /*0588*/ 	.word	0x00000005
        /*058c*/ 	.word	0x00000000
        /*0590*/ 	.short	0x0101
        /*0592*/ 	.byte	0x3f
	.zero		1


	//   ....[37]....
        /*0594*/ 	.word	0x0000b810
        /*0598*/ 	.word	0x000000ff
        /*059c*/ 	.word	0x00000000
        /*05a0*/ 	.short	0x0101
        /*05a2*/ 	.byte	0x06
	.zero		1


	//   ....[38]....
        /*05a4*/ 	.word	0x0000bde0
        /*05a8*/ 	.word	0x000000ff
        /*05ac*/ 	.word	0x00013230
        /*05b0*/ 	.short	0x010a
        /*05b2*/ 	.byte	0x17
	.zero		1


	//   ....[39]....
        /*05b4*/ 	.word	0x0000be20
        /*05b8*/ 	.word	0x000000ff
        /*05bc*/ 	.word	0x00013230
        /*05c0*/ 	.short	0x010a
        /*05c2*/ 	.byte	0x17
	.zero		1


	//   ....[40]....
        /*05c4*/ 	.word	0x0000c270
        /*05c8*/ 	.word	0x000000ff
        /*05cc*/ 	.word	0x00013250
        /*05d0*/ 	.short	0x010a
        /*05d2*/ 	.byte	0x0b
	.zero		1


	//   ....[41]....
        /*05d4*/ 	.word	0x0000c2b0
        /*05d8*/ 	.word	0x000000ff
        /*05dc*/ 	.word	0x00013250
        /*05e0*/ 	.short	0x010a
        /*05e2*/ 	.byte	0x0b
	.zero		1


	//   ....[42]....
        /*05e4*/ 	.word	0x0000c520
        /*05e8*/ 	.word	0x00000000
        /*05ec*/ 	.word	0x00000000
        /*05f0*/ 	.short	0x0101
        /*05f2*/ 	.byte	0x3f
	.zero		1


	//   ....[43]....
        /*05f4*/ 	.word	0x0000f740
        /*05f8*/ 	.word	0x000000ff
        /*05fc*/ 	.word	0x00000000
        /*0600*/ 	.short	0x0101
        /*0602*/ 	.byte	0x06
	.zero		1


	//   ....[44]....
        /*0604*/ 	.word	0x0000fbe0
        /*0608*/ 	.word	0x000000ff
        /*060c*/ 	.word	0x00013250
        /*0610*/ 	.short	0x010a
        /*0612*/ 	.byte	0x0e
	.zero		1


	//   ....[45]....
        /*0614*/ 	.word	0x0000fc20
        /*0618*/ 	.word	0x000000ff
        /*061c*/ 	.word	0x00013250
        /*0620*/ 	.short	0x010a
        /*0622*/ 	.byte	0x0e
	.zero		1


	//   ....[46]....
        /*0624*/ 	.word	0x00010290
        /*0628*/ 	.word	0x000000ff
        /*062c*/ 	.word	0x00000000
        /*0630*/ 	.short	0x0101
        /*0632*/ 	.byte	0x04
	.zero		1


	//   ....[47]....
        /*0634*/ 	.word	0x000113a0
        /*0638*/ 	.word	0x00000003
        /*063c*/ 	.word	0x00000000
        /*0640*/ 	.short	0x0101
        /*0642*/ 	.byte	0x3f
	.zero		1


	//   ....[48]....
        /*0644*/ 	.word	0x000142a0
        /*0648*/ 	.word	0x00000005
        /*064c*/ 	.word	0x00013280
        /*0650*/ 	.short	0x010a
        /*0652*/ 	.byte	0x3f
	.zero		1


	//   ....[49]....
        /*0654*/ 	.word	0x00014440
        /*0658*/ 	.word	0x00000005
        /*065c*/ 	.word	0x00013240
        /*0660*/ 	.short	0x010a
        /*0662*/ 	.byte	0x3f
	.zero		1


	//   ....[50]....
        /*0664*/ 	.word	0x00014760
        /*0668*/ 	.word	0x000000ff
        /*066c*/ 	.word	0x00013220
        /*0670*/ 	.short	0x010a
        /*0672*/ 	.byte	0x29
	.zero		1


	//   ....[51]....
        /*0674*/ 	.word	0x00014a20
        /*0678*/ 	.word	0x00000006
        /*067c*/ 	.word	0x00013280
        /*0680*/ 	.short	0x010a
        /*0682*/ 	.byte	0x3f
	.zero		1


	//   ....[52]....
        /*0684*/ 	.word	0x00014c50
        /*0688*/ 	.word	0x00000006
        /*068c*/ 	.word	0x00013240
        /*0690*/ 	.short	0x010a
        /*0692*/ 	.byte	0x3f
	.zero		1


	//   ....[53]....
        /*0694*/ 	.word	0x00014f20
        /*0698*/ 	.word	0x0000000c
        /*069c*/ 	.word	0x00013270
        /*06a0*/ 	.short	0x010a
        /*06a2*/ 	.byte	0x3f
	.zero		1


	//   ....[54]....
        /*06a4*/ 	.word	0x00014f90
        /*06a8*/ 	.word	0x0000000c
        /*06ac*/ 	.word	0x00013260
        /*06b0*/ 	.short	0x010a
        /*06b2*/ 	.byte	0x3f
	.zero		1


	//   ....[55]....
        /*06b4*/ 	.word	0x00015250
        /*06b8*/ 	.word	0x0000000c
        /*06bc*/ 	.word	0x00013250
        /*06c0*/ 	.short	0x0101
        /*06c2*/ 	.byte	0x3f
	.zero		1


	//   ....[56]....
        /*06c4*/ 	.word	0x000152c0
        /*06c8*/ 	.word	0x00000003
        /*06cc*/ 	.word	0x00000000
        /*06d0*/ 	.short	0x0101
        /*06d2*/ 	.byte	0x3f
	.zero		1


	//   ....[57]....
        /*06d4*/ 	.word	0x00015480
        /*06d8*/ 	.word	0x00000002
        /*06dc*/ 	.word	0x00013270
        /*06e0*/ 	.short	0x010a
        /*06e2*/ 	.byte	0x3f
	.zero		1


	//   ....[58]....
        /*06e4*/ 	.word	0x000154f0
        /*06e8*/ 	.word	0x00000002
        /*06ec*/ 	.word	0x00013260
        /*06f0*/ 	.short	0x010a
        /*06f2*/ 	.byte	0x3f
	.zero		1


	//   ....[59]....
        /*06f4*/ 	.word	0x000157b0
        /*06f8*/ 	.word	0x00000002
        /*06fc*/ 	.word	0x00013250
        /*0700*/ 	.short	0x0101
        /*0702*/ 	.byte	0x3f
	.zero		1


	//   ....[60]....
        /*0704*/ 	.word	0x00015840
        /*0708*/ 	.word	0x00000000
        /*070c*/ 	.word	0x00000000
        /*0710*/ 	.short	0x0101
        /*0712*/ 	.byte	0x3f
	.zero		1


	//   ....[61]....
        /*0714*/ 	.word	0x00016500
        /*0718*/ 	.word	0x00000006
        /*071c*/ 	.word	0x00013220
        /*0720*/ 	.short	0x010a
        /*0722*/ 	.byte	0x3f
	.zero		1


	//   ....[62]....
        /*0724*/ 	.word	0x000166a0
        /*0728*/ 	.word	0x00000005
        /*072c*/ 	.word	0x00000000
        /*0730*/ 	.short	0x010a
        /*0732*/ 	.byte	0x3f
	.zero		1


	//   ....[63]....
        /*0734*/ 	.word	0x00016710
        /*0738*/ 	.word	0x00000009
        /*073c*/ 	.word	0x00000000
        /*0740*/ 	.short	0x010a
        /*0742*/ 	.byte	0x3f
	.zero		1


	//   ....[64]....
        /*0744*/ 	.word	0x00016760
        /*0748*/ 	.word	0x00000011
        /*074c*/ 	.word	0x00013260
        /*0750*/ 	.short	0x010a
        /*0752*/ 	.byte	0x3f
	.zero		1


	//   ....[65]....
        /*0754*/ 	.word	0x000167b0
        /*0758*/ 	.word	0x00000007
        /*075c*/ 	.word	0x00013260
        /*0760*/ 	.short	0x010a
        /*0762*/ 	.byte	0x3f
	.zero		1


	//   ....[66]....
        /*0764*/ 	.word	0x000167f0
        /*0768*/ 	.word	0x00000011
        /*076c*/ 	.word	0x00013280
        /*0770*/ 	.short	0x010a
        /*0772*/ 	.byte	0x3f
	.zero		1


	//   ....[67]....
        /*0774*/ 	.word	0x00016810
        /*0778*/ 	.word	0x00000007
        /*077c*/ 	.word	0x00013280
        /*0780*/ 	.short	0x010a
        /*0782*/ 	.byte	0x3f
	.zero		1


	//   ....[68]....
        /*0784*/ 	.word	0x00016880
        /*0788*/ 	.word	0x00000003
        /*078c*/ 	.word	0x00013200
        /*0790*/ 	.short	0x010a
        /*0792*/ 	.byte	0x3f
	.zero		1


	//   ....[69]....
        /*0794*/ 	.word	0x000168d0
        /*0798*/ 	.word	0x00000003
        /*079c*/ 	.word	0x00013230
        /*07a0*/ 	.short	0x010a
        /*07a2*/ 	.byte	0x3f
	.zero		1


	//   ....[70]....
        /*07a4*/ 	.word	0x00016930
        /*07a8*/ 	.word	0x0000000f
        /*07ac*/ 	.word	0x00013230
        /*07b0*/ 	.short	0x010a
        /*07b2*/ 	.byte	0x3f
	.zero		1


	//   ....[71]....
        /*07b4*/ 	.word	0x00016990
        /*07b8*/ 	.word	0x0000000f
        /*07bc*/ 	.word	0x00013250
        /*07c0*/ 	.short	0x010a
        /*07c2*/ 	.byte	0x3f
	.zero		1


	//   ....[72]....
        /*07c4*/ 	.word	0x000169f0
        /*07c8*/ 	.word	0x00000003
        /*07cc*/ 	.word	0x00013230
        /*07d0*/ 	.short	0x010a
        /*07d2*/ 	.byte	0x3f
	.zero		1


	//   ....[73]....
        /*07d4*/ 	.word	0x00016a50
        /*07d8*/ 	.word	0x00000003
        /*07dc*/ 	.word	0x00013250
        /*07e0*/ 	.short	0x010a
        /*07e2*/ 	.byte	0x3f
	.zero		1


	//   ....[74]....
        /*07e4*/ 	.word	0x00016ab0
        /*07e8*/ 	.word	0x00000003
        /*07ec*/ 	.word	0x00013230
        /*07f0*/ 	.short	0x010a
        /*07f2*/ 	.byte	0x3f
	.zero		1


	//   ....[75]....
        /*07f4*/ 	.word	0x00016b10
        /*07f8*/ 	.word	0x00000003
        /*07fc*/ 	.word	0x00013250
        /*0800*/ 	.short	0x010a
        /*0802*/ 	.byte	0x3f
	.zero		1


	//   ....[76]....
        /*0804*/ 	.word	0x00016b70
        /*0808*/ 	.word	0x00000007
        /*080c*/ 	.word	0x00013250
        /*0810*/ 	.short	0x010a
        /*0812*/ 	.byte	0x3f
	.zero		1


	//   ....[77]....
        /*0814*/ 	.word	0x00016cc0
        /*0818*/ 	.word	0x00000005
        /*081c*/ 	.word	0x00013280
        /*0820*/ 	.short	0x010a
        /*0822*/ 	.byte	0x3f
	.zero		1


	//   ....[78]....
        /*0824*/ 	.word	0x00016d10
        /*0828*/ 	.word	0x00000005
        /*082c*/ 	.word	0x00013240
        /*0830*/ 	.short	0x010a
        /*0832*/ 	.byte	0x3f
	.zero		1


	//   ....[79]....
        /*0834*/ 	.word	0x00016d70
        /*0838*/ 	.word	0x00000004
        /*083c*/ 	.word	0x00013220
        /*0840*/ 	.short	0x010a
        /*0842*/ 	.byte	0x3f
	.zero		1


	//   ....[80]....
        /*0844*/ 	.word	0x00016dc0
        /*0848*/ 	.word	0x00000006
        /*084c*/ 	.word	0x00013280
        /*0850*/ 	.short	0x010a
        /*0852*/ 	.byte	0x3f
	.zero		1


	//   ....[81]....
        /*0854*/ 	.word	0x00016e10
        /*0858*/ 	.word	0x00000006
        /*085c*/ 	.word	0x00013240
        /*0860*/ 	.short	0x010a
        /*0862*/ 	.byte	0x3f
	.zero		1


	//   ....[82]....
        /*0864*/ 	.word	0x00016e60
        /*0868*/ 	.word	0x0000000c
        /*086c*/ 	.word	0x00013270
        /*0870*/ 	.short	0x010a
        /*0872*/ 	.byte	0x3f
	.zero		1


	//   ....[83]....
        /*0874*/ 	.word	0x00016eb0
        /*0878*/ 	.word	0x0000000c
        /*087c*/ 	.word	0x00013260
        /*0880*/ 	.short	0x010a
        /*0882*/ 	.byte	0x3f
	.zero		1


	//   ....[84]....
        /*0884*/ 	.word	0x00016f00
        /*0888*/ 	.word	0x00000002
        /*088c*/ 	.word	0x00013270
        /*0890*/ 	.short	0x010a
        /*0892*/ 	.byte	0x3f
	.zero		1


	//   ....[85]....
        /*0894*/ 	.word	0x00016f50
        /*0898*/ 	.word	0x00000002
        /*089c*/ 	.word	0x00013260
        /*08a0*/ 	.short	0x010a
        /*08a2*/ 	.byte	0x3f
	.zero		1


	//   ....[86]....
        /*08a4*/ 	.word	0x00016fa0
        /*08a8*/ 	.word	0x00000006
        /*08ac*/ 	.word	0x00013220
        /*08b0*/ 	.short	0x010a
        /*08b2*/ 	.byte	0x3f
	.zero		1


	//   ....[87]....
        /*08b4*/ 	.word	0x00017140
        /*08b8*/ 	.word	0x00000005
        /*08bc*/ 	.word	0x00000000
        /*08c0*/ 	.short	0x010a
        /*08c2*/ 	.byte	0x3f
	.zero		1


	//   ....[88]....
        /*08c4*/ 	.word	0x00017190
        /*08c8*/ 	.word	0x00000009
        /*08cc*/ 	.word	0x00000000
        /*08d0*/ 	.short	0x010a
        /*08d2*/ 	.byte	0x3f
	.zero		1


	//   ....[89]....
        /*08d4*/ 	.word	0x000171e0
        /*08d8*/ 	.word	0x00000011
        /*08dc*/ 	.word	0x00013260
        /*08e0*/ 	.short	0x010a
        /*08e2*/ 	.byte	0x3f
	.zero		1


	//   ....[90]....
        /*08e4*/ 	.word	0x00017230
        /*08e8*/ 	.word	0x00000007
        /*08ec*/ 	.word	0x00013260
        /*08f0*/ 	.short	0x010a
        /*08f2*/ 	.byte	0x3f
	.zero		1


	//   ....[91]....
        /*08f4*/ 	.word	0x00017280
        /*08f8*/ 	.word	0x00000011
        /*08fc*/ 	.word	0x00013280
        /*0900*/ 	.short	0x010a
        /*0902*/ 	.byte	0x3f
	.zero		1


	//----- nvinfo : EIATTR_NUM_MBARRIERS
	.align		4
.L_207:
        /*0904*/ 	.byte	0x03, 0x38
        /*0906*/ 	.short	0x0016


	//----- nvinfo : EIATTR_EXIT_INSTR_OFFSETS
	.align		4
        /*0908*/ 	.byte	0x04, 0x1c
        /*090a*/ 	.short	(.L_209 - .L_208)


	//   ....[0]....
.L_208:
        /*090c*/ 	.word	0x00000a70


	//   ....[1]....
        /*0910*/ 	.word	0x00012130


	//   ....[2]....
        /*0914*/ 	.word	0x00016860


	//----- nvinfo : EIATTR_MAX_THREADS
	.align		4
.L_209:
        /*0918*/ 	.byte	0x04, 0x05
        /*091a*/ 	.short	(.L_211 - .L_210)
.L_210:
        /*091c*/ 	.word	0x00000200
        /*0920*/ 	.word	0x00000001
        /*0924*/ 	.word	0x00000001


	//----- nvinfo : EIATTR_CRS_STACK_SIZE
	.align		4
.L_211:
        /*0928*/ 	.byte	0x04, 0x1e
        /*092a*/ 	.short	(.L_213 - .L_212)
.L_212:
        /*092c*/ 	.word	0x00000000


	//----- nvinfo : EIATTR_CBANK_PARAM_SIZE
	.align		4
.L_213:
        /*0930*/ 	.byte	0x03, 0x19
        /*0932*/ 	.short	0x0a70


	//----- nvinfo : EIATTR_PARAM_CBANK
	.align		4
        /*0934*/ 	.byte	0x04, 0x0a
        /*0936*/ 	.short	(.L_215 - .L_214)
	.align		4
.L_214:
        /*0938*/ 	.word	index@(.nv.constant0._ZN7cutlass13device_kernelIN5flash11enable_sm90INS1_16FlashAttnFwdSm90INS1_25CollectiveMainloopFwdSm90ILi2EN4cute5tupleIJNS5_1CILi1EEES8_S8_EEENS6_IJNS7_ILi192EEENS7_ILi160EEENS7_ILi64EEEEEELi64ENS_12float_e4m3_tEfNS_4arch4Sm90ELb0ELb1ELb0ELb1ELb0ELb0ELb0ELb1ELb1ELb0ELb0ELb0EEENS1_21CollectiveEpilogueFwdINS6_IJSA_SC_SB_EEES9_NS_10bfloat16_tESG_Li384ELb1ELb0ELb0ELb1EEENS1_36VarlenDynamicPersistentTileSchedulerILi192ELi160ELi384ELi128ELb0ELb0ELb1ELb1ELb0ELb1EEEEEEEEEvNT_6ParamsE)
        /*093c*/ 	.short	0x0210
        /*093e*/ 	.short	0x0a70


	//----- nvinfo : EIATTR_SW_WAR
	.align		4
.L_215:
        /*0940*/ 	.byte	0x04, 0x36
        /*0942*/ 	.short	(.L_217 - .L_216)
.L_216:
        /*0944*/ 	.word	0x00000008
.L_217:


//--------------------- .nv.info._ZN7cutlass13device_kernelIN5flash11enable_sm90INS1_16FlashAttnFwdSm90INS1_25CollectiveMainloopFwdSm90ILi2EN4cute5tupleIJNS5_1CILi1EEES8_S8_EEENS6_IJNS7_ILi192EEENS7_ILi160EEENS7_ILi64EEEEEELi64ENS_12float_e4m3_tEfNS_4arch4Sm90ELb0ELb1ELb0ELb1ELb0ELb1ELb0ELb1ELb1ELb0ELb0ELb0EEENS1_21CollectiveEpilogueFwdINS6_IJSA_SC_SB_EEES9_NS_10bfloat16_tESG_Li384ELb1ELb0ELb0ELb1EEENS1_36VarlenDynamicPersistentTileSchedulerILi192ELi160ELi384ELi128ELb0ELb0ELb1ELb1ELb0ELb1EEEEEEEEEvNT_6ParamsE --------------------------
	.section	.nv.info._ZN7cutlass13device_kernelIN5flash11enable_sm90INS1_16FlashAttnFwdSm90INS1_25CollectiveMainloopFwdSm90ILi2EN4cute5tupleIJNS5_1CILi1EEES8_S8_EEENS6_IJNS7_ILi192EEENS7_ILi160EEENS7_ILi64EEEEEELi64ENS_12float_e4m3_tEfNS_4arch4Sm90ELb0ELb1ELb0ELb1ELb0ELb1ELb0ELb1ELb1ELb0ELb0ELb0EEENS1_21CollectiveEpilogueFwdINS6_IJSA_SC_SB_EEES9_NS_10bfloat16_tESG_Li384ELb1ELb0ELb0ELb1EEENS1_36VarlenDynamicPersistentTileSchedulerILi192ELi160ELi384ELi128ELb0ELb0ELb1ELb1ELb0ELb1EEEEEEEEEvNT_6ParamsE,"",@"SHT_CUDA_INFO"
	.sectionflags	@""
	.align	4


	//----- nvinfo : EIATTR_CUDA_API_VERSION
	.align		4
        /*0000*/ 	.byte	0x04, 0x37
        /*0002*/ 	.short	(.L_219 - .L_218)
.L_218:
        /*0004*/ 	.word	0x00000082


	//----- nvinfo : EIATTR_KPARAM_INFO
	.align		4
.L_219:
        /*0008*/ 	.byte	0x04, 0x17
        /*000a*/ 	.short	(.L_221 - .L_220)
.L_220:
        /*000c*/ 	.word	0x00000000
        /*0010*/ 	.short	0x0000
        /*0012*/ 	.short	0x0070
        /*0014*/ 	.byte	0x00, 0xf0, 0x01, 0x28


	//----- nvinfo : EIATTR_SPARSE_MMA_MASK
	.align		4
.L_221:
        /*0018*/ 	.byte	0x03, 0x50
        /*001a*/ 	.short	0x0000


	//----- nvinfo : EIATTR_MAXREG_COUNT
	.align		4
        /*001c*/ 	.byte	0x03, 0x1b
        /*001e*/ 	.short	0x0080


	//----- nvinfo : EIATTR_NUM_BARRIERS
	.align		4
        /*0020*/ 	.byte	0x02, 0x4c
        /*0022*/ 	.byte	0x10
	.zero		1


	//----- nvinfo : EIATTR_EXTERNS
	.align		4
        /*0024*/ 	.byte	0x04, 0x0f
        /*0026*/ 	.short	(.L_223 - .L_222)


	//   ....[0]....
	.align		4
.L_222:
        /*0028*/ 	.word	index@(__assertfail)


	//----- nvinfo : EIATTR_ANNOTATIONS
	.align		4
.L_223:
        /*002c*/ 	.byte	0x04, 0x55
        /*002e*/ 	.short	(.L_225 - .L_224)


	//   ....[0]....
.L_224:
        /* <DEDUP_REMOVED lines=81> */
        /*0534*/ 	.byte	0xa0, 0xf5, 0x01, 0x00, 0x01, 0x00, 0x00, 0x00, 0x30, 0xf7, 0x01, 0x00


	//----- nvinfo : EIATTR_MERCURY_ISA_VERSION
	.align		4
.L_225:
        /*0540*/ 	.byte	0x03, 0x5f
        /*0542*/ 	.short	0x0101


	//----- nvinfo : EIATTR_UNUSED_LOAD_BYTE_OFFSET
	.align		4
        /*0544*/ 	.byte	0x04, 0x44
        /*0546*/ 	.short	(.L_227 - .L_226)


	//   ....[0]....
.L_226:
        /*0548*/ 	.word	0x00000ac0
        /*054c*/ 	.word	0x0000fff0


	//   ....[1]....
        /*0550*/ 	.word	0x000181e0
        /*0554*/ 	.word	0x0000fff0


	//----- nvinfo : EIATTR_INT_WARP_WIDE_INSTR_OFFSETS
	.align		4
.L_227:
        /*0558*/ 	.byte	0x04, 0x31
        /*055a*/ 	.short	(.L_229 - .L_228)


	//   ....[0]....
.L_228:
        /*055c*/ 	.word	0x000001b0


	//   ....[1]....
        /*0560*/ 	.word	0x000001f0


	//   ....[2]....
        /*0564*/ 	.word	0x000002b0


	//   ....[3]....
        /*0568*/ 	.word	0x0001c620


	//   ....[4]....
        /*056c*/ 	.word	0x0001c6b0


	//   ....[5]....
        /*0570*/ 	.word	0x0001cda0


	//   ....[6]....
        /*0574*/ 	.word	0x0001ce20


	//   ....[7]....
        /*0578*/ 	.word	0x0001e3f0


	//   ....[8]....
        /*057c*/ 	.word	0x0001e480


	//----- nvinfo : EIATTR_COOP_GROUP_MASK_REGIDS
	.align		4
.L_229:
        /*0580*/ 	.byte	0x04, 0x29
        /*0582*/ 	.short	(.L_231 - .L_230)


	//   ....[0]....
.L_230:
        /*0584*/ 	.word	0xffffffff


	//   ....[1]....
        /*0588*/ 	.word	0xffffffff


	//   ....[2]....
        /*058c*/ 	.word	0xffffffff


	//   ....[3]....
        /*0590*/ 	.word	0xffffffff


	//   ....[4]....
        /*0594*/ 	.word	0xffffffff


	//   ....[5]....
        /*0598*/ 	.word	0xffffffff


	//   ....[6]....
        /*059c*/ 	.word	0xffffffff


	//   ....[7]....
        /*05a0*/ 	.word	0xffffffff


	//   ....[8]....
        /*05a4*/ 	.word	0xffffffff


	//   ....[9]....
        /*05a8*/ 	.word	0xffffffff


	//   ....[10]....
        /*05ac*/ 	.word	0xffffffff


	//   ....[11]....
        /*05b0*/ 	.word	0xffffffff


	//   ....[12]....
        /*05b4*/ 	.word	0xffffffff


	//   ....[13]....
        /*05b8*/ 	.word	0xffffffff


	//   ....[14]....
        /*05bc*/ 	.word	0xffffffff


	//   ....[15]....
        /*05c0*/ 	.word	0xffffffff


	//   ....[16]....
        /*05c4*/ 	.word	0xffffffff


	//   ....[17]....
        /*05c8*/ 	.word	0xffffffff


	//   ....[18]....
        /*05cc*/ 	.word	0xffffffff


	//   ....[19]....
        /*05d0*/ 	.word	0xffffffff


	//   ....[20]....
        /*05d4*/ 	.word	0xffffffff


	//   ....[21]....
        /*05d8*/ 	.word	0xffffffff


	//   ....[22]....
        /*05dc*/ 	.word	0xffffffff


	//   ....[23]....
        /*05e0*/ 	.word	0xffffffff


	//   ....[24]....
        /*05e4*/ 	.word	0xffffffff


	//   ....[25]....
        /*05e8*/ 	.word	0xffffffff


	//   ....[26]....
        /*05ec*/ 	.word	0xffffffff


	//   ....[27]....
        /*05f0*/ 	.word	0xffffffff


	//   ....[28]....
        /*05f4*/ 	.word	0xffffffff


	//   ....[29]....
        /*05f8*/ 	.word	0xffffffff


	//   ....[30]....
        /*05fc*/ 	.word	0xffffffff


	//   ....[31]....
        /*0600*/ 	.word	0xffffffff


	//   ....[32]....
        /*0604*/ 	.word	0xffffffff


	//   ....[33]....
        /*0608*/ 	.word	0xffffffff


	//   ....[34]....
        /*060c*/ 	.word	0xffffffff


	//   ....[35]....
        /*0610*/ 	.word	0xffffffff


	//   ....[36]....
        /*0614*/ 	.word	0xffffffff


	//   ....[37]....
        /*0618*/ 	.word	0xffffffff


	//   ....[38]....
        /*061c*/ 	.word	0xffffffff


	//   ....[39]....
        /*0620*/ 	.word	0xffffffff


	//   ....[40]....
        /*0624*/ 	.word	0xffffffff


	//   ....[41]....
        /*0628*/ 	.word	0xffffffff


	//   ....[42]....
        /*062c*/ 	.word	0xffffffff


	//   ....[43]....
        /*0630*/ 	.word	0xffffffff


	//   ....[44]....
        /*0634*/ 	.word	0xffffffff


	//   ....[45]....
        /*0638*/ 	.word	0xffffffff


	//   ....[46]....
        /*063c*/ 	.word	0xffffffff


	//   ....[47]....
        /*0640*/ 	.word	0xffffffff


	//   ....[48]....
        /*0644*/ 	.word	0xffffffff


	//   ....[49]....
        /*0648*/ 	.word	0xffffffff


	//   ....[50]....
        /*064c*/ 	.word	0xffffffff


	//   ....[51]....
        /*0650*/ 	.word	0xffffffff


	//   ....[52]....
        /*0654*/ 	.word	0xffffffff


	//   ....[53]....
        /*0658*/ 	.word	0xffffffff


	//   ....[54]....
        /*065c*/ 	.word	0xffffffff


	//   ....[55]....
        /*0660*/ 	.word	0xffffffff


	//   ....[56]....
        /*0664*/ 	.word	0xffffffff


	//   ....[57]....
        /*0668*/ 	.word	0xffffffff


	//   ....[58]....
        /*066c*/ 	.word	0xffffffff


	//   ....[59]....
        /*0670*/ 	.word	0xffffffff


	//   ....[60]....
        /*0674*/ 	.word	0xffffffff


	//   ....[61]....
        /*0678*/ 	.word	0xffffffff


	//   ....[62]....
        /*067c*/ 	.word	0xffffffff


	//   ....[63]....
        /*0680*/ 	.word	0xffffffff


	//   ....[64]....
        /*0684*/ 	.word	0xffffffff


	//   ....[65]....
        /*0688*/ 	.word	0xffffffff


	//   ....[66]....
        /*068c*/ 	.word	0xffffffff


	//   ....[67]....
        /*0690*/ 	.word	0xffffffff


	//   ....[68]....
        /*0694*/ 	.word	0xffffffff


	//   ....[69]....
        /*0698*/ 	.word	0xffffffff


	//   ....[70]....
        /*069c*/ 	.word	0xffffffff


	//   ....[71]....
        /*06a0*/ 	.word	0xffffffff


	//   ....[72]....
        /*06a4*/ 	.word	0xffffffff


	//   ....[73]....
        /*06a8*/ 	.word	0xffffffff


	//   ....[74]....
        /*06ac*/ 	.word	0xffffffff


	//   ....[75]....
        /*06b0*/ 	.word	0xffffffff


	//   ....[76]....
        /*06b4*/ 	.word	0xffffffff


	//   ....[77]....
        /*06b8*/ 	.word	0xffffffff


	//   ....[78]....
        /*06bc*/ 	.word	0xffffffff


	//   ....[79]....
        /*06c0*/ 	.word	0xffffffff


	//   ....[80]....
        /*06c4*/ 	.word	0x0500000f


	//   ....[81]....
        /*06c8*/ 	.word	0x0500000f


	//   ....[82]....
        /*06cc*/ 	.word	0x0500000f


	//   ....[83]....
        /*06d0*/ 	.word	0x0500000f


	//   ....[84]....
        /*06d4*/ 	.word	0x0500000f


	//   ....[85]....
        /*06d8*/ 	.word	0x0500000f


	//   ....[86]....
        /*06dc*/ 	.word	0x0500000f


	//   ....[87]....
        /*06e0*/ 	.word	0x0500000f


	//   ....[88]....
        /*06e4*/ 	.word	0x0500000f


	//   ....[89]....
        /*06e8*/ 	.word	0x0500000f


	//   ....[90]....
        /*06ec*/ 	.word	0x0500000f


	//   ....[91]....
        /*06f0*/ 	.word	0x0500000f


	//   ....[92]....
        /*06f4*/ 	.word	0x0500000f


	//   ....[93]....
        /*06f8*/ 	.word	0x0500000f


	//   ....[94]....
        /*06fc*/ 	.word	0x0500000f


	//   ....[95]....
        /*0700*/ 	.word	0x0500000f


	//   ....[96]....
        /*0704*/ 	.word	0x0500000f


	//   ....[97]....
        /*0708*/ 	.word	0x0500000f


	//   ....[98]....
        /*070c*/ 	.word	0x0500000f


	//   ....[99]....
        /*0710*/ 	.word	0x0500000f


	//   ....[100]....
        /*0714*/ 	.word	0x0500000f


	//   ....[101]....
        /*0718*/ 	.word	0x0500000f


	//   ....[102]....
        /*071c*/ 	.word	0x0500000f


	//   ....[103]....
        /*0720*/ 	.word	0x0500000f


	//   ....[104]....
        /*0724*/ 	.word	0x0500000f


	//   ....[105]....
        /*0728*/ 	.word	0x0500000f


	//   ....[106]....
        /*072c*/ 	.word	0x0500000f


	//   ....[107]....
        /*0730*/ 	.word	0x0500000f


	//----- nvinfo : EIATTR_COOP_GROUP_INSTR_OFFSETS
	.align		4
.L_231:
        /*0734*/ 	.byte	0x04, 0x28
        /*0736*/ 	.short	(.L_233 - .L_232)


	//   ....[0]....
.L_232:
        /*0738*/ 	.word	0x00000060


	//   ....[1]....
        /*073c*/ 	.word	0x000001c0


	//   ....[2]....
        /*0740*/ 	.word	0x000002c0


	//   ....[3]....
        /*0744*/ 	.word	0x00000430


	//   ....[4]....
        /*0748*/ 	.word	0x00000590


	//   ....[5]....
        /*074c*/ 	.word	0x000006b0


	//   ....[6]....
        /*0750*/ 	.word	0x00000810


	//   ....[7]....
        /*0754*/ 	.word	0x000058b0


	//   ....[8]....
        /*0758*/ 	.word	0x0000ab70


	//   ....[9]....
        /*075c*/ 	.word	0x0000ac80


	//   ....[10]....
        /*0760*/ 	.word	0x0000b760


	//   ....[11]....
        /*0764*/ 	.word	0x0000b7f0


	//   ....[12]....
        /*0768*/ 	.word	0x0000efe0


	//   ....[13]....
        /*076c*/ 	.word	0x0000f230


	//   ....[14]....
        /*0770*/ 	.word	0x0000f8e0


	//   ....[15]....
        /*0774*/ 	.word	0x0000fa00


	//   ....[16]....
        /*0778*/ 	.word	0x00011cc0


	//   ....[17]....
        /*077c*/ 	.word	0x00011cf0


	//   ....[18]....
        /*0780*/ 	.word	0x00011d50


	//   ....[19]....
        /*0784*/ 	.word	0x00011d80


	//   ....[20]....
        /*0788*/ 	.word	0x00015b50


	//   ....[21]....
        /*078c*/ 	.word	0x00015c60


	//   ....[22]....
        /*0790*/ 	.word	0x00016540


	//   ....[23]....
        /*0794*/ 	.word	0x000166c0


	//   ....[24]....
        /*0798*/ 	.word	0x00017b40


	//   ....[25]....
        /*079c*/ 	.word	0x00017b70


	//   ....[26]....
        /*07a0*/ 	.word	0x00017c70


	//   ....[27]....
        /*07a4*/ 	.word	0x00017d30


	//   ....[28]....
        /*07a8*/ 	.word	0x000187e0


	//   ....[29]....
        /*07ac*/ 	.word	0x000187f0


	//   ....[30]....
        /*07b0*/ 	.word	0x00018800


	//   ....[31]....
        /*07b4*/ 	.word	0x00018810


	//   ....[32]....
        /*07b8*/ 	.word	0x00018820


	//   ....[33]....
        /*07bc*/ 	.word	0x00018830


	//   ....[34]....
        /*07c0*/ 	.word	0x00018840


	//   ....[35]....
        /*07c4*/ 	.word	0x00018860


	//   ....[36]....
        /*07c8*/ 	.word	0x00018890


	//   ....[37]....
        /*07cc*/ 	.word	0x000188a0


	//   ....[38]....
        /*07d0*/ 	.word	0x000188d0


	//   ....[39]....
        /*07d4*/ 	.word	0x000188e0


	//   ....[40]....
        /*07d8*/ 	.word	0x00018900


	//   ....[41]....
        /*07dc*/ 	.word	0x00018920


	//   ....[42]....
        /*07e0*/ 	.word	0x00018930


	//   ....[43]....
        /*07e4*/ 	.word	0x00018940


	//   ....[44]....
        /*07e8*/ 	.word	0x00019ec0


	//   ....[45]....
        /*07ec*/ 	.word	0x0001a090


	//   ....[46]....
        /*07f0*/ 	.word	0x0001a0c0


	//   ....[47]....
        /*07f4*/ 	.word	0x0001a0f0


	//   ....[48]....
        /*07f8*/ 	.word	0x0001a120


	//   ....[49]....
        /*07fc*/ 	.word	0x0001a150


	//   ....[50]....
        /*0800*/ 	.word	0x0001a180


	//   ....[51]....
        /*0804*/ 	.word	0x0001a2f0


	//   ....[52]....
        /*0808*/ 	.word	0x0001a320


	//   ....[53]....
        /*080c*/ 	.word	0x0001a350


	//   ....[54]....
        /*0810*/ 	.word	0x0001a380


	//   ....[55]....
        /*0814*/ 	.word	0x0001a3b0


	//   ....[56]....
        /*0818*/ 	.word	0x0001a3e0


	//   ....[57]....
        /*081c*/ 	.word	0x0001a490


	//   ....[58]....
        /*0820*/ 	.word	0x0001a4f0


	//   ....[59]....
        /*0824*/ 	.word	0x0001a590


	//   ....[60]....
        /*0828*/ 	.word	0x0001b620


	//   ....[61]....
        /*082c*/ 	.word	0x0001cf90


	//   ....[62]....
        /*0830*/ 	.word	0x0001eb10


	//   ....[63]....
        /*0834*/ 	.word	0x0001eb60


	//   ....[64]....
        /*0838*/ 	.word	0x0001eb90


	//   ....[65]....
        /*083c*/ 	.word	0x0001ebc0


	//   ....[66]....
        /*0840*/ 	.word	0x0001ebd0


	//   ....[67]....
        /*0844*/ 	.word	0x0001ec00


	//   ....[68]....
        /*0848*/ 	.word	0x0001ec30


	//   ....[69]....
        /*084c*/ 	.word	0x0001ec60


	//   ....[70]....
        /*0850*/ 	.word	0x0001ede0


	//   ....[71]....
        /*0854*/ 	.word	0x0001ee10


	//   ....[72]....
        /*0858*/ 	.word	0x0001ee40


	//   ....[73]....
        /*085c*/ 	.word	0x0001ee70


	//   ....[74]....
        /*0860*/ 	.word	0x0001eea0


	//   ....[75]....
        /*0864*/ 	.word	0x0001eed0


	//   ....[76]....
        /*0868*/ 	.word	0x0001ef90


	//   ....[77]....
        /*086c*/ 	.word	0x0001efb0


	//   ....[78]....
        /*0870*/ 	.word	0x0001f020


	//   ....[79]....
        /*0874*/ 	.word	0x0001f6c0


	//   ....[80]....
        /*0878*/ 	.word	0x0001fb30


	//   ....[81]....
        /*087c*/ 	.word	0x0001fbd0


	//   ....[82]....
        /*0880*/ 	.word	0x0001fc70


	//   ....[83]....
        /*0884*/ 	.word	0x0001fd10


	//   ....[84]....
        /*0888*/ 	.word	0x0001fdf0


	//   ....[85]....
        /*088c*/ 	.word	0x0001fe90


	//   ....[86]....
        /*0890*/ 	.word	0x0001ff30


	//   ....[87]....
        /*0894*/ 	.word	0x0001ffd0


	//   ....[88]....
        /*0898*/ 	.word	0x00020370


	//   ....[89]....
        /*089c*/ 	.word	0x00020650


	//   ....[90]....
        /*08a0*/ 	.word	0x00020a70


	//   ....[91]....
        /*08a4*/ 	.word	0x00020b10


	//   ....[92]....
        /*08a8*/ 	.word	0x00020c30


	//   ....[93]....
        /*08ac*/ 	.word	0x00020ca0


	//   ....[94]....
        /*08b0*/ 	.word	0x00020d10


	//   ....[95]....
        /*08b4*/ 	.word	0x00020d80


	//   ....[96]....
        /*08b8*/ 	.word	0x00020df0


	//   ....[97]....
        /*08bc*/ 	.word	0x00020e70


	//   ....[98]....
        /*08c0*/ 	.word	0x00020f00


	//   ....[99]....
        /*08c4*/ 	.word	0x00020f90


	//   ....[100]....
        /*08c8*/ 	.word	0x00021000


	//   ....[101]....
        /*08cc*/ 	.word	0x00021070


	//   ....[102]....
        /*08d0*/ 	.word	0x000210e0


	//   ....[103]....
        /*08d4*/ 	.word	0x00021160


	//   ....[104]....
        /*08d8*/ 	.word	0x000211d0


	//   ....[105]....
        /*08dc*/ 	.word	0x00021270


	//   ....[106]....
        /*08e0*/ 	.word	0x00021300


	//   ....[107]....
        /*08e4*/ 	.word	0x00021420


	//----- nvinfo : EIATTR_REG_RECONFIG
	.align		4
.L_233:
        /*08e8*/ 	.byte	0x01, 0x54
	.zero		2


	//----- nvinfo : EIATTR_SYSCALL_OFFSETS
	.align		4
        /*08ec*/ 	.byte	0x04, 0x46
        /*08ee*/ 	.short	(.L_235 - .L_234)


	//   ....[0]....
.L_234:
        /*08f0*/ 	.word	0x00001a10


	//   ....[1]....
        /*08f4*/ 	.word	0x00001b60


	//   ....[2]....
        /*08f8*/ 	.word	0x00005a20


	//   ....[3]....
        /*08fc*/ 	.word	0x00005d90


	//   ....[4]....
        /*0900*/ 	.word	0x0001c830


	//   ....[5]....
        /*0904*/ 	.word	0x0001c9b0


	//   ....[6]....
        /*0908*/ 	.word	0x0001cb10


	//   ....[7]....
        /*090c*/ 	.word	0x0001cc70


	//----- nvinfo : EIATTR_MBARRIER_INSTR_OFFSETS
	.align		4
.L_235:
        /*0910*/ 	.byte	0x04, 0x39
        /*0912*/ 	.short	(.L_237 - .L_236)


	//   ....[0]....
.L_236:
        /*0914*/ 	.word	0x000002e0
        /*0918*/ 	.word	0x000000ff
        /*091c*/ 	.word	0x00013200
        /*0920*/ 	.short	0x0100
        /*0922*/ 	.byte	0x08
	.zero		1


	//   ....[1]....
        /*0924*/ 	.word	0x000002f0
        /*0928*/ 	.word	0x000000ff
        /*092c*/ 	.word	0x00013220
        /*0930*/ 	.short	0x0100
        /*0932*/ 	.byte	0x08
	.zero		1


	//   ....[2]....
        /*0934*/ 	.word	0x000003e0
        /*0938*/ 	.word	0x000000ff
        /*093c*/ 	.word	0x00013230
        /*0940*/ 	.short	0x0100
        /*0942*/ 	.byte	0x08
	.zero		1


	//   ....[3]....
        /*0944*/ 	.word	0x000003f0
        /*0948*/ 	.word	0x000000ff
        /*094c*/ 	.word	0x00013240
        /*0950*/ 	.short	0x0100
        /*0952*/ 	.byte	0x08
	.zero		1


	//   ....[4]....
        /*0954*/ 	.word	0x00000400
        /*0958*/ 	.word	0x000000ff
        /*095c*/ 	.word	0x00013238
        /*0960*/ 	.short	0x0100
        /*0962*/ 	.byte	0x08
	.zero		1


	//   ....[5]....
        /*0964*/ 	.word	0x00000410
        /*0968*/ 	.word	0x000000ff
        /*096c*/ 	.word	0x00013248
        /*0970*/ 	.short	0x0100
        /*0972*/ 	.byte	0x08
	.zero		1


	//   ....[6]....
        /*0974*/ 	.word	0x00000540
        /*0978*/ 	.word	0x000000ff
        /*097c*/ 	.word	0x00013250
        /*0980*/ 	.short	0x0100
        /*0982*/ 	.byte	0x08
	.zero		1


	//   ....[7]....
        /*0984*/ 	.word	0x00000550
        /*0988*/ 	.word	0x000000ff
        /*098c*/ 	.word	0x00013260
        /*0990*/ 	.short	0x0100
        /*0992*/ 	.byte	0x08
	.zero		1


	//   ....[8]....
        /*0994*/ 	.word	0x00000560
        /*0998*/ 	.word	0x000000ff
        /*099c*/ 	.word	0x00013258
        /*09a0*/ 	.short	0x0100
        /*09a2*/ 	.byte	0x08
	.zero		1


	//   ....[9]....
        /*09a4*/ 	.word	0x00000570
        /*09a8*/ 	.word	0x000000ff
        /*09ac*/ 	.word	0x00013268
        /*09b0*/ 	.short	0x0100
        /*09b2*/ 	.byte	0x08
	.zero		1


	//   ....[10]....
        /*09b4*/ 	.word	0x00000660
        /*09b8*/ 	.word	0x000000ff
        /*09bc*/ 	.word	0x00013270
        /*09c0*/ 	.short	0x0100
        /*09c2*/ 	.byte	0x06
	.zero		1


	//   ....[11]....
        /*09c4*/ 	.word	0x00000670
        /*09c8*/ 	.word	0x000000ff
        /*09cc*/ 	.word	0x00013280
        /*09d0*/ 	.short	0x0100
        /*09d2*/ 	.byte	0x06
	.zero		1


	//   ....[12]....
        /*09d4*/ 	.word	0x00000680
        /*09d8*/ 	.word	0x000000ff
        /*09dc*/ 	.word	0x00013278
        /*09e0*/ 	.short	0x0100
        /*09e2*/ 	.byte	0x06
	.zero		1


	//   ....[13]....
        /*09e4*/ 	.word	0x00000690
        /*09e8*/ 	.word	0x000000ff
        /*09ec*/ 	.word	0x00013288
        /*09f0*/ 	.short	0x0100
        /*09f2*/ 	.byte	0x06
	.zero		1


	//   ....[14]....
        /*09f4*/ 	.word	0x000007c0
        /*09f8*/ 	.word	0x000000ff
        /*09fc*/ 	.word	0x00013290
        /*0a00*/ 	.short	0x0100
        /*0a02*/ 	.byte	0x08
	.zero		1


	//   ....[15]....
        /*0a04*/ 	.word	0x000007d0
        /*0a08*/ 	.word	0x000000ff
        /*0a0c*/ 	.word	0x000132a0
        /*0a10*/ 	.short	0x0100
        /*0a12*/ 	.byte	0x08
	.zero		1


	//   ....[16]....
        /*0a14*/ 	.word	0x000007e0
        /*0a18*/ 	.word	0x000000ff
        /*0a1c*/ 	.word	0x00013298
        /*0a20*/ 	.short	0x0100
        /*0a22*/ 	.byte	0x08
	.zero		1


	//   ....[17]....
        /*0a24*/ 	.word	0x000007f0
        /*0a28*/ 	.word	0x000000ff
        /*0a2c*/ 	.word	0x000132a8
        /*0a30*/ 	.short	0x0100
        /*0a32*/ 	.byte	0x08
	.zero		1


	//   ....[18]....
        /*0a34*/ 	.word	0x00000920
        /*0a38*/ 	.word	0x000000ff
        /*0a3c*/ 	.word	0x000132b0
        /*0a40*/ 	.short	0x0100
        /*0a42*/ 	.byte	0x08
	.zero		1


	//   ....[19]....
        /*0a44*/ 	.word	0x00000930
        /*0a48*/ 	.word	0x000000ff
        /*0a4c*/ 	.word	0x000132c0
        /*0a50*/ 	.short	0x0100
        /*0a52*/ 	.byte	0x08
	.zero		1


	//   ....[20]....
        /*0a54*/ 	.word	0x00000940
        /*0a58*/ 	.word	0x000000ff
        /*0a5c*/ 	.word	0x000132b8
        /*0a60*/ 	.short	0x0100
        /*0a62*/ 	.byte	0x08
	.zero		1


	//   ....[21]....
        /*0a64*/ 	.word	0x00000950
        /*0a68*/ 	.word	0x000000ff
        /*0a6c*/ 	.word	0x000132c8
        /*0a70*/ 	.short	0x0100
        /*0a72*/ 	.byte	0x08
	.zero		1


	//   ....[22]....
        /*0a74*/ 	.word	0x000028b0
        /*0a78*/ 	.word	0x0000004a
        /*0a7c*/ 	.word	0x00013290
        /*0a80*/ 	.short	0x010a
        /*0a82*/ 	.byte	0x3f
	.zero		1


	//   ....[23]....
        /*0a84*/ 	.word	0x000039a0
        /*0a88*/ 	.word	0x0000004a
        /*0a8c*/ 	.word	0x00013290
        /*0a90*/ 	.short	0x010a
        /*0a92*/ 	.byte	0x3f
	.zero		1


	//   ....[24]....
        /*0a94*/ 	.word	0x00004a50
        /*0a98*/ 	.word	0x0000004a
        /*0a9c*/ 	.word	0x00013290
        /*0aa0*/ 	.short	0x010a
        /*0aa2*/ 	.byte	0x3f
	.zero		1


	//   ....[25]....
        /*0aa4*/ 	.word	0x00004c30
        /*0aa8*/ 	.word	0x00000004
        /*0aac*/ 	.word	0x00000000
        /*0ab0*/ 	.short	0x0101
        /*0ab2*/ 	.byte	0x3f
	.zero		1


	//   ....[26]....
        /*0ab4*/ 	.word	0x00004c70
        /*0ab8*/ 	.word	0x0000004a
        /*0abc*/ 	.word	0x000132b0
        /*0ac0*/ 	.short	0x010a
        /*0ac2*/ 	.byte	0x3f
	.zero		1


	//   ....[27]....
        /*0ac4*/ 	.word	0x00004ef0
        /*0ac8*/ 	.word	0x0000004a
        /*0acc*/ 	.word	0x00000000
        /*0ad0*/ 	.short	0x0101
        /*0ad2*/ 	.byte	0x3f
	.zero		1


	//   ....[28]....
        /*0ad4*/ 	.word	0x00005ac0
        /*0ad8*/ 	.word	0x00000012
        /*0adc*/ 	.word	0x00013200
        /*0ae0*/ 	.short	0x010a
        /*0ae2*/ 	.byte	0x3f
	.zero		1


	//   ....[29]....
        /*0ae4*/ 	.word	0x00005b10
        /*0ae8*/ 	.word	0x00000012
        /*0aec*/ 	.word	0x00013200
        /*0af0*/ 	.short	0x010a
        /*0af2*/ 	.byte	0x3f
	.zero		1


	//   ....[30]....
        /*0af4*/ 	.word	0x00006410
        /*0af8*/ 	.word	0x00000012
        /*0afc*/ 	.word	0x00013200
        /*0b00*/ 	.short	0x010a
        /*0b02*/ 	.byte	0x3f
	.zero		1


	//   ....[31]....
        /*0b04*/ 	.word	0x00007950
        /*0b08*/ 	.word	0x00000012
        /*0b0c*/ 	.word	0x00013200
        /*0b10*/ 	.short	0x010a
        /*0b12*/ 	.byte	0x3f
	.zero		1


	//   ....[32]....
        /*0b14*/ 	.word	0x00008a70
        /*0b18*/ 	.word	0x0000000c
        /*0b1c*/ 	.word	0x00013230
        /*0b20*/ 	.short	0x010a
        /*0b22*/ 	.byte	0x3f
	.zero		1


	//   ....[33]....
        /*0b24*/ 	.word	0x00008b30
        /*0b28*/ 	.word	0x0000000c
        /*0b2c*/ 	.word	0x00013230
        /*0b30*/ 	.short	0x010a
        /*0b32*/ 	.byte	0x3f
	.zero		1


	//   ....[34]....
        /*0b34*/ 	.word	0x00009290
        /*0b38*/ 	.word	0x00000000
        /*0b3c*/ 	.word	0x00000000
        /*0b40*/ 	.short	0x0101
        /*0b42*/ 	.byte	0x3f
	.zero		1


	//   ....[35]....
        /*0b44*/ 	.word	0x0000c9e0
        /*0b48*/ 	.word	0x00000009
        /*0b4c*/ 	.word	0x00013230
        /*0b50*/ 	.short	0x010a
        /*0b52*/ 	.byte	0x3f
	.zero		1


	//   ....[36]....
        /*0b54*/ 	.word	0x0000ca70
        /*0b58*/ 	.word	0x00000009
        /*0b5c*/ 	.word	0x00013230
        /*0b60*/ 	.short	0x010a
        /*0b62*/ 	.byte	0x3f
	.zero		1


	//   ....[37]....
        /*0b64*/ 	.word	0x0000d030
        /*0b68*/ 	.word	0x00000014
        /*0b6c*/ 	.word	0x00013250
        /*0b70*/ 	.short	0x010a
        /*0b72*/ 	.byte	0x3f
	.zero		1


	//   ....[38]....
        /*0b74*/ 	.word	0x0000d080
        /*0b78*/ 	.word	0x00000014
        /*0b7c*/ 	.word	0x00013250
        /*0b80*/ 	.short	0x010a
        /*0b82*/ 	.byte	0x3f
	.zero		1


	//   ....[39]....
        /*0b84*/ 	.word	0x0000d410
        /*0b88*/ 	.word	0x00000009
        /*0b8c*/ 	.word	0x00000000
        /*0b90*/ 	.short	0x0101
        /*0b92*/ 	.byte	0x3f
	.zero		1


	//   ....[40]....
        /*0b94*/ 	.word	0x000106f0
        /*0b98*/ 	.word	0x00000014
        /*0b9c*/ 	.word	0x00000000
        /*0ba0*/ 	.short	0x0101
        /*0ba2*/ 	.byte	0x3f
	.zero		1


	//   ....[41]....
        /*0ba4*/ 	.word	0x00010f90
        /*0ba8*/ 	.word	0x00000000
        /*0bac*/ 	.word	0x00013230
        /*0bb0*/ 	.short	0x010a
        /*0bb2*/ 	.byte	0x3f
	.zero		1


	//   ....[42]....
        /*0bb4*/ 	.word	0x00011020
        /*0bb8*/ 	.word	0x00000000
        /*0bbc*/ 	.word	0x00013230
        /*0bc0*/ 	.short	0x010a
        /*0bc2*/ 	.byte	0x3f
	.zero		1


	//   ....[43]....
        /*0bc4*/ 	.word	0x000115e0
        /*0bc8*/ 	.word	0x0000000f
        /*0bcc*/ 	.word	0x00013250
        /*0bd0*/ 	.short	0x010a
        /*0bd2*/ 	.byte	0x3f
	.zero		1


	//   ....[44]....
        /*0bd4*/ 	.word	0x00011630
        /*0bd8*/ 	.word	0x0000000f
        /*0bdc*/ 	.word	0x00013250
        /*0be0*/ 	.short	0x010a
        /*0be2*/ 	.byte	0x3f
	.zero		1


	//   ....[45]....
        /*0be4*/ 	.word	0x00012a50
        /*0be8*/ 	.word	0x00000067
        /*0bec*/ 	.word	0x00000000
        /*0bf0*/ 	.short	0x0101
        /*0bf2*/ 	.byte	0x3f
	.zero		1


	//   ....[46]....
        /*0bf4*/ 	.word	0x00013390
        /*0bf8*/ 	.word	0x0000000f
        /*0bfc*/ 	.word	0x00000000
        /*0c00*/ 	.short	0x0101
        /*0c02*/ 	.byte	0x3f
	.zero		1


	//   ....[47]....
        /*0c04*/ 	.word	0x000135e0
        /*0c08*/ 	.word	0x00000000
        /*0c0c*/ 	.word	0x00013230
        /*0c10*/ 	.short	0x010a
        /*0c12*/ 	.byte	0x3f
	.zero		1


	//   ....[48]....
        /*0c14*/ 	.word	0x00013670
        /*0c18*/ 	.word	0x00000000
        /*0c1c*/ 	.word	0x00013230
        /*0c20*/ 	.short	0x010a
        /*0c22*/ 	.byte	0x3f
	.zero		1


	//   ....[49]....
        /*0c24*/ 	.word	0x00013c30
        /*0c28*/ 	.word	0x0000000f
        /*0c2c*/ 	.word	0x00013250
        /*0c30*/ 	.short	0x010a
        /*0c32*/ 	.byte	0x3f
	.zero		1


	//   ....[50]....
        /*0c34*/ 	.word	0x00013c80
        /*0c38*/ 	.word	0x0000000f
        /*0c3c*/ 	.word	0x00013250
        /*0c40*/ 	.short	0x010a
        /*0c42*/ 	.byte	0x3f
	.zero		1


	//   ....[51]....
        /*0c44*/ 	.word	0x00013fd0
        /*0c48*/ 	.word	0x00000000
        /*0c4c*/ 	.word	0x00000000
        /*0c50*/ 	.short	0x0101
        /*0c52*/ 	.byte	0x3f
	.zero		1


	//   ....[52]....
        /*0c54*/ 	.word	0x000172e0
        /*0c58*/ 	.word	0x0000000f
        /*0c5c*/ 	.word	0x00000000
        /*0c60*/ 	.short	0x0101
        /*0c62*/ 	.byte	0x3f
	.zero		1


	//   ....[53]....
        /*0c64*/ 	.word	0x00017830
        /*0c68*/ 	.word	0x0000000d
        /*0c6c*/ 	.word	0x00013250
        /*0c70*/ 	.short	0x010a
        /*0c72*/ 	.byte	0x3f
	.zero		1


	//   ....[54]....
        /*0c74*/ 	.word	0x00017880
        /*0c78*/ 	.word	0x0000000d
        /*0c7c*/ 	.word	0x00013250
        /*0c80*/ 	.short	0x010a
        /*0c82*/ 	.byte	0x3f
	.zero		1


	//   ....[55]....
        /*0c84*/ 	.word	0x00018120
        /*0c88*/ 	.word	0x00000000
        /*0c8c*/ 	.word	0x00000000
        /*0c90*/ 	.short	0x0101
        /*0c92*/ 	.byte	0x3f
	.zero		1


	//   ....[56]....
        /*0c94*/ 	.word	0x00019130
        /*0c98*/ 	.word	0x00000000
        /*0c9c*/ 	.word	0x00000000
        /*0ca0*/ 	.short	0x0101
        /*0ca2*/ 	.byte	0x3f
	.zero		1


	//   ....[57]....
        /*0ca4*/ 	.word	0x0001b730
        /*0ca8*/ 	.word	0x00000008
        /*0cac*/ 	.word	0x00013220
        /*0cb0*/ 	.short	0x010a
        /*0cb2*/ 	.byte	0x3f
	.zero		1


	//   ....[58]....
        /*0cb4*/ 	.word	0x0001b7e0
        /*0cb8*/ 	.word	0x00000009
        /*0cbc*/ 	.word	0x000132a0
        /*0cc0*/ 	.short	0x010a
        /*0cc2*/ 	.byte	0x3f
	.zero		1


	//   ....[59]....
        /*0cc4*/ 	.word	0x0001ba10
        /*0cc8*/ 	.word	0x00000009
        /*0ccc*/ 	.word	0x000132c0
        /*0cd0*/ 	.short	0x010a
        /*0cd2*/ 	.byte	0x3f
	.zero		1


	//   ....[60]....
        /*0cd4*/ 	.word	0x0001bd60
        /*0cd8*/ 	.word	0x00000009
        /*0cdc*/ 	.word	0x000132a0
        /*0ce0*/ 	.short	0x010a
        /*0ce2*/ 	.byte	0x3f
	.zero		1


	//   ....[61]....
        /*0ce4*/ 	.word	0x0001bf80
        /*0ce8*/ 	.word	0x00000009
        /*0cec*/ 	.word	0x000132c0
        /*0cf0*/ 	.short	0x010a
        /*0cf2*/ 	.byte	0x3f
	.zero		1


	//   ....[62]....
        /*0cf4*/ 	.word	0x0001d1f0
        /*0cf8*/ 	.word	0x00000005
        /*0cfc*/ 	.word	0x00013280
        /*0d00*/ 	.short	0x010a
        /*0d02*/ 	.byte	0x3f
	.zero		1


	//   ....[63]....
        /*0d04*/ 	.word	0x0001d3b0
        /*0d08*/ 	.word	0x00000005
        /*0d0c*/ 	.word	0x00013240
        /*0d10*/ 	.short	0x010a
        /*0d12*/ 	.byte	0x3f
	.zero		1


	//   ....[64]....
        /*0d14*/ 	.word	0x0001d750
        /*0d18*/ 	.word	0x00000006
        /*0d1c*/ 	.word	0x00013220
        /*0d20*/ 	.short	0x010a
        /*0d22*/ 	.byte	0x3f
	.zero		1


	//   ....[65]....
        /*0d24*/ 	.word	0x0001da30
        /*0d28*/ 	.word	0x00000006
        /*0d2c*/ 	.word	0x00013280
        /*0d30*/ 	.short	0x010a
        /*0d32*/ 	.byte	0x3f
	.zero		1


	//   ....[66]....
        /*0d34*/ 	.word	0x0001dc80
        /*0d38*/ 	.word	0x00000006
        /*0d3c*/ 	.word	0x00013240
        /*0d40*/ 	.short	0x010a
        /*0d42*/ 	.byte	0x3f
	.zero		1


	//   ....[67]....
        /*0d44*/ 	.word	0x0001df60
        /*0d48*/ 	.word	0x0000000d
        /*0d4c*/ 	.word	0x00013270
        /*0d50*/ 	.short	0x010a
        /*0d52*/ 	.byte	0x3f
	.zero		1


	//   ....[68]....
        /*0d54*/ 	.word	0x0001dff0
        /*0d58*/ 	.word	0x0000000d
        /*0d5c*/ 	.word	0x00013260
        /*0d60*/ 	.short	0x010a
        /*0d62*/ 	.byte	0x3f
	.zero		1


	//   ....[69]....
        /*0d64*/ 	.word	0x0001e300
        /*0d68*/ 	.word	0x0000000d
        /*0d6c*/ 	.word	0x00013250
        /*0d70*/ 	.short	0x0101
        /*0d72*/ 	.byte	0x3f
	.zero		1


	//   ....[70]....
        /*0d74*/ 	.word	0x0001e380
        /*0d78*/ 	.word	0x00000004
        /*0d7c*/ 	.word	0x00000000
        /*0d80*/ 	.short	0x0101
        /*0d82*/ 	.byte	0x3f
	.zero		1


	//   ....[71]....
        /*0d84*/ 	.word	0x0001e540
        /*0d88*/ 	.word	0x00000003
        /*0d8c*/ 	.word	0x00013270
        /*0d90*/ 	.short	0x010a
        /*0d92*/ 	.byte	0x3f
	.zero		1


	//   ....[72]....
        /*0d94*/ 	.word	0x0001e5c0
        /*0d98*/ 	.word	0x00000003
        /*0d9c*/ 	.word	0x00013260
        /*0da0*/ 	.short	0x010a
        /*0da2*/ 	.byte	0x3f
	.zero		1


	//   ....[73]....
        /*0da4*/ 	.word	0x0001e8e0
        /*0da8*/ 	.word	0x00000003
        /*0dac*/ 	.word	0x00013250
        /*0db0*/ 	.short	0x0101
        /*0db2*/ 	.byte	0x3f
	.zero		1


	//   ....[74]....
        /*0db4*/ 	.word	0x0001e950
        /*0db8*/ 	.word	0x00000000
        /*0dbc*/ 	.word	0x00000000
        /*0dc0*/ 	.short	0x0101
        /*0dc2*/ 	.byte	0x3f
	.zero		1


	//   ....[75]....
        /*0dc4*/ 	.word	0x0001f640
        /*0dc8*/ 	.word	0x00000008
        /*0dcc*/ 	.word	0x00013220
        /*0dd0*/ 	.short	0x010a
        /*0dd2*/ 	.byte	0x3f
	.zero		1


	//   ....[76]....
        /*0dd4*/ 	.word	0x0001f7d0
        /*0dd8*/ 	.word	0x00000006
        /*0ddc*/ 	.word	0x00000000
        /*0de0*/ 	.short	0x010a
        /*0de2*/ 	.byte	0x3f
	.zero		1


	//   ....[77]....
        /*0de4*/ 	.word	0x0001f840
        /*0de8*/ 	.word	0x00000007
        /*0dec*/ 	.word	0x00000000
        /*0df0*/ 	.short	0x010a
        /*0df2*/ 	.byte	0x3f
	.zero		1


	//   ....[78]....
        /*0df4*/ 	.word	0x0001f890
        /*0df8*/ 	.word	0x00000002
        /*0dfc*/ 	.word	0x00013260
        /*0e00*/ 	.short	0x010a
        /*0e02*/ 	.byte	0x3f
	.zero		1


	//   ....[79]....
        /*0e04*/ 	.word	0x0001f8e0
        /*0e08*/ 	.word	0x00000005
        /*0e0c*/ 	.word	0x00013260
        /*0e10*/ 	.short	0x010a
        /*0e12*/ 	.byte	0x3f
	.zero		1


	//   ....[80]....
        /*0e14*/ 	.word	0x0001f920
        /*0e18*/ 	.word	0x00000002
        /*0e1c*/ 	.word	0x00013280
        /*0e20*/ 	.short	0x010a
        /*0e22*/ 	.byte	0x3f
	.zero		1


	//   ....[81]....
        /*0e24*/ 	.word	0x0001f940
        /*0e28*/ 	.word	0x00000005
        /*0e2c*/ 	.word	0x00013280
        /*0e30*/ 	.short	0x010a
        /*0e32*/ 	.byte	0x3f
	.zero		1


	//   ....[82]....
        /*0e34*/ 	.word	0x0001f9a0
        /*0e38*/ 	.word	0x0000004a
        /*0e3c*/ 	.word	0x00013290
        /*0e40*/ 	.short	0x010a
        /*0e42*/ 	.byte	0x3f
	.zero		1


	//   ....[83]....
        /*0e44*/ 	.word	0x0001f9f0
        /*0e48*/ 	.word	0x0000004a
        /*0e4c*/ 	.word	0x00013290
        /*0e50*/ 	.short	0x010a
        /*0e52*/ 	.byte	0x3f
	.zero		1


	//   ....[84]....
        /*0e54*/ 	.word	0x0001fa40
        /*0e58*/ 	.word	0x0000004a
        /*0e5c*/ 	.word	0x00013290
        /*0e60*/ 	.short	0x010a
        /*0e62*/ 	.byte	0x3f
	.zero		1


	//   ....[85]....
        /*0e64*/ 	.word	0x0001fa90
        /*0e68*/ 	.word	0x0000004a
        /*0e6c*/ 	.word	0x000132b0
        /*0e70*/ 	.short	0x010a
        /*0e72*/ 	.byte	0x3f
	.zero		1


	//   ....[86]....
        /*0e74*/ 	.word	0x0001fd50
        /*0e78*/ 	.word	0x00000012
        /*0e7c*/ 	.word	0x00013200
        /*0e80*/ 	.short	0x010a
        /*0e82*/ 	.byte	0x3f
	.zero		1


	//   ....[87]....
        /*0e84*/ 	.word	0x00020010
        /*0e88*/ 	.word	0x00000012
        /*0e8c*/ 	.word	0x00013200
        /*0e90*/ 	.short	0x010a
        /*0e92*/ 	.byte	0x3f
	.zero		1


	//   ....[88]....
        /*0e94*/ 	.word	0x00020060
        /*0e98*/ 	.word	0x0000000c
        /*0e9c*/ 	.word	0x00013230
        /*0ea0*/ 	.short	0x010a
        /*0ea2*/ 	.byte	0x3f
	.zero		1


	//   ....[89]....
        /*0ea4*/ 	.word	0x000200b0
        /*0ea8*/ 	.word	0x00000009
        /*0eac*/ 	.word	0x00013230
        /*0eb0*/ 	.short	0x010a
        /*0eb2*/ 	.byte	0x3f
	.zero		1


	//   ....[90]....
        /*0eb4*/ 	.word	0x00020100
        /*0eb8*/ 	.word	0x00000014
        /*0ebc*/ 	.word	0x00013250
        /*0ec0*/ 	.short	0x010a
        /*0ec2*/ 	.byte	0x3f
	.zero		1


	//   ....[91]....
        /*0ec4*/ 	.word	0x00020150
        /*0ec8*/ 	.word	0x00000000
        /*0ecc*/ 	.word	0x00013230
        /*0ed0*/ 	.short	0x010a
        /*0ed2*/ 	.byte	0x3f
	.zero		1


	//   ....[92]....
        /*0ed4*/ 	.word	0x000201a0
        /*0ed8*/ 	.word	0x0000000f
        /*0edc*/ 	.word	0x00013250
        /*0ee0*/ 	.short	0x010a
        /*0ee2*/ 	.byte	0x3f
	.zero		1


	//   ....[93]....
        /*0ee4*/ 	.word	0x000201f0
        /*0ee8*/ 	.word	0x00000000
        /*0eec*/ 	.word	0x00013230
        /*0ef0*/ 	.short	0x010a
        /*0ef2*/ 	.byte	0x3f
	.zero		1


	//   ....[94]....
        /*0ef4*/ 	.word	0x00020240
        /*0ef8*/ 	.word	0x0000000f
        /*0efc*/ 	.word	0x00013250
        /*0f00*/ 	.short	0x010a
        /*0f02*/ 	.byte	0x3f
	.zero		1


	//   ....[95]....
        /*0f04*/ 	.word	0x00020290
        /*0f08*/ 	.word	0x0000000d
        /*0f0c*/ 	.word	0x00013250
        /*0f10*/ 	.short	0x010a
        /*0f12*/ 	.byte	0x3f
	.zero		1


	//   ....[96]....
        /*0f14*/ 	.word	0x00020430
        /*0f18*/ 	.word	0x00000008
        /*0f1c*/ 	.word	0x00013220
        /*0f20*/ 	.short	0x010a
        /*0f22*/ 	.byte	0x3f
	.zero		1


	//   ....[97]....
        /*0f24*/ 	.word	0x00020480
        /*0f28*/ 	.word	0x00000009
        /*0f2c*/ 	.word	0x000132a0
        /*0f30*/ 	.short	0x010a
        /*0f32*/ 	.byte	0x3f
	.zero		1


	//   ....[98]....
        /*0f34*/ 	.word	0x000204d0
        /*0f38*/ 	.word	0x00000009
        /*0f3c*/ 	.word	0x000132c0
        /*0f40*/ 	.short	0x010a
        /*0f42*/ 	.byte	0x3f
	.zero		1


	//   ....[99]....
        /*0f44*/ 	.word	0x00020520
        /*0f48*/ 	.word	0x00000009
        /*0f4c*/ 	.word	0x000132a0
        /*0f50*/ 	.short	0x010a
        /*0f52*/ 	.byte	0x3f
	.zero		1


	//   ....[100]....
        /*0f54*/ 	.word	0x00020570
        /*0f58*/ 	.word	0x00000009
        /*0f5c*/ 	.word	0x000132c0
        /*0f60*/ 	.short	0x010a
        /*0f62*/ 	.byte	0x3f
	.zero		1


	//   ....[101]....
        /*0f64*/ 	.word	0x00020710
        /*0f68*/ 	.word	0x00000005
        /*0f6c*/ 	.word	0x00013280
        /*0f70*/ 	.short	0x010a
        /*0f72*/ 	.byte	0x3f
	.zero		1


	//   ....[102]....
        /*0f74*/ 	.word	0x00020760
        /*0f78*/ 	.word	0x00000005
        /*0f7c*/ 	.word	0x00013240
        /*0f80*/ 	.short	0x010a
        /*0f82*/ 	.byte	0x3f
	.zero		1


	//   ....[103]....
        /*0f84*/ 	.word	0x000207e0
        /*0f88*/ 	.word	0x00000005
        /*0f8c*/ 	.word	0x00013220
        /*0f90*/ 	.short	0x010a
        /*0f92*/ 	.byte	0x3f
	.zero		1


	//   ....[104]....
        /*0f94*/ 	.word	0x00020830
        /*0f98*/ 	.word	0x00000006
        /*0f9c*/ 	.word	0x00013280
        /*0fa0*/ 	.short	0x010a
        /*0fa2*/ 	.byte	0x3f
	.zero		1


	//   ....[105]....
        /*0fa4*/ 	.word	0x00020880
        /*0fa8*/ 	.word	0x00000006
        /*0fac*/ 	.word	0x00013240
        /*0fb0*/ 	.short	0x010a
        /*0fb2*/ 	.byte	0x3f
	.zero		1


	//   ....[106]....
        /*0fb4*/ 	.word	0x000208d0
        /*0fb8*/ 	.word	0x0000000d
        /*0fbc*/ 	.word	0x00013270
        /*0fc0*/ 	.short	0x010a
        /*0fc2*/ 	.byte	0x3f
	.zero		1


	//   ....[107]....
        /*0fc4*/ 	.word	0x00020920
        /*0fc8*/ 	.word	0x0000000d
        /*0fcc*/ 	.word	0x00013260
        /*0fd0*/ 	.short	0x010a
        /*0fd2*/ 	.byte	0x3f
	.zero		1


	//   ....[108]....
        /*0fd4*/ 	.word	0x00020970
        /*0fd8*/ 	.word	0x00000003
        /*0fdc*/ 	.word	0x00013270
        /*0fe0*/ 	.short	0x010a
        /*0fe2*/ 	.byte	0x3f
	.zero		1


	//   ....[109]....
        /*0fe4*/ 	.word	0x000209c0
        /*0fe8*/ 	.word	0x00000003
        /*0fec*/ 	.word	0x00013260
        /*0ff0*/ 	.short	0x010a
        /*0ff2*/ 	.byte	0x3f
	.zero		1


	//   ....[110]....
        /*0ff4*/ 	.word	0x00021340
        /*0ff8*/ 	.word	0x00000008
        /*0ffc*/ 	.word	0x00013220
        /*1000*/ 	.short	0x010a
        /*1002*/ 	.byte	0x3f
	.zero		1


	//   ....[111]....
        /*1004*/ 	.word	0x000214e0
        /*1008*/ 	.word	0x00000006
        /*100c*/ 	.word	0x00000000
        /*1010*/ 	.short	0x010a
        /*1012*/ 	.byte	0x3f
	.zero		1


	//   ....[112]....
        /*1014*/ 	.word	0x00021530
        /*1018*/ 	.word	0x00000007
        /*101c*/ 	.word	0x00000000
        /*1020*/ 	.short	0x010a
        /*1022*/ 	.byte	0x3f
	.zero		1


	//   ....[113]....
        /*1024*/ 	.word	0x00021580
        /*1028*/ 	.word	0x00000002
        /*102c*/ 	.word	0x00013260
        /*1030*/ 	.short	0x010a
        /*1032*/ 	.byte	0x3f
	.zero		1


	//   ....[114]....
        /*1034*/ 	.word	0x000215d0
        /*1038*/ 	.word	0x00000005
        /*103c*/ 	.word	0x00013260
        /*1040*/ 	.short	0x010a
        /*1042*/ 	.byte	0x3f
	.zero		1


	//   ....[115]....
        /*1044*/ 	.word	0x00021620
        /*1048*/ 	.word	0x00000002
        /*104c*/ 	.word	0x00013280
        /*1050*/ 	.short	0x010a
        /*1052*/ 	.byte	0x3f
	.zero		1


	//----- nvinfo : EIATTR_NUM_MBARRIERS
	.align		4
.L_237:
        /*1054*/ 	.byte	0x03, 0x38
        /*1056*/ 	.short	0x0016


	//----- nvinfo : EIATTR_EXIT_INSTR_OFFSETS
	.align		4
        /*1058*/ 	.byte	0x04, 0x1c
        /*105a*/ 	.short	(.L_239 - .L_238)


	//   ....[0]....
.L_238:
        /*105c*/ 	.word	0x0001f990


	//----- nvinfo : EIATTR_MAX_THREADS
	.align		4
.L_239:
        /*1060*/ 	.byte	0x04, 0x05
        /*1062*/ 	.short	(.L_241 - .L_240)
.L_240:
        /*1064*/ 	.word	0x00000200
        /*1068*/ 	.word	0x00000001
        /*106c*/ 	.word	0x00000001


	//----- nvinfo : EIATTR_CRS_STACK_SIZE
	.align		4
.L_241:
        /*1070*/ 	.byte	0x04, 0x1e
        /*1072*/ 	.short	(.L_243 - .L_242)
.L_242:
        /*1074*/ 	.word	0x00000000


	//----- nvinfo : EIATTR_CBANK_PARAM_SIZE
	.align		4
.L_243:
        /*1078*/ 	.byte	0x03, 0x19
        /*107a*/ 	.short	0x0a70


	//----- nvinfo : EIATTR_PARAM_CBANK
	.align		4
        /*107c*/ 	.byte	0x04, 0x0a
        /*107e*/ 	.short	(.L_245 - .L_244)
	.align		4
.L_244:
        /*1080*/ 	.word	index@(.nv.constant0._ZN7cutlass13device_kernelIN5flash11enable_sm90INS1_16FlashAttnFwdSm90INS1_25CollectiveMainloopFwdSm90ILi2EN4cute5tupleIJNS5_1CILi1EEES8_S8_EEENS6_IJNS7_ILi192EEENS7_ILi160EEENS7_ILi64EEEEEELi64ENS_12float_e4m3_tEfNS_4arch4Sm90ELb0ELb1ELb0ELb1ELb0ELb1ELb0ELb1ELb1ELb0ELb0ELb0EEENS1_21CollectiveEpilogueFwdINS6_IJSA_SC_SB_EEES9_NS_10bfloat16_tESG_Li384ELb1ELb0ELb0ELb1EEENS1_36VarlenDynamicPersistentTileSchedulerILi192ELi160ELi384ELi128ELb0ELb0ELb1ELb1ELb0ELb1EEEEEEEEEvNT_6ParamsE)
        /*1084*/ 	.short	0x0210
        /*1086*/ 	.short	0x0a70


	//----- nvinfo : EIATTR_SW_WAR
	.align		4
.L_245:
        /*1088*/ 	.byte	0x04, 0x36
        /*108a*/ 	.short	(.L_247 - .L_246)
.L_246:
        /*108c*/ 	.word	0x00000008
.L_247:


//--------------------- .nv.info._ZN7cutlass13device_kernelIN5flash11enable_sm90INS1_16FlashAttnFwdSm90INS1_25CollectiveMainloopFwdSm90ILi2EN4cute5tupleIJNS5_1CILi1EEES8_S8_EEENS6_IJNS7_ILi192EEENS7_ILi160EEENS7_ILi64EEEEEELi64ENS_12float_e4m3_tEfNS_4arch4Sm90ELb1ELb0ELb0ELb0ELb0ELb0ELb0ELb1ELb1ELb0ELb0ELb0EEENS1_21CollectiveEpilogueFwdINS6_IJSA_SC_SB_EEES9_NS_10bfloat16_tESG_Li384ELb0ELb0ELb0ELb1EEENS1_30DynamicPersistentTileSchedulerILi384ELi128ELb0ELb0ELb1EEEEEEEEEvNT_6ParamsE --------------------------
	.section	.nv.info._ZN7cutlass13device_kernelIN5flash11enable_sm90INS1_16FlashAttnFwdSm90INS1_25CollectiveMainloopFwdSm90ILi2EN4cute5tupleIJNS5_1CILi1EEES8_S8_EEENS6_IJNS7_ILi192EEENS7_ILi160EEENS7_ILi64EEEEEELi64ENS_12float_e4m3_tEfNS_4arch4Sm90ELb1ELb0ELb0ELb0ELb0ELb0ELb0ELb1ELb1ELb0ELb0ELb0EEENS1_21CollectiveEpilogueFwdINS6_IJSA_SC_SB_EEES9_NS_10bfloat16_tESG_Li384ELb0ELb0ELb0ELb1EEENS1_30DynamicPersistentTileSchedulerILi384ELi128ELb0ELb0ELb1EEEEEEEEEvNT_6ParamsE,"",@"SHT_CUDA_INFO"
	.sectionflags	@""
	.align	4


	//----- nvinfo : EIATTR_CUDA_API_VERSION
	.align		4
        /*0000*/ 	.byte	0x04, 0x37
        /*0002*/ 	.short	(.L_249 - .L_248)
.L_248:
        /*0004*/ 	.word	0x00000082


	//----- nvinfo : EIATTR_KPARAM_INFO
	.align		4
.L_249:
        /*0008*/ 	.byte	0x04, 0x17
        /*000a*/ 	.short	(.L_251 - .L_250)
.L_250:
        /*000c*/ 	.word	0x00000000
        /*0010*/ 	.short	0x0000
        /*0012*/ 	.short	0x0070
        /*0014*/ 	.byte	0x00, 0xf0, 0x01, 0x2e


	//----- nvinfo : EIATTR_SPARSE_MMA_MASK
	.align		4
.L_251:
        /*0018*/ 	.byte	0x03, 0x50
        /*001a*/ 	.short	0x0000


	//----- nvinfo : EIATTR_MAXREG_COUNT
	.align		4
        /*001c*/ 	.byte	0x03, 0x1b
        /*001e*/ 	.short	0x0080


	//----- nvinfo : EIATTR_NUM_BARRIERS
	.align		4
        /*0020*/ 	.byte	0x02, 0x4c
        /*0022*/ 	.byte	0x09
	.zero		1


	//----- nvinfo : EIATTR_EXTERNS
	.align		4
        /*0024*/ 	.byte	0x04, 0x0f
        /*0026*/ 	.short	(.L_253 - .L_252)


	//   ....[0]....
	.align		4
.L_252:
        /*0028*/ 	.word	index@(__assertfail)


	//----- nvinfo : EIATTR_ANNOTATIONS
	.align		4
.L_253:
        /*002c*/ 	.byte	0x04, 0x55
        /*002e*/ 	.short	(.L_255 - .L_254)


	//   ....[0]....
.L_254:
        /*0030*/ 	.word	0x00000001
        /*0034*/ 	.byte	0x50, 0x0a, 0x00, 0x00, 0x01, 0x00, 0x00, 0x00, 0x90, 0x0d, 0x00, 0x00, 0x01, 0x00, 0x00, 0x00
        /*0044*/ 	.byte	0x60, 0x15, 0x00, 0x00, 0x01, 0x00, 0x00, 0x00, 0x40, 0x18, 0x00, 0x00, 0x01, 0x00, 0x00, 0x00
        /*0054*/ 	.byte	0x70, 0x94, 0x00, 0x00, 0x01, 0x00, 0x00, 0x00, 0x60, 0x99, 0x00, 0x00, 0x01, 0x00, 0x00, 0x00
        /*0064*/ 	.byte	0x10, 0x9c, 0x00, 0x00, 0x01, 0x00, 0x00, 0x00, 0xf0, 0xa8, 0x00, 0x00, 0x01, 0x00, 0x00, 0x00
        /*0074*/ 	.byte	0x10, 0xaf, 0x00, 0x00, 0x01, 0x00, 0x00, 0x00, 0x50, 0xd4, 0x00, 0x00


	//----- nvinfo : EIATTR_MERCURY_ISA_VERSION
	.align		4
.L_255:
        /*0080*/ 	.byte	0x03, 0x5f
        /*0082*/ 	.short	0x0101


	//----- nvinfo : EIATTR_INT_WARP_WIDE_INSTR_OFFSETS
	.align		4
        /*0084*/ 	.byte	0x04, 0x31
        /*0086*/ 	.short	(.L_257 - .L_256)


	//   ....[0]....
.L_256:
        /*0088*/ 	.word	0x00000180


	//   ....[1]....
        /*008c*/ 	.word	0x000001b0


	//   ....[2]....
        /*0090*/ 	.word	0x00000240


	//   ....[3]....
        /*0094*/ 	.word	0x0000b590


	//   ....[4]....
        /*0098*/ 	.word	0x0000b620


	//   ....[5]....
        /*009c*/ 	.word	0x0000bc90


	//   ....[6]....
        /*00a0*/ 	.word	0x0000cf40


	//   ....[7]....
        /*00a4*/ 	.word	0x0000cfd0


	//----- nvinfo : EIATTR_COOP_GROUP_MASK_REGIDS
	.align		4
.L_257:
        /*00a8*/ 	.byte	0x04, 0x29
        /*00aa*/ 	.short	(.L_259 - .L_258)


	//   ....[0]....
.L_258:
        /*00ac*/ 	.word	0xffffffff


	//   ....[1]....
        /*00b0*/ 	.word	0xffffffff


	//   ....[2]....
        /*00b4*/ 	.word	0xffffffff


	//   ....[3]....
        /*00b8*/ 	.word	0xffffffff


	//   ....[4]....
        /*00bc*/ 	.word	0xffffffff


	//   ....[5]....
        /*00c0*/ 	.word	0xffffffff


	//   ....[6]....
        /*00c4*/ 	.word	0xffffffff


	//   ....[7]....
        /*00c8*/ 	.word	0xffffffff


	//   ....[8]....
        /*00cc*/ 	.word	0xffffffff


	//   ....[9]....
        /*00d0*/ 	.word	0xffffffff


	//   ....[10]....
        /*00d4*/ 	.word	0xffffffff


	//   ....[11]....
        /*00d8*/ 	.word	0xffffffff


	//   ....[12]....
        /*00dc*/ 	.word	0xffffffff


	//   ....[13]....
        /*00e0*/ 	.word	0xffffffff


	//   ....[14]....
        /*00e4*/ 	.word	0xffffffff


	//   ....[15]....
        /*00e8*/ 	.word	0xffffffff


	//   ....[16]....
        /*00ec*/ 	.word	0xffffffff


	//   ....[17]....
        /*00f0*/ 	.word	0xffffffff


	//   ....[18]....
        /*00f4*/ 	.word	0xffffffff


	//   ....[19]....
        /*00f8*/ 	.word	0xffffffff


	//   ....[20]....
        /*00fc*/ 	.word	0xffffffff


	//   ....[21]....
        /*0100*/ 	.word	0xffffffff


	//   ....[22]....
        /*0104*/ 	.word	0xffffffff


	//   ....[23]....
        /*0108*/ 	.word	0xffffffff


	//   ....[24]....
        /*010c*/ 	.word	0xffffffff


	//   ....[25]....
        /*0110*/ 	.word	0xffffffff


	//   ....[26]....
        /*0114*/ 	.word	0xffffffff


	//   ....[27]....
        /*0118*/ 	.word	0xffffffff


	//   ....[28]....
        /*011c*/ 	.word	0xffffffff


	//   ....[29]....
        /*0120*/ 	.word	0xffffffff


	//   ....[30]....
        /*0124*/ 	.word	0xffffffff


	//   ....[31]....
        /*0128*/ 	.word	0xffffffff


	//   ....[32]....
        /*012c*/ 	.word	0xffffffff


	//   ....[33]....
        /*0130*/ 	.word	0xffffffff


	//   ....[34]....
        /*0134*/ 	.word	0xffffffff


	//   ....[35]....
        /*0138*/ 	.word	0xffffffff


	//   ....[36]....
        /*013c*/ 	.word	0xffffffff


	//   ....[37]....
        /*0140*/ 	.word	0xffffffff


	//   ....[38]....
        /*0144*/ 	.word	0xffffffff


	//   ....[39]....
        /*0148*/ 	.word	0xffffffff


	//   ....[40]....
        /*014c*/ 	.word	0xffffffff


	//   ....[41]....
        /*0150*/ 	.word	0xffffffff


	//   ....[42]....
        /*0154*/ 	.word	0xffffffff


	//   ....[43]....
        /*0158*/ 	.word	0xffffffff


	//   ....[44]....
        /*015c*/ 	.word	0xffffffff


	//   ....[45]....
        /*0160*/ 	.word	0x0500000f


	//   ....[46]....
        /*0164*/ 	.word	0x0500000f


	//----- nvinfo : EIATTR_COOP_GROUP_INSTR_OFFSETS
	.align		4
.L_259:
        /*0168*/ 	.byte	0x04, 0x28
        /*016a*/ 	.short	(.L_261 - .L_260)


	//   ....[0]....
.L_260:
        /*016c*/ 	.word	0x00000060


	//   ....[1]....
        /*0170*/ 	.word	0x00000190


	//   ....[2]....
        /*0174*/ 	.word	0x00000250


	//   ....[3]....
        /*0178*/ 	.word	0x000003c0


	//   ....[4]....
        /*017c*/ 	.word	0x00000520


	//   ....[5]....
        /*0180*/ 	.word	0x00000640


	//   ....[6]....
        /*0184*/ 	.word	0x000007a0


	//   ....[7]....
        /*0188*/ 	.word	0x00001680


	//   ....[8]....
        /*018c*/ 	.word	0x00002600


	//   ....[9]....
        /*0190*/ 	.word	0x00002620


	//   ....[10]....
        /*0194*/ 	.word	0x00003250


	//   ....[11]....
        /*0198*/ 	.word	0x000032f0


	//   ....[12]....
        /*019c*/ 	.word	0x000053a0


	//   ....[13]....
        /*01a0*/ 	.word	0x00005440


	//   ....[14]....
        /*01a4*/ 	.word	0x00005f60


	//   ....[15]....
        /*01a8*/ 	.word	0x00005fc0


	//   ....[16]....
        /*01ac*/ 	.word	0x00007ce0


	//   ....[17]....
        /*01b0*/ 	.word	0x00007cf0


	//   ....[18]....
        /*01b4*/ 	.word	0x00007d30


	//   ....[19]....
        /*01b8*/ 	.word	0x00007d60


	//   ....[20]....
        /*01bc*/ 	.word	0x000096e0


	//   ....[21]....
        /*01c0*/ 	.word	0x00009720


	//   ....[22]....
        /*01c4*/ 	.word	0x00009770


	//   ....[23]....
        /*01c8*/ 	.word	0x000097a0


	//   ....[24]....
        /*01cc*/ 	.word	0x0000a290


	//   ....[25]....
        /*01d0*/ 	.word	0x0000a2a0


	//   ....[26]....
        /*01d4*/ 	.word	0x0000a2b0


	//   ....[27]....
        /*01d8*/ 	.word	0x0000a2c0


	//   ....[28]....
        /*01dc*/ 	.word	0x0000a2d0


	//   ....[29]....
        /*01e0*/ 	.word	0x0000a2e0


	//   ....[30]....
        /*01e4*/ 	.word	0x0000a2f0


	//   ....[31]....
        /*01e8*/ 	.word	0x0000a300


	//   ....[32]....
        /*01ec*/ 	.word	0x0000a330


	//   ....[33]....
        /*01f0*/ 	.word	0x0000a360


	//   ....[34]....
        /*01f4*/ 	.word	0x0000a390


	//   ....[35]....
        /*01f8*/ 	.word	0x0000a3c0


	//   ....[36]....
        /*01fc*/ 	.word	0x0000a3f0


	//   ....[37]....
        /*0200*/ 	.word	0x0000a400


	//   ....[38]....
        /*0204*/ 	.word	0x0000a410


	//   ....[39]....
        /*0208*/ 	.word	0x0000a430


	//   ....[40]....
        /*020c*/ 	.word	0x0000a500


	//   ....[41]....
        /*0210*/ 	.word	0x0000aec0


	//   ....[42]....
        /*0214*/ 	.word	0x0000bd60


	//   ....[43]....
        /*0218*/ 	.word	0x0000d560


	//   ....[44]....
        /*021c*/ 	.word	0x0000d6e0


	//   ....[45]....
        /*0220*/ 	.word	0x0000dca0


	//   ....[46]....
        /*0224*/ 	.word	0x0000e110


	//----- nvinfo : EIATTR_REG_RECONFIG
	.align		4
.L_261:
        /*0228*/ 	.byte	0x01, 0x54
	.zero		2


	//----- nvinfo : EIATTR_SYSCALL_OFFSETS
	.align		4
        /*022c*/ 	.byte	0x04, 0x46
        /*022e*/ 	.short	(.L_263 - .L_262)


	//   ....[0]....
.L_262:
        /*0230*/ 	.word	0x00001830


	//   ....[1]....
        /*0234*/ 	.word	0x0000b7b0


	//   ....[2]....
        /*0238*/ 	.word	0x0000b8f0


	//   ....[3]....
        /*023c*/ 	.word	0x0000ba30


	//   ....[4]....
        /*0240*/ 	.word	0x0000bb50


	//----- nvinfo : EIATTR_MBARRIER_INSTR_OFFSETS
	.align		4
.L_263:
        /*0244*/ 	.byte	0x04, 0x39
        /*0246*/ 	.short	(.L_265 - .L_264)


	//   ....[0]....
.L_264:
        /*0248*/ 	.word	0x00000270
        /*024c*/ 	.word	0x000000ff
        /*0250*/ 	.word	0x00013200
        /*0254*/ 	.short	0x0100
        /*0256*/ 	.byte	0x06
	.zero		1


	//   ....[1]....
        /*0258*/ 	.word	0x00000280
        /*025c*/ 	.word	0x000000ff
        /*0260*/ 	.word	0x00013220
        /*0264*/ 	.short	0x0100
        /*0266*/ 	.byte	0x06
	.zero		1


	//   ....[2]....
        /*0268*/ 	.word	0x00000370
        /*026c*/ 	.word	0x000000ff
        /*0270*/ 	.word	0x00013230
        /*0274*/ 	.short	0x0100
        /*0276*/ 	.byte	0x08
	.zero		1


	//   ....[3]....
        /*0278*/ 	.word	0x00000380
        /*027c*/ 	.word	0x000000ff
        /*0280*/ 	.word	0x00013240
        /*0284*/ 	.short	0x0100
        /*0286*/ 	.byte	0x08
	.zero		1


	//   ....[4]....
        /*0288*/ 	.word	0x00000390
        /*028c*/ 	.word	0x000000ff
        /*0290*/ 	.word	0x00013238
        /*0294*/ 	.short	0x0100
        /*0296*/ 	.byte	0x08
	.zero		1


	//   ....[5]....
        /*0298*/ 	.word	0x000003a0
        /*029c*/ 	.word	0x000000ff
        /*02a0*/ 	.word	0x00013248
        /*02a4*/ 	.short	0x0100
        /*02a6*/ 	.byte	0x08
	.zero		1


	//   ....[6]....
        /*02a8*/ 	.word	0x000004d0
        /*02ac*/ 	.word	0x000000ff
        /*02b0*/ 	.word	0x00013250
        /*02b4*/ 	.short	0x0100
        /*02b6*/ 	.byte	0x08
	.zero		1


	//   ....[7]....
        /*02b8*/ 	.word	0x000004e0
        /*02bc*/ 	.word	0x000000ff
        /*02c0*/ 	.word	0x00013260
        /*02c4*/ 	.short	0x0100
        /*02c6*/ 	.byte	0x08
	.zero		1


	//   ....[8]....
        /*02c8*/ 	.word	0x000004f0
        /*02cc*/ 	.word	0x000000ff
        /*02d0*/ 	.word	0x00013258
        /*02d4*/ 	.short	0x0100
        /*02d6*/ 	.byte	0x08
	.zero		1


	//   ....[9]....
        /*02d8*/ 	.word	0x00000500
        /*02dc*/ 	.word	0x000000ff
        /*02e0*/ 	.word	0x00013268
        /*02e4*/ 	.short	0x0100
        /*02e6*/ 	.byte	0x08
	.zero		1


	//   ....[10]....
        /*02e8*/ 	.word	0x000005f0
        /*02ec*/ 	.word	0x000000ff
        /*02f0*/ 	.word	0x00013270
        /*02f4*/ 	.short	0x0100
        /*02f6*/ 	.byte	0x06
	.zero		1


	//   ....[11]....
        /*02f8*/ 	.word	0x00000600
        /*02fc*/ 	.word	0x000000ff
        /*0300*/ 	.word	0x00013280
        /*0304*/ 	.short	0x0100
        /*0306*/ 	.byte	0x06
	.zero		1


	//   ....[12]....
        /*0308*/ 	.word	0x00000610
        /*030c*/ 	.word	0x000000ff
        /*0310*/ 	.word	0x00013278
        /*0314*/ 	.short	0x0100
        /*0316*/ 	.byte	0x06
	.zero		1


	//   ....[13]....
        /*0318*/ 	.word	0x00000620
        /*031c*/ 	.word	0x000000ff
        /*0320*/ 	.word	0x00013288
        /*0324*/ 	.short	0x0100
        /*0326*/ 	.byte	0x06
	.zero		1


	//   ....[14]....
        /*0328*/ 	.word	0x00000750
        /*032c*/ 	.word	0x000000ff
        /*0330*/ 	.word	0x00013290
        /*0334*/ 	.short	0x0100
        /*0336*/ 	.byte	0x08
	.zero		1


	//   ....[15]....
        /*0338*/ 	.word	0x00000760
        /*033c*/ 	.word	0x000000ff
        /*0340*/ 	.word	0x000132a0
        /*0344*/ 	.short	0x0100
        /*0346*/ 	.byte	0x08
	.zero		1


	//   ....[16]....
        /*0348*/ 	.word	0x00000770
        /*034c*/ 	.word	0x000000ff
        /*0350*/ 	.word	0x00013298
        /*0354*/ 	.short	0x0100
        /*0356*/ 	.byte	0x08
	.zero		1


	//   ....[17]....
        /*0358*/ 	.word	0x00000780
        /*035c*/ 	.word	0x000000ff
        /*0360*/ 	.word	0x000132a8
        /*0364*/ 	.short	0x0100
        /*0366*/ 	.byte	0x08
	.zero		1


	//   ....[18]....
        /*0368*/ 	.word	0x000008b0
        /*036c*/ 	.word	0x000000ff
        /*0370*/ 	.word	0x000132b0
        /*0374*/ 	.short	0x0100
        /*0376*/ 	.byte	0x08
	.zero		1


	//   ....[19]....
        /*0378*/ 	.word	0x000008c0
        /*037c*/ 	.word	0x000000ff
        /*0380*/ 	.word	0x000132c0
        /*0384*/ 	.short	0x0100
        /*0386*/ 	.byte	0x08
	.zero		1


	//   ....[20]....
        /*0388*/ 	.word	0x000008d0
        /*038c*/ 	.word	0x000000ff
        /*0390*/ 	.word	0x000132b8
        /*0394*/ 	.short	0x0100
        /*0396*/ 	.byte	0x08
	.zero		1


	//   ....[21]....
        /*0398*/ 	.word	0x000008e0
        /*039c*/ 	.word	0x000000ff
        /*03a0*/ 	.word	0x000132c8
        /*03a4*/ 	.short	0x0100
        /*03a6*/ 	.byte	0x08
	.zero		1


	//   ....[22]....
        /*03a8*/ 	.word	0x000018a0
        /*03ac*/ 	.word	0x000000ff
        /*03b0*/ 	.word	0x00013200
        /*03b4*/ 	.short	0x010a
        /*03b6*/ 	.byte	0x28
	.zero		1


	//   ....[23]....
        /*03b8*/ 	.word	0x00001910
        /*03bc*/ 	.word	0x00000004
        /*03c0*/ 	.word	0x00013230
        /*03c4*/ 	.short	0x010a
        /*03c6*/ 	.byte	0x3f
	.zero		1


	//   ....[24]....
        /*03c8*/ 	.word	0x00001950
        /*03cc*/ 	.word	0x00000004
        /*03d0*/ 	.word	0x00013230
        /*03d4*/ 	.short	0x010a
        /*03d6*/ 	.byte	0x3f
	.zero		1


	//   ....[25]....
        /*03d8*/ 	.word	0x000024a0
        /*03dc*/ 	.word	0x00000004
        /*03e0*/ 	.word	0x00000000
        /*03e4*/ 	.short	0x0101
        /*03e6*/ 	.byte	0x3f
	.zero		1


	//   ....[26]....
        /*03e8*/ 	.word	0x00004450
        /*03ec*/ 	.word	0x000000ff
        /*03f0*/ 	.word	0x00013230
        /*03f4*/ 	.short	0x010a
        /*03f6*/ 	.byte	0x07
	.zero		1


	//   ....[27]....
        /*03f8*/ 	.word	0x00004490
        /*03fc*/ 	.word	0x000000ff
        /*0400*/ 	.word	0x00013230
        /*0404*/ 	.short	0x010a
        /*0406*/ 	.byte	0x07
	.zero		1


	//   ....[28]....
        /*0408*/ 	.word	0x000048d0
        /*040c*/ 	.word	0x000000ff
        /*0410*/ 	.word	0x00013250
        /*0414*/ 	.short	0x010a
        /*0416*/ 	.byte	0x0b
	.zero		1


	//   ....[29]....
        /*0418*/ 	.word	0x00004910
        /*041c*/ 	.word	0x000000ff
        /*0420*/ 	.word	0x00013250
        /*0424*/ 	.short	0x010a
        /*0426*/ 	.byte	0x0b
	.zero		1


	//   ....[30]....
        /*0428*/ 	.word	0x00006960
        /*042c*/ 	.word	0x00000004
        /*0430*/ 	.word	0x00000000
        /*0434*/ 	.short	0x0101
        /*0436*/ 	.byte	0x3f
	.zero		1


	//   ....[31]....
        /*0438*/ 	.word	0x00006ca0
        /*043c*/ 	.word	0x000000ff
        /*0440*/ 	.word	0x00000000
        /*0444*/ 	.short	0x0101
        /*0446*/ 	.byte	0x04
	.zero		1


	//   ....[32]....
        /*0448*/ 	.word	0x000071f0
        /*044c*/ 	.word	0x000000ff
        /*0450*/ 	.word	0x00013230
        /*0454*/ 	.short	0x010a
        /*0456*/ 	.byte	0x05
	.zero		1


	//   ....[33]....
        /*0458*/ 	.word	0x00007230
        /*045c*/ 	.word	0x000000ff
        /*0460*/ 	.word	0x00013230
        /*0464*/ 	.short	0x010a
        /*0466*/ 	.byte	0x05
	.zero		1


	//   ....[34]....
        /*0468*/ 	.word	0x00007680
        /*046c*/ 	.word	0x000000ff
        /*0470*/ 	.word	0x00013250
        /*0474*/ 	.short	0x010a
        /*0476*/ 	.byte	0x05
	.zero		1


	//   ....[35]....
        /*0478*/ 	.word	0x000076c0
        /*047c*/ 	.word	0x000000ff
        /*0480*/ 	.word	0x00013250
        /*0484*/ 	.short	0x010a
        /*0486*/ 	.byte	0x05
	.zero		1


	//   ....[36]....
        /*0488*/ 	.word	0x00008c50
        /*048c*/ 	.word	0x00000004
        /*0490*/ 	.word	0x00000000
        /*0494*/ 	.short	0x0101
        /*0496*/ 	.byte	0x3f
	.zero		1


	//   ....[37]....
        /*0498*/ 	.word	0x00008f20
        /*049c*/ 	.word	0x000000ff
        /*04a0*/ 	.word	0x00000000
        /*04a4*/ 	.short	0x0101
        /*04a6*/ 	.byte	0x04
	.zero		1


	//   ....[38]....
        /*04a8*/ 	.word	0x000093c0
        /*04ac*/ 	.word	0x000000ff
        /*04b0*/ 	.word	0x00013250
        /*04b4*/ 	.short	0x010a
        /*04b6*/ 	.byte	0x05
	.zero		1


	//   ....[39]....
        /*04b8*/ 	.word	0x00009450
        /*04bc*/ 	.word	0x000000ff
        /*04c0*/ 	.word	0x00013250
        /*04c4*/ 	.short	0x010a
        /*04c6*/ 	.byte	0x05
	.zero		1


	//   ....[40]....
        /*04c8*/ 	.word	0x00009a40
        /*04cc*/ 	.word	0x000000ff
        /*04d0*/ 	.word	0x00000000
        /*04d4*/ 	.short	0x0101
        /*04d6*/ 	.byte	0x04
	.zero		1


	//   ....[41]....
        /*04d8*/ 	.word	0x0000a690
        /*04dc*/ 	.word	0x000000ff
        /*04e0*/ 	.word	0x00000000
        /*04e4*/ 	.short	0x0101
        /*04e6*/ 	.byte	0x05
	.zero		1


	//   ....[42]....
        /*04e8*/ 	.word	0x0000bf70
        /*04ec*/ 	.word	0x00000006
        /*04f0*/ 	.word	0x00013280
        /*04f4*/ 	.short	0x010a
        /*04f6*/ 	.byte	0x3f
	.zero		1


	//   ....[43]....
        /*04f8*/ 	.word	0x0000c0f0
        /*04fc*/ 	.word	0x00000006
        /*0500*/ 	.word	0x00013240
        /*0504*/ 	.short	0x010a
        /*0506*/ 	.byte	0x3f
	.zero		1


	//   ....[44]....
        /*0508*/ 	.word	0x0000c3c0
        /*050c*/ 	.word	0x000000ff
        /*0510*/ 	.word	0x00013220
        /*0514*/ 	.short	0x010a
        /*0516*/ 	.byte	0x28
	.zero		1


	//   ....[45]....
        /*0518*/ 	.word	0x0000c690
        /*051c*/ 	.word	0x00000003
        /*0520*/ 	.word	0x00013280
        /*0524*/ 	.short	0x010a
        /*0526*/ 	.byte	0x3f
	.zero		1


	//   ....[46]....
        /*0528*/ 	.word	0x0000c8a0
        /*052c*/ 	.word	0x00000003
        /*0530*/ 	.word	0x00013240
        /*0534*/ 	.short	0x010a
        /*0536*/ 	.byte	0x3f
	.zero		1


	//   ....[47]....
        /*0538*/ 	.word	0x0000cb30
        /*053c*/ 	.word	0x0000000c
        /*0540*/ 	.word	0x00013270
        /*0544*/ 	.short	0x010a
        /*0546*/ 	.byte	0x3f
	.zero		1


	//   ....[48]....
        /*0548*/ 	.word	0x0000cba0
        /*054c*/ 	.word	0x0000000c
        /*0550*/ 	.word	0x00013260
        /*0554*/ 	.short	0x010a
        /*0556*/ 	.byte	0x3f
	.zero		1


	//   ....[49]....
        /*0558*/ 	.word	0x0000ce60
        /*055c*/ 	.word	0x0000000c
        /*0560*/ 	.word	0x00013250
        /*0564*/ 	.short	0x0101
        /*0566*/ 	.byte	0x3f
	.zero		1


	//   ....[50]....
        /*0568*/ 	.word	0x0000cee0
        /*056c*/ 	.word	0x00000003
        /*0570*/ 	.word	0x00000000
        /*0574*/ 	.short	0x0101
        /*0576*/ 	.byte	0x3f
	.zero		1


	//   ....[51]....
        /*0578*/ 	.word	0x0000d070
        /*057c*/ 	.word	0x00000002
        /*0580*/ 	.word	0x00013270
        /*0584*/ 	.short	0x010a
        /*0586*/ 	.byte	0x3f
	.zero		1


	//   ....[52]....
        /*0588*/ 	.word	0x0000d0e0
        /*058c*/ 	.word	0x00000002
        /*0590*/ 	.word	0x00013260
        /*0594*/ 	.short	0x010a
        /*0596*/ 	.byte	0x3f
	.zero		1


	//   ....[53]....
        /*0598*/ 	.word	0x0000d3a0
        /*059c*/ 	.word	0x00000002
        /*05a0*/ 	.word	0x00013250
        /*05a4*/ 	.short	0x0101
        /*05a6*/ 	.byte	0x3f
	.zero		1


	//   ....[54]....
        /*05a8*/ 	.word	0x0000d410
        /*05ac*/ 	.word	0x00000000
        /*05b0*/ 	.word	0x00000000
        /*05b4*/ 	.short	0x0101
        /*05b6*/ 	.byte	0x3f
	.zero		1


	//   ....[55]....
        /*05b8*/ 	.word	0x0000d660
        /*05bc*/ 	.word	0x00000007
        /*05c0*/ 	.word	0x00013220
        /*05c4*/ 	.short	0x010a
        /*05c6*/ 	.byte	0x3f
	.zero		1


	//   ....[56]....
        /*05c8*/ 	.word	0x0000d7f0
        /*05cc*/ 	.word	0x00000005
        /*05d0*/ 	.word	0x00000000
        /*05d4*/ 	.short	0x010a
        /*05d6*/ 	.byte	0x3f
	.zero		1


	//   ....[57]....
        /*05d8*/ 	.word	0x0000d860
        /*05dc*/ 	.word	0x00000003
        /*05e0*/ 	.word	0x00000000
        /*05e4*/ 	.short	0x010a
        /*05e6*/ 	.byte	0x3f
	.zero		1


	//   ....[58]....
        /*05e8*/ 	.word	0x0000d8b0
        /*05ec*/ 	.word	0x00000003
        /*05f0*/ 	.word	0x00013260
        /*05f4*/ 	.short	0x010a
        /*05f6*/ 	.byte	0x3f
	.zero		1


	//   ....[59]....
        /*05f8*/ 	.word	0x0000d900
        /*05fc*/ 	.word	0x00000005
        /*0600*/ 	.word	0x00013260
        /*0604*/ 	.short	0x010a
        /*0606*/ 	.byte	0x3f
	.zero		1


	//   ....[60]....
        /*0608*/ 	.word	0x0000d940
        /*060c*/ 	.word	0x00000003
        /*0610*/ 	.word	0x00013280
        /*0614*/ 	.short	0x010a
        /*0616*/ 	.byte	0x3f
	.zero		1


	//   ....[61]....
        /*0618*/ 	.word	0x0000d960
        /*061c*/ 	.word	0x00000005
        /*0620*/ 	.word	0x00013280
        /*0624*/ 	.short	0x010a
        /*0626*/ 	.byte	0x3f
	.zero		1


	//   ....[62]....
        /*0628*/ 	.word	0x0000d9d0
        /*062c*/ 	.word	0x00000003
        /*0630*/ 	.word	0x00013200
        /*0634*/ 	.short	0x010a
        /*0636*/ 	.byte	0x3f
	.zero		1


	//   ....[63]....
        /*0638*/ 	.word	0x0000da20
        /*063c*/ 	.word	0x00000004
        /*0640*/ 	.word	0x00013230
        /*0644*/ 	.short	0x010a
        /*0646*/ 	.byte	0x3f
	.zero		1


	//   ....[64]....
        /*0648*/ 	.word	0x0000da80
        /*064c*/ 	.word	0x00000003
        /*0650*/ 	.word	0x00013230
        /*0654*/ 	.short	0x010a
        /*0656*/ 	.byte	0x3f
	.zero		1


	//   ....[65]....
        /*0658*/ 	.word	0x0000dae0
        /*065c*/ 	.word	0x00000003
        /*0660*/ 	.word	0x00013250
        /*0664*/ 	.short	0x010a
        /*0666*/ 	.byte	0x3f
	.zero		1


	//   ....[66]....
        /*0668*/ 	.word	0x0000db40
        /*066c*/ 	.word	0x00000003
        /*0670*/ 	.word	0x00013230
        /*0674*/ 	.short	0x010a
        /*0676*/ 	.byte	0x3f
	.zero		1


	//   ....[67]....
        /*0678*/ 	.word	0x0000dba0
        /*067c*/ 	.word	0x00000003
        /*0680*/ 	.word	0x00013250
        /*0684*/ 	.short	0x010a
        /*0686*/ 	.byte	0x3f
	.zero		1


	//   ....[68]....
        /*0688*/ 	.word	0x0000dc00
        /*068c*/ 	.word	0x00000007
        /*0690*/ 	.word	0x00013250
        /*0694*/ 	.short	0x010a
        /*0696*/ 	.byte	0x3f
	.zero		1


	//   ....[69]....
        /*0698*/ 	.word	0x0000dd50
        /*069c*/ 	.word	0x00000006
        /*06a0*/ 	.word	0x00013280
        /*06a4*/ 	.short	0x010a
        /*06a6*/ 	.byte	0x3f
	.zero		1


	//   ....[70]....
        /*06a8*/ 	.word	0x0000dda0
        /*06ac*/ 	.word	0x00000006
        /*06b0*/ 	.word	0x00013240
        /*06b4*/ 	.short	0x010a
        /*06b6*/ 	.byte	0x3f
	.zero		1


	//   ....[71]....
        /*06b8*/ 	.word	0x0000de00
        /*06bc*/ 	.word	0x00000003
        /*06c0*/ 	.word	0x00013220
        /*06c4*/ 	.short	0x010a
        /*06c6*/ 	.byte	0x3f
	.zero		1


	//   ....[72]....
        /*06c8*/ 	.word	0x0000de50
        /*06cc*/ 	.word	0x00000003
        /*06d0*/ 	.word	0x00013280
        /*06d4*/ 	.short	0x010a
        /*06d6*/ 	.byte	0x3f
	.zero		1


	//   ....[73]....
        /*06d8*/ 	.word	0x0000dea0
        /*06dc*/ 	.word	0x00000003
        /*06e0*/ 	.word	0x00013240
        /*06e4*/ 	.short	0x010a
        /*06e6*/ 	.byte	0x3f
	.zero		1


	//   ....[74]....
        /*06e8*/ 	.word	0x0000def0
        /*06ec*/ 	.word	0x0000000c
        /*06f0*/ 	.word	0x00013270
        /*06f4*/ 	.short	0x010a
        /*06f6*/ 	.byte	0x3f
	.zero		1


	//   ....[75]....
        /*06f8*/ 	.word	0x0000df40
        /*06fc*/ 	.word	0x0000000c
        /*0700*/ 	.word	0x00013260
        /*0704*/ 	.short	0x010a
        /*0706*/ 	.byte	0x3f
	.zero		1


	//   ....[76]....
        /*0708*/ 	.word	0x0000df90
        /*070c*/ 	.word	0x00000002
        /*0710*/ 	.word	0x00013270
        /*0714*/ 	.short	0x010a
        /*0716*/ 	.byte	0x3f
	.zero		1


	//   ....[77]....
        /*0718*/ 	.word	0x0000dfe0
        /*071c*/ 	.word	0x00000002
        /*0720*/ 	.word	0x00013260
        /*0724*/ 	.short	0x010a
        /*0726*/ 	.byte	0x3f
	.zero		1


	//   ....[78]....
        /*0728*/ 	.word	0x0000e030
        /*072c*/ 	.word	0x00000007
        /*0730*/ 	.word	0x00013220
        /*0734*/ 	.short	0x010a
        /*0736*/ 	.byte	0x3f
	.zero		1


	//   ....[79]....
        /*0738*/ 	.word	0x0000e1d0
        /*073c*/ 	.word	0x00000005
        /*0740*/ 	.word	0x00000000
        /*0744*/ 	.short	0x010a
        /*0746*/ 	.byte	0x3f
	.zero		1


	//   ....[80]....
        /*0748*/ 	.word	0x0000e220
        /*074c*/ 	.word	0x00000003
        /*0750*/ 	.word	0x00000000
        /*0754*/ 	.short	0x010a
        /*0756*/ 	.byte	0x3f
	.zero		1


	//   ....[81]....
        /*0758*/ 	.word	0x0000e270
        /*075c*/ 	.word	0x00000003
        /*0760*/ 	.word	0x00013260
        /*0764*/ 	.short	0x010a
        /*0766*/ 	.byte	0x3f
	.zero		1


	//   ....[82]....
        /*0768*/ 	.word	0x0000e2c0
        /*076c*/ 	.word	0x00000005
        /*0770*/ 	.word	0x00013260
        /*0774*/ 	.short	0x010a
        /*0776*/ 	.byte	0x3f
	.zero		1


	//   ....[83]....
        /*0778*/ 	.word	0x0000e310
        /*077c*/ 	.word	0x00000003
        /*0780*/ 	.word	0x00013280
        /*0784*/ 	.short	0x010a
        /*0786*/ 	.byte	0x3f
	.zero		1


	//----- nvinfo : EIATTR_NUM_MBARRIERS
	.align		4
.L_265:
        /*0788*/ 	.byte	0x03, 0x38
        /*078a*/ 	.short	0x0016


	//----- nvinfo : EIATTR_EXIT_INSTR_OFFSETS
	.align		4
        /*078c*/ 	.byte	0x04, 0x1c
        /*078e*/ 	.short	(.L_267 - .L_266)


	//   ....[0]....
.L_266:
        /*0790*/ 	.word	0x00000a00


	//   ....[1]....
        /*0794*/ 	.word	0x0000ae50


	//   ....[2]....
        /*0798*/ 	.word	0x0000d9b0


	//----- nvinfo : EIATTR_MAX_THREADS
	.align		4
.L_267:
        /*079c*/ 	.byte	0x04, 0x05
        /*079e*/ 	.short	(.L_269 - .L_268)
.L_268:
        /*07a0*/ 	.word	0x00000200
        /*07a4*/ 	.word	0x00000001
        /*07a8*/ 	.word	0x00000001


	//----- nvinfo : EIATTR_CRS_STACK_SIZE
	.align		4
.L_269:
        /*07ac*/ 	.byte	0x04, 0x1e
        /*07ae*/ 	.short	(.L_271 - .L_270)
.L_270:
        /*07b0*/ 	.word	0x00000000


	//----- nvinfo : EIATTR_CBANK_PARAM_SIZE
	.align		4
.L_271:
        /*07b4*/ 	.byte	0x03, 0x19
        /*07b6*/ 	.short	0x0bf0


	//----- nvinfo : EIATTR_PARAM_CBANK
	.align		4
        /*07b8*/ 	.byte	0x04, 0x0a
        /*07ba*/ 	.short	(.L_273 - .L_272)
	.align		4
.L_272:
        /*07bc*/ 	.word	index@(.nv.constant0._ZN7cutlass13device_kernelIN5flash11enable_sm90INS1_16FlashAttnFwdSm90INS1_25CollectiveMainloopFwdSm90ILi2EN4cute5tupleIJNS5_1CILi1EEES8_S8_EEENS6_IJNS7_ILi192EEENS7_ILi160EEENS7_ILi64EEEEEELi64ENS_12float_e4m3_tEfNS_4arch4Sm90ELb1ELb0ELb0ELb0ELb0ELb0ELb0ELb1ELb1ELb0ELb0ELb0EEENS1_21CollectiveEpilogueFwdINS6_IJSA_SC_SB_EEES9_NS_10bfloat16_tESG_Li384ELb0ELb0ELb0ELb1EEENS1_30DynamicPersistentTileSchedulerILi384ELi128ELb0ELb0ELb1EEEEEEEEEvNT_6ParamsE)
        /*07c0*/ 	.short	0x0210
        /*07c2*/ 	.short	0x0bf0


	//----- nvinfo : EIATTR_SW_WAR
	.align		4
.L_273:
        /*07c4*/ 	.byte	0x04, 0x36
        /*07c6*/ 	.short	(.L_275 - .L_274)
.L_274:
        /*07c8*/ 	.word	0x00000008
.L_275:


//--------------------- .nv.info._ZN7cutlass13device_kernelIN5flash11enable_sm90INS1_16FlashAttnFwdSm90INS1_25CollectiveMainloopFwdSm90ILi2EN4cute5tupleIJNS5_1CILi1EEES8_S8_EEENS6_IJNS7_ILi192EEENS7_ILi160EEENS7_ILi64EEEEEELi64ENS_12float_e4m3_tEfNS_4arch4Sm90ELb1ELb0ELb0ELb1ELb0ELb0ELb0ELb1ELb1ELb0ELb0ELb0EEENS1_21CollectiveEpilogueFwdINS6_IJSA_SC_SB_EEES9_NS_10bfloat16_tESG_Li384ELb1ELb0ELb0ELb1EEENS1_36VarlenDynamicPersistentTileSchedulerILi192ELi160ELi384ELi128ELb0ELb0ELb1ELb1ELb1ELb1EEEEEEEEEvNT_6ParamsE --------------------------
	.section	.nv.info._ZN7cutlass13device_kernelIN5flash11enable_sm90INS1_16FlashAttnFwdSm90INS1_25CollectiveMainloopFwdSm90ILi2EN4cute5tupleIJNS5_1CILi1EEES8_S8_EEENS6_IJNS7_ILi192EEENS7_ILi160EEENS7_ILi64EEEEEELi64ENS_12float_e4m3_tEfNS_4arch4Sm90ELb1ELb0ELb0ELb1ELb0ELb0ELb0ELb1ELb1ELb0ELb0ELb0EEENS1_21CollectiveEpilogueFwdINS6_IJSA_SC_SB_EEES9_NS_10bfloat16_tESG_Li384ELb1ELb0ELb0ELb1EEENS1_36VarlenDynamicPersistentTileSchedulerILi192ELi160ELi384ELi128ELb0ELb0ELb1ELb1ELb1ELb1EEEEEEEEEvNT_6ParamsE,"",@"SHT_CUDA_INFO"
	.sectionflags	@""
	.align	4


	//----- nvinfo : EIATTR_CUDA_API_VERSION
	.align		4
        /*0000*/ 	.byte	0x04, 0x37
        /*0002*/ 	.short	(.L_277 - .L_276)
.L_276:
        /*0004*/ 	.word	0x00000082


	//----- nvinfo : EIATTR_KPARAM_INFO
	.align		4
.L_277:
        /*0008*/ 	.byte	0x04, 0x17
        /*000a*/ 	.short	(.L_279 - .L_278)
.L_278:
        /*000c*/ 	.word	0x00000000
        /*0010*/ 	.short	0x0000
        /*0012*/ 	.short	0x0070
        /*0014*/ 	.byte	0x00, 0xf0, 0x01, 0x28


	//----- nvinfo : EIATTR_SPARSE_MMA_MASK
	.align		4
.L_279:
        /*0018*/ 	.byte	0x03, 0x50
        /*001a*/ 	.short	0x0000


	//----- nvinfo : EIATTR_MAXREG_COUNT
	.align		4
        /*001c*/ 	.byte	0x03, 0x1b
        /*001e*/ 	.short	0x0080


	//----- nvinfo : EIATTR_NUM_BARRIERS
	.align		4
        /*0020*/ 	.byte	0x02, 0x4c
        /*0022*/ 	.byte	0x09
	.zero		1


	//----- nvinfo : EIATTR_EXTERNS
	.align		4
        /*0024*/ 	.byte	0x04, 0x0f
        /*0026*/ 	.short	(.L_281 - .L_280)


	//   ....[0]....
	.align		4
.L_280:
        /*0028*/ 	.word	index@(__assertfail)


	//----- nvinfo : EIATTR_ANNOTATIONS
	.align		4
.L_281:
        /*002c*/ 	.byte	0x04, 0x55
        /*002e*/ 	.short	(.L_283 - .L_282)


	//   ....[0]....
.L_282:
        /*0030*/ 	.word	0x00000001
        /*0034*/ 	.byte	0x50, 0xbb, 0x00, 0x00, 0x01, 0x00, 0x00, 0x00, 0x00, 0xef, 0x00, 0x00


	//----- nvinfo : EIATTR_MERCURY_ISA_VERSION
	.align		4
.L_283:
        /*0040*/ 	.byte	0x03, 0x5f
        /*0042*/ 	.short	0x0101


	//----- nvinfo : EIATTR_UNUSED_LOAD_BYTE_OFFSET
	.align		4
        /*0044*/ 	.byte	0x04, 0x44
        /*0046*/ 	.short	(.L_285 - .L_284)


	//   ....[0]....
.L_284:
        /*0048*/ 	.word	0x00000a30
        /*004c*/ 	.word	0x0000fff0


	//   ....[1]....
        /*0050*/ 	.word	0x00009e30
        /*0054*/ 	.word	0x0000fff0


	//----- nvinfo : EIATTR_INT_WARP_WIDE_INSTR_OFFSETS
	.align		4
.L_285:
        /*0058*/ 	.byte	0x04, 0x31
        /*005a*/ 	.short	(.L_287 - .L_286)


	//   ....[0]....
.L_286:
        /*005c*/ 	.word	0x00000160


	//   ....[1]....
        /*0060*/ 	.word	0x000001a0


	//   ....[2]....
        /*0064*/ 	.word	0x00000210


	//   ....[3]....
        /*0068*/ 	.word	0x0000cee0


	//   ....[4]....
        /*006c*/ 	.word	0x0000cf70


	//   ....[5]....
        /*0070*/ 	.word	0x0000d670


	//   ....[6]....
        /*0074*/ 	.word	0x0000e9c0


	//   ....[7]....
        /*0078*/ 	.word	0x0000ea50


	//----- nvinfo : EIATTR_COOP_GROUP_MASK_REGIDS
	.align		4
.L_287:
        /*007c*/ 	.byte	0x04, 0x29
        /*007e*/ 	.short	(.L_289 - .L_288)


	//   ....[0]....
.L_288:
        /*0080*/ 	.word	0xffffffff


	//   ....[1]....
        /*0084*/ 	.word	0xffffffff


	//   ....[2]....
        /*0088*/ 	.word	0xffffffff


	//   ....[3]....
        /*008c*/ 	.word	0xffffffff


	//   ....[4]....
        /*0090*/ 	.word	0xffffffff


	//   ....[5]....
        /*0094*/ 	.word	0xffffffff


	//   ....[6]....
        /*0098*/ 	.word	0xffffffff


	//   ....[7]....
        /*009c*/ 	.word	0xffffffff


	//   ....[8]....
        /*00a0*/ 	.word	0xffffffff


	//   ....[9]....
        /*00a4*/ 	.word	0xffffffff


	//   ....[10]....
        /*00a8*/ 	.word	0xffffffff


	//   ....[11]....
        /*00ac*/ 	.word	0xffffffff


	//   ....[12]....
        /*00b0*/ 	.word	0xffffffff


	//   ....[13]....
        /*00b4*/ 	.word	0xffffffff


	//   ....[14]....
        /*00b8*/ 	.word	0xffffffff


	//   ....[15]....
        /*00bc*/ 	.word	0xffffffff


	//   ....[16]....
        /*00c0*/ 	.word	0xffffffff


	//   ....[17]....
        /*00c4*/ 	.word	0xffffffff


	//   ....[18]....
        /*00c8*/ 	.word	0xffffffff


	//   ....[19]....
        /*00cc*/ 	.word	0xffffffff


	//   ....[20]....
        /*00d0*/ 	.word	0xffffffff


	//   ....[21]....
        /*00d4*/ 	.word	0xffffffff


	//   ....[22]....
        /*00d8*/ 	.word	0xffffffff


	//   ....[23]....
        /*00dc*/ 	.word	0xffffffff


	//   ....[24]....
        /*00e0*/ 	.word	0xffffffff


	//   ....[25]....
        /*00e4*/ 	.word	0xffffffff


	//   ....[26]....
        /*00e8*/ 	.word	0xffffffff


	//   ....[27]....
        /*00ec*/ 	.word	0xffffffff


	//   ....[28]....
        /*00f0*/ 	.word	0xffffffff


	//   ....[29]....
        /*00f4*/ 	.word	0xffffffff


	//   ....[30]....
        /*00f8*/ 	.word	0xffffffff


	//   ....[31]....
        /*00fc*/ 	.word	0xffffffff


	//   ....[32]....
        /*0100*/ 	.word	0xffffffff


	//   ....[33]....
        /*0104*/ 	.word	0xffffffff


	//   ....[34]....
        /*0108*/ 	.word	0xffffffff


	//   ....[35]....
        /*010c*/ 	.word	0xffffffff


	//   ....[36]....
        /*0110*/ 	.word	0xffffffff


	//   ....[37]....
        /*0114*/ 	.word	0xffffffff


	//   ....[38]....
        /*0118*/ 	.word	0xffffffff


	//   ....[39]....
        /*011c*/ 	.word	0xffffffff


	//   ....[40]....
        /*0120*/ 	.word	0xffffffff


	//   ....[41]....
        /*0124*/ 	.word	0xffffffff


	//   ....[42]....
        /*0128*/ 	.word	0xffffffff


	//   ....[43]....
        /*012c*/ 	.word	0xffffffff


	//   ....[44]....
        /*0130*/ 	.word	0xffffffff


	//   ....[45]....
        /*0134*/ 	.word	0xffffffff


	//   ....[46]....
        /*0138*/ 	.word	0xffffffff


	//   ....[47]....
        /*013c*/ 	.word	0xffffffff


	//   ....[48]....
        /*0140*/ 	.word	0xffffffff


	//   ....[49]....
        /*0144*/ 	.word	0xffffffff


	//   ....[50]....
        /*0148*/ 	.word	0xffffffff


	//   ....[51]....
        /*014c*/ 	.word	0xffffffff


	//   ....[52]....
        /*0150*/ 	.word	0xffffffff


	//   ....[53]....
        /*0154*/ 	.word	0xffffffff


	//   ....[54]....
        /*0158*/ 	.word	0xffffffff


	//   ....[55]....
        /*015c*/ 	.word	0xffffffff


	//   ....[56]....
        /*0160*/ 	.word	0xffffffff


	//   ....[57]....
        /*0164*/ 	.word	0xffffffff


	//   ....[58]....
        /*0168*/ 	.word	0xffffffff


	//   ....[59]....
        /*016c*/ 	.word	0xffffffff


	//   ....[60]....
        /*0170*/ 	.word	0xffffffff


	//   ....[61]....
        /*0174*/ 	.word	0xffffffff


	//   ....[62]....
        /*0178*/ 	.word	0xffffffff


	//   ....[63]....
        /*017c*/ 	.word	0xffffffff


	//   ....[64]....
        /*0180*/ 	.word	0xffffffff


	//   ....[65]....
        /*0184*/ 	.word	0xffffffff


	//   ....[66]....
        /*0188*/ 	.word	0xffffffff


	//   ....[67]....
        /*018c*/ 	.word	0xffffffff


	//   ....[68]....
        /*0190*/ 	.word	0xffffffff


	//   ....[69]....
        /*0194*/ 	.word	0xffffffff


	//   ....[70]....
        /*0198*/ 	.word	0xffffffff


	//   ....[71]....
        /*019c*/ 	.word	0xffffffff


	//   ....[72]....
        /*01a0*/ 	.word	0xffffffff


	//   ....[73]....
        /*01a4*/ 	.word	0xffffffff


	//   ....[74]....
        /*01a8*/ 	.word	0xffffffff


	//   ....[75]....
        /*01ac*/ 	.word	0x0500000f


	//   ....[76]....
        /*01b0*/ 	.word	0x0500000f


	//----- nvinfo : EIATTR_COOP_GROUP_INSTR_OFFSETS
	.align		4
.L_289:
        /*01b4*/ 	.byte	0x04, 0x28
        /*01b6*/ 	.short	(.L_291 - .L_290)


	//   ....[0]....
.L_290:
        /*01b8*/ 	.word	0x00000060


	//   ....[1]....
        /*01bc*/ 	.word	0x00000170


	//   ....[2]....
        /*01c0*/ 	.word	0x000001c0


	//   ....[3]....
        /*01c4*/ 	.word	0x000003f0


	//   ....[4]....
        /*01c8*/ 	.word	0x00000550


	//   ....[5]....
        /*01cc*/ 	.word	0x00000670


	//   ....[6]....
        /*01d0*/ 	.word	0x000007d0


	//   ....[7]....
        /*01d4*/ 	.word	0x000017b0


	//   ....[8]....
        /*01d8*/ 	.word	0x00002870


	//   ....[9]....
        /*01dc*/ 	.word	0x00002930


	//   ....[10]....
        /*01e0*/ 	.word	0x000033b0


	//   ....[11]....
        /*01e4*/ 	.word	0x00003430


	//   ....[12]....
        /*01e8*/ 	.word	0x00005480


	//   ....[13]....
        /*01ec*/ 	.word	0x000055a0


	//   ....[14]....
        /*01f0*/ 	.word	0x000060a0


	//   ....[15]....
        /*01f4*/ 	.word	0x00006100


	//   ....[16]....
        /*01f8*/ 	.word	0x00007e60


	//   ....[17]....
        /*01fc*/ 	.word	0x00007e70


	//   ....[18]....
        /*0200*/ 	.word	0x00007ea0


	//   ....[19]....
        /*0204*/ 	.word	0x00007ed0


	//   ....[20]....
        /*0208*/ 	.word	0x00009890


	//   ....[21]....
        /*020c*/ 	.word	0x000098a0


	//   ....[22]....
        /*0210*/ 	.word	0x00009920


	//   ....[23]....
        /*0214*/ 	.word	0x00009930


	//   ....[24]....
        /*0218*/ 	.word	0x0000a380


	//   ....[25]....
        /*021c*/ 	.word	0x0000a390


	//   ....[26]....
        /*0220*/ 	.word	0x0000a3a0


	//   ....[27]....
        /*0224*/ 	.word	0x0000a3b0


	//   ....[28]....
        /*0228*/ 	.word	0x0000a3c0


	//   ....[29]....
        /*022c*/ 	.word	0x0000a3d0


	//   ....[30]....
        /*0230*/ 	.word	0x0000a3e0


	//   ....[31]....
        /*0234*/ 	.word	0x0000a3f0


	//   ....[32]....
        /*0238*/ 	.word	0x0000a420


	//   ....[33]....
        /*023c*/ 	.word	0x0000a430


	//   ....[34]....
        /*0240*/ 	.word	0x0000a460


	//   ....[35]....
        /*0244*/ 	.word	0x0000a490


	//   ....[36]....
        /*0248*/ 	.word	0x0000a4d0


	//   ....[37]....
        /*024c*/ 	.word	0x0000a4f0


	//   ....[38]....
        /*0250*/ 	.word	0x0000a520


	//   ....[39]....
        /*0254*/ 	.word	0x0000a530


	//   ....[40]....
        /*0258*/ 	.word	0x0000bb10


	//   ....[41]....
        /*025c*/ 	.word	0x0000bd00


	//   ....[42]....
        /*0260*/ 	.word	0x0000bd30


	//   ....[43]....
        /*0264*/ 	.word	0x0000bd60


	//   ....[44]....
        /*0268*/ 	.word	0x0000bd90


	//   ....[45]....
        /*026c*/ 	.word	0x0000bdc0


	//   ....[46]....
        /*0270*/ 	.word	0x0000be00


	//   ....[47]....
        /*0274*/ 	.word	0x0000bf80


	//   ....[48]....
        /*0278*/ 	.word	0x0000bfb0


	//   ....[49]....
        /*027c*/ 	.word	0x0000bfe0


	//   ....[50]....
        /*0280*/ 	.word	0x0000c010


	//   ....[51]....
        /*0284*/ 	.word	0x0000c040


	//   ....[52]....
        /*0288*/ 	.word	0x0000c080


	//   ....[53]....
        /*028c*/ 	.word	0x0000c110


	//   ....[54]....
        /*0290*/ 	.word	0x0000c1a0


	//   ....[55]....
        /*0294*/ 	.word	0x0000c250


	//   ....[56]....
        /*0298*/ 	.word	0x0000d750


	//   ....[57]....
        /*029c*/ 	.word	0x0000f0c0


	//   ....[58]....
        /*02a0*/ 	.word	0x0000f0f0


	//   ....[59]....
        /*02a4*/ 	.word	0x0000f120


	//   ....[60]....
        /*02a8*/ 	.word	0x0000f160


	//   ....[61]....
        /*02ac*/ 	.word	0x0000f170


	//   ....[62]....
        /*02b0*/ 	.word	0x0000f1a0


	//   ....[63]....
        /*02b4*/ 	.word	0x0000f1d0


	//   ....[64]....
        /*02b8*/ 	.word	0x0000f1e0


	//   ....[65]....
        /*02bc*/ 	.word	0x0000f320


	//   ....[66]....
        /*02c0*/ 	.word	0x0000f350


	//   ....[67]....
        /*02c4*/ 	.word	0x0000f380


	//   ....[68]....
        /*02c8*/ 	.word	0x0000f3b0


	//   ....[69]....
        /*02cc*/ 	.word	0x0000f3e0


	//   ....[70]....
        /*02d0*/ 	.word	0x0000f420


	//   ....[71]....
        /*02d4*/ 	.word	0x0000f4d0


	//   ....[72]....
        /*02d8*/ 	.word	0x0000f570


	//   ....[73]....
        /*02dc*/ 	.word	0x0000f620


	//   ....[74]....
        /*02e0*/ 	.word	0x0000fc20


	//   ....[75]....
        /*02e4*/ 	.word	0x000101f0


	//   ....[76]....
        /*02e8*/ 	.word	0x00010660


	//----- nvinfo : EIATTR_REG_RECONFIG
	.align		4
.L_291:
        /*02ec*/ 	.byte	0x01, 0x54
	.zero		2


	//----- nvinfo : EIATTR_SYSCALL_OFFSETS
	.align		4
        /*02f0*/ 	.byte	0x04, 0x46
        /*02f2*/ 	.short	(.L_293 - .L_292)


	//   ....[0]....
.L_292:
        /*02f4*/ 	.word	0x00001990


	//   ....[1]....
        /*02f8*/ 	.word	0x0000d100


	//   ....[2]....
        /*02fc*/ 	.word	0x0000d240


	//   ....[3]....
        /*0300*/ 	.word	0x0000d380


	//   ....[4]....
        /*0304*/ 	.word	0x0000d4a0


	//----- nvinfo : EIATTR_MBARRIER_INSTR_OFFSETS
	.align		4
.L_293:
        /*0308*/ 	.byte	0x04, 0x39
        /*030a*/ 	.short	(.L_295 - .L_294)


	//   ....[0]....
.L_294:
        /*030c*/ 	.word	0x000002a0
        /*0310*/ 	.word	0x000000ff
        /*0314*/ 	.word	0x00013200
        /*0318*/ 	.short	0x0100
        /*031a*/ 	.byte	0x08
	.zero		1


	//   ....[1]....
        /*031c*/ 	.word	0x000002b0
        /*0320*/ 	.word	0x000000ff
        /*0324*/ 	.word	0x00013220
        /*0328*/ 	.short	0x0100
        /*032a*/ 	.byte	0x08
	.zero		1


	//   ....[2]....
        /*032c*/ 	.word	0x000003a0
        /*0330*/ 	.word	0x000000ff
        /*0334*/ 	.word	0x00013230
        /*0338*/ 	.short	0x0100
        /*033a*/ 	.byte	0x08
	.zero		1


	//   ....[3]....
        /*033c*/ 	.word	0x000003b0
        /*0340*/ 	.word	0x000000ff
        /*0344*/ 	.word	0x00013240
        /*0348*/ 	.short	0x0100
        /*034a*/ 	.byte	0x08
	.zero		1


	//   ....[4]....
        /*034c*/ 	.word	0x000003c0
        /*0350*/ 	.word	0x000000ff
        /*0354*/ 	.word	0x00013238
        /*0358*/ 	.short	0x0100
        /*035a*/ 	.byte	0x08
	.zero		1


	//   ....[5]....
        /*035c*/ 	.word	0x000003d0
        /*0360*/ 	.word	0x000000ff
        /*0364*/ 	.word	0x00013248
        /*0368*/ 	.short	0x0100
        /*036a*/ 	.byte	0x08
	.zero		1


	//   ....[6]....
        /*036c*/ 	.word	0x00000500
        /*0370*/ 	.word	0x000000ff
        /*0374*/ 	.word	0x00013250
        /*0378*/ 	.short	0x0100
        /*037a*/ 	.byte	0x08
	.zero		1


	//   ....[7]....
        /*037c*/ 	.word	0x00000510
        /*0380*/ 	.word	0x000000ff
        /*0384*/ 	.word	0x00013260
        /*0388*/ 	.short	0x0100
        /*038a*/ 	.byte	0x08
	.zero		1


	//   ....[8]....
        /*038c*/ 	.word	0x00000520
        /*0390*/ 	.word	0x000000ff
        /*0394*/ 	.word	0x00013258
        /*0398*/ 	.short	0x0100
        /*039a*/ 	.byte	0x08
	.zero		1


	//   ....[9]....
        /*039c*/ 	.word	0x00000530
        /*03a0*/ 	.word	0x000000ff
        /*03a4*/ 	.word	0x00013268
        /*03a8*/ 	.short	0x0100
        /*03aa*/ 	.byte	0x08
	.zero		1


	//   ....[10]....
        /*03ac*/ 	.word	0x00000620
        /*03b0*/ 	.word	0x000000ff
        /*03b4*/ 	.word	0x00013270
        /*03b8*/ 	.short	0x0100
        /*03ba*/ 	.byte	0x06
	.zero		1


	//   ....[11]....
        /*03bc*/ 	.word	0x00000630
        /*03c0*/ 	.word	0x000000ff
        /*03c4*/ 	.word	0x00013280
        /*03c8*/ 	.short	0x0100
        /*03ca*/ 	.byte	0x06
	.zero		1


	//   ....[12]....
        /*03cc*/ 	.word	0x00000640
        /*03d0*/ 	.word	0x000000ff
        /*03d4*/ 	.word	0x00013278
        /*03d8*/ 	.short	0x0100
        /*03da*/ 	.byte	0x06
	.zero		1


	//   ....[13]....
        /*03dc*/ 	.word	0x00000650
        /*03e0*/ 	.word	0x000000ff
        /*03e4*/ 	.word	0x00013288
        /*03e8*/ 	.short	0x0100
        /*03ea*/ 	.byte	0x06
	.zero		1


	//   ....[14]....
        /*03ec*/ 	.word	0x00000780
        /*03f0*/ 	.word	0x000000ff
        /*03f4*/ 	.word	0x00013290
        /*03f8*/ 	.short	0x0100
        /*03fa*/ 	.byte	0x08
	.zero		1


	//   ....[15]....
        /*03fc*/ 	.word	0x00000790
        /*0400*/ 	.word	0x000000ff
        /*0404*/ 	.word	0x000132a0
        /*0408*/ 	.short	0x0100
        /*040a*/ 	.byte	0x08
	.zero		1


	//   ....[16]....
        /*040c*/ 	.word	0x000007a0
        /*0410*/ 	.word	0x000000ff
        /*0414*/ 	.word	0x00013298
        /*0418*/ 	.short	0x0100
        /*041a*/ 	.byte	0x08
	.zero		1


	//   ....[17]....
        /*041c*/ 	.word	0x000007b0
        /*0420*/ 	.word	0x000000ff
        /*0424*/ 	.word	0x000132a8
        /*0428*/ 	.short	0x0100
        /*042a*/ 	.byte	0x08
	.zero		1


	//   ....[18]....
        /*042c*/ 	.word	0x000008e0
        /*0430*/ 	.word	0x000000ff
        /*0434*/ 	.word	0x000132b0
        /*0438*/ 	.short	0x0100
        /*043a*/ 	.byte	0x08
	.zero		1


	//   ....[19]....
        /*043c*/ 	.word	0x000008f0
        /*0440*/ 	.word	0x000000ff
        /*0444*/ 	.word	0x000132c0
        /*0448*/ 	.short	0x0100
        /*044a*/ 	.byte	0x08
	.zero		1


	//   ....[20]....
        /*044c*/ 	.word	0x00000900
        /*0450*/ 	.word	0x000000ff
        /*0454*/ 	.word	0x000132b8
        /*0458*/ 	.short	0x0100
        /*045a*/ 	.byte	0x08
	.zero		1


	//   ....[21]....
        /*045c*/ 	.word	0x00000910
        /*0460*/ 	.word	0x000000ff
        /*0464*/ 	.word	0x000132c8
        /*0468*/ 	.short	0x0100
        /*046a*/ 	.byte	0x08
	.zero		1


	//   ....[22]....
        /*046c*/ 	.word	0x00001a10
        /*0470*/ 	.word	0x000000ff
        /*0474*/ 	.word	0x00013200
        /*0478*/ 	.short	0x010a
        /*047a*/ 	.byte	0x2d
	.zero		1


	//   ....[23]....
        /*047c*/ 	.word	0x00001a90
        /*0480*/ 	.word	0x00000003
        /*0484*/ 	.word	0x00013230
        /*0488*/ 	.short	0x010a
        /*048a*/ 	.byte	0x3f
	.zero		1


	//   ....[24]....
        /*048c*/ 	.word	0x00001ad0
        /*0490*/ 	.word	0x00000003
        /*0494*/ 	.word	0x00013230
        /*0498*/ 	.short	0x010a
        /*049a*/ 	.byte	0x3f
	.zero		1


	//   ....[25]....
        /*049c*/ 	.word	0x00003760
        /*04a0*/ 	.word	0x00000038
        /*04a4*/ 	.word	0x00000000
        /*04a8*/ 	.short	0x0101
        /*04aa*/ 	.byte	0x3f
	.zero		1


	//   ....[26]....
        /*04ac*/ 	.word	0x00004610
        /*04b0*/ 	.word	0x000000ff
        /*04b4*/ 	.word	0x00013230
        /*04b8*/ 	.short	0x010a
        /*04ba*/ 	.byte	0x14
	.zero		1


	//   ....[27]....
        /*04bc*/ 	.word	0x00004650
        /*04c0*/ 	.word	0x000000ff
        /*04c4*/ 	.word	0x00013230
        /*04c8*/ 	.short	0x010a
        /*04ca*/ 	.byte	0x14
	.zero		1


	//   ....[28]....
        /*04cc*/ 	.word	0x00004aa0
        /*04d0*/ 	.word	0x000000ff
        /*04d4*/ 	.word	0x00013250
        /*04d8*/ 	.short	0x010a
        /*04da*/ 	.byte	0x0b
	.zero		1


	//   ....[29]....
        /*04dc*/ 	.word	0x00004ae0
        /*04e0*/ 	.word	0x000000ff
        /*04e4*/ 	.word	0x00013250
        /*04e8*/ 	.short	0x010a
        /*04ea*/ 	.byte	0x0b
	.zero		1


	//   ....[30]....
        /*04ec*/ 	.word	0x00006b90
        /*04f0*/ 	.word	0x00000003
        /*04f4*/ 	.word	0x00000000
        /*04f8*/ 	.short	0x0101
        /*04fa*/ 	.byte	0x3f
	.zero		1


	//   ....[31]....
        /*04fc*/ 	.word	0x00006e40
        /*0500*/ 	.word	0x000000ff
        /*0504*/ 	.word	0x00000000
        /*0508*/ 	.short	0x0101
        /*050a*/ 	.byte	0x06
	.zero		1


	//   ....[32]....
        /*050c*/ 	.word	0x00007370
        /*0510*/ 	.word	0x000000ff
        /*0514*/ 	.word	0x00013230
        /*0518*/ 	.short	0x010a
        /*051a*/ 	.byte	0x06
	.zero		1


	//   ....[33]....
        /*051c*/ 	.word	0x000073b0
        /*0520*/ 	.word	0x000000ff
        /*0524*/ 	.word	0x00013230
        /*0528*/ 	.short	0x010a
        /*052a*/ 	.byte	0x06
	.zero		1


	//   ....[34]....
        /*052c*/ 	.word	0x00007800
        /*0530*/ 	.word	0x000000ff
        /*0534*/ 	.word	0x00013250
        /*0538*/ 	.short	0x010a
        /*053a*/ 	.byte	0x0b
	.zero		1


	//   ....[35]....
        /*053c*/ 	.word	0x00007840
        /*0540*/ 	.word	0x000000ff
        /*0544*/ 	.word	0x00013250
        /*0548*/ 	.short	0x010a
        /*054a*/ 	.byte	0x0b
	.zero		1


	//   ....[36]....
        /*054c*/ 	.word	0x00008da0
        /*0550*/ 	.word	0x00000003
        /*0554*/ 	.word	0x00000000
        /*0558*/ 	.short	0x0101
        /*055a*/ 	.byte	0x3f
	.zero		1


	//   ....[37]....
        /*055c*/ 	.word	0x000090b0
        /*0560*/ 	.word	0x000000ff
        /*0564*/ 	.word	0x00000000
        /*0568*/ 	.short	0x0101
        /*056a*/ 	.byte	0x06
	.zero		1


	//   ....[38]....
        /*056c*/ 	.word	0x00009560
        /*0570*/ 	.word	0x000000ff
        /*0574*/ 	.word	0x00013250
        /*0578*/ 	.short	0x010a
        /*057a*/ 	.byte	0x0e
	.zero		1


	//   ....[39]....
        /*057c*/ 	.word	0x000095a0
        /*0580*/ 	.word	0x000000ff
        /*0584*/ 	.word	0x00013250
        /*0588*/ 	.short	0x010a
        /*058a*/ 	.byte	0x0e
	.zero		1


	//   ....[40]....
        /*058c*/ 	.word	0x00009c10
        /*0590*/ 	.word	0x000000ff
        /*0594*/ 	.word	0x00000000
        /*0598*/ 	.short	0x0101
        /*059a*/ 	.byte	0x04
	.zero		1


	//   ....[41]....
        /*059c*/ 	.word	0x0000acc0
        /*05a0*/ 	.word	0x00000000
        /*05a4*/ 	.word	0x00000000
        /*05a8*/ 	.short	0x0101
        /*05aa*/ 	.byte	0x3f
	.zero		1


	//   ....[42]....
        /*05ac*/ 	.word	0x0000d960
        /*05b0*/ 	.word	0x00000005
        /*05b4*/ 	.word	0x00013280
        /*05b8*/ 	.short	0x010a
        /*05ba*/ 	.byte	0x3f
	.zero		1


	//   ....[43]....
        /*05bc*/ 	.word	0x0000db00
        /*05c0*/ 	.word	0x00000005
        /*05c4*/ 	.word	0x00013240
        /*05c8*/ 	.short	0x010a
        /*05ca*/ 	.byte	0x3f
	.zero		1


	//   ....[44]....
        /*05cc*/ 	.word	0x0000de00
        /*05d0*/ 	.word	0x000000ff
        /*05d4*/ 	.word	0x00013220
        /*05d8*/ 	.short	0x010a
        /*05da*/ 	.byte	0x29
	.zero		1


	//   ....[45]....
        /*05dc*/ 	.word	0x0000e080
        /*05e0*/ 	.word	0x00000009
        /*05e4*/ 	.word	0x00013280
        /*05e8*/ 	.short	0x010a
        /*05ea*/ 	.byte	0x3f
	.zero		1


	//   ....[46]....
        /*05ec*/ 	.word	0x0000e2f0
        /*05f0*/ 	.word	0x00000009
        /*05f4*/ 	.word	0x00013240
        /*05f8*/ 	.short	0x010a
        /*05fa*/ 	.byte	0x3f
	.zero		1


	//   ....[47]....
        /*05fc*/ 	.word	0x0000e5c0
        /*0600*/ 	.word	0x0000000c
        /*0604*/ 	.word	0x00013270
        /*0608*/ 	.short	0x010a
        /*060a*/ 	.byte	0x3f
	.zero		1


	//   ....[48]....
        /*060c*/ 	.word	0x0000e630
        /*0610*/ 	.word	0x0000000c
        /*0614*/ 	.word	0x00013260
        /*0618*/ 	.short	0x010a
        /*061a*/ 	.byte	0x3f
	.zero		1


	//   ....[49]....
        /*061c*/ 	.word	0x0000e8f0
        /*0620*/ 	.word	0x0000000c
        /*0624*/ 	.word	0x00013250
        /*0628*/ 	.short	0x0101
        /*062a*/ 	.byte	0x3f
	.zero		1


	//   ....[50]....
        /*062c*/ 	.word	0x0000e960
        /*0630*/ 	.word	0x00000003
        /*0634*/ 	.word	0x00000000
        /*0638*/ 	.short	0x0101
        /*063a*/ 	.byte	0x3f
	.zero		1


	//   ....[51]....
        /*063c*/ 	.word	0x0000eb20
        /*0640*/ 	.word	0x00000002
        /*0644*/ 	.word	0x00013270
        /*0648*/ 	.short	0x010a
        /*064a*/ 	.byte	0x3f
	.zero		1


	//   ....[52]....
        /*064c*/ 	.word	0x0000eb90
        /*0650*/ 	.word	0x00000002
        /*0654*/ 	.word	0x00013260
        /*0658*/ 	.short	0x010a
        /*065a*/ 	.byte	0x3f
	.zero		1


	//   ....[53]....
        /*065c*/ 	.word	0x0000ee50
        /*0660*/ 	.word	0x00000002
        /*0664*/ 	.word	0x00013250
        /*0668*/ 	.short	0x0101
        /*066a*/ 	.byte	0x3f
	.zero		1


	//   ....[54]....
        /*066c*/ 	.word	0x0000eec0
        /*0670*/ 	.word	0x00000000
        /*0674*/ 	.word	0x00000000
        /*0678*/ 	.short	0x0101
        /*067a*/ 	.byte	0x3f
	.zero		1


	//   ....[55]....
        /*067c*/ 	.word	0x0000fba0
        /*0680*/ 	.word	0x00000007
        /*0684*/ 	.word	0x00013220
        /*0688*/ 	.short	0x010a
        /*068a*/ 	.byte	0x3f
	.zero		1


	//   ....[56]....
        /*068c*/ 	.word	0x0000fd40
        /*0690*/ 	.word	0x00000005
        /*0694*/ 	.word	0x00000000
        /*0698*/ 	.short	0x010a
        /*069a*/ 	.byte	0x3f
	.zero		1


	//   ....[57]....
        /*069c*/ 	.word	0x0000fdb0
        /*06a0*/ 	.word	0x00000003
        /*06a4*/ 	.word	0x00000000
        /*06a8*/ 	.short	0x010a
        /*06aa*/ 	.byte	0x3f
	.zero		1


	//   ....[58]....
        /*06ac*/ 	.word	0x0000fe00
        /*06b0*/ 	.word	0x00000003
        /*06b4*/ 	.word	0x00013260
        /*06b8*/ 	.short	0x010a
        /*06ba*/ 	.byte	0x3f
	.zero		1


	//   ....[59]....
        /*06bc*/ 	.word	0x0000fe50
        /*06c0*/ 	.word	0x00000005
        /*06c4*/ 	.word	0x00013260
        /*06c8*/ 	.short	0x010a
        /*06ca*/ 	.byte	0x3f
	.zero		1


	//   ....[60]....
        /*06cc*/ 	.word	0x0000fe90
        /*06d0*/ 	.word	0x00000003
        /*06d4*/ 	.word	0x00013280
        /*06d8*/ 	.short	0x010a
        /*06da*/ 	.byte	0x3f
	.zero		1


	//   ....[61]....
        /*06dc*/ 	.word	0x0000feb0
        /*06e0*/ 	.word	0x00000005
        /*06e4*/ 	.word	0x00013280
        /*06e8*/ 	.short	0x010a
        /*06ea*/ 	.byte	0x3f
	.zero		1


	//   ....[62]....
        /*06ec*/ 	.word	0x0000ff20
        /*06f0*/ 	.word	0x00000003
        /*06f4*/ 	.word	0x00013200
        /*06f8*/ 	.short	0x010a
        /*06fa*/ 	.byte	0x3f
	.zero		1


	//   ....[63]....
        /*06fc*/ 	.word	0x0000ff70
        /*0700*/ 	.word	0x00000003
        /*0704*/ 	.word	0x00013230
        /*0708*/ 	.short	0x010a
        /*070a*/ 	.byte	0x3f
	.zero		1


	//   ....[64]....
        /*070c*/ 	.word	0x0000ffd0
        /*0710*/ 	.word	0x00000009
        /*0714*/ 	.word	0x00013230
        /*0718*/ 	.short	0x010a
        /*071a*/ 	.byte	0x3f
	.zero		1


	//   ....[65]....
        /*071c*/ 	.word	0x00010030
        /*0720*/ 	.word	0x00000009
        /*0724*/ 	.word	0x00013250
        /*0728*/ 	.short	0x010a
        /*072a*/ 	.byte	0x3f
	.zero		1


	//   ....[66]....
        /*072c*/ 	.word	0x00010090
        /*0730*/ 	.word	0x0000000b
        /*0734*/ 	.word	0x00013230
        /*0738*/ 	.short	0x010a
        /*073a*/ 	.byte	0x3f
	.zero		1


	//   ....[67]....
        /*073c*/ 	.word	0x000100f0
        /*0740*/ 	.word	0x0000000b
        /*0744*/ 	.word	0x00013250
        /*0748*/ 	.short	0x010a
        /*074a*/ 	.byte	0x3f
	.zero		1


	//   ....[68]....
        /*074c*/ 	.word	0x00010150
        /*0750*/ 	.word	0x00000006
        /*0754*/ 	.word	0x00013250
        /*0758*/ 	.short	0x010a
        /*075a*/ 	.byte	0x3f
	.zero		1


	//   ....[69]....
        /*075c*/ 	.word	0x000102a0
        /*0760*/ 	.word	0x00000005
        /*0764*/ 	.word	0x00013280
        /*0768*/ 	.short	0x010a
        /*076a*/ 	.byte	0x3f
	.zero		1


	//   ....[70]....
        /*076c*/ 	.word	0x000102f0
        /*0770*/ 	.word	0x00000005
        /*0774*/ 	.word	0x00013240
        /*0778*/ 	.short	0x010a
        /*077a*/ 	.byte	0x3f
	.zero		1


	//   ....[71]....
        /*077c*/ 	.word	0x00010350
        /*0780*/ 	.word	0x00000003
        /*0784*/ 	.word	0x00013220
        /*0788*/ 	.short	0x010a
        /*078a*/ 	.byte	0x3f
	.zero		1


	//   ....[72]....
        /*078c*/ 	.word	0x000103a0
        /*0790*/ 	.word	0x00000009
        /*0794*/ 	.word	0x00013280
        /*0798*/ 	.short	0x010a
        /*079a*/ 	.byte	0x3f
	.zero		1


	//   ....[73]....
        /*079c*/ 	.word	0x000103f0
        /*07a0*/ 	.word	0x00000009
        /*07a4*/ 	.word	0x00013240
        /*07a8*/ 	.short	0x010a
        /*07aa*/ 	.byte	0x3f
	.zero		1


	//   ....[74]....
        /*07ac*/ 	.word	0x00010440
        /*07b0*/ 	.word	0x0000000c
        /*07b4*/ 	.word	0x00013270
        /*07b8*/ 	.short	0x010a
        /*07ba*/ 	.byte	0x3f
	.zero		1


	//   ....[75]....
        /*07bc*/ 	.word	0x00010490
        /*07c0*/ 	.word	0x0000000c
        /*07c4*/ 	.word	0x00013260
        /*07c8*/ 	.short	0x010a
        /*07ca*/ 	.byte	0x3f
	.zero		1


	//   ....[76]....
        /*07cc*/ 	.word	0x000104e0
        /*07d0*/ 	.word	0x00000002
        /*07d4*/ 	.word	0x00013270
        /*07d8*/ 	.short	0x010a
        /*07da*/ 	.byte	0x3f
	.zero		1


	//   ....[77]....
        /*07dc*/ 	.word	0x00010530
        /*07e0*/ 	.word	0x00000002
        /*07e4*/ 	.word	0x00013260
        /*07e8*/ 	.short	0x010a
        /*07ea*/ 	.byte	0x3f
	.zero		1


	//   ....[78]....
        /*07ec*/ 	.word	0x00010580
        /*07f0*/ 	.word	0x00000007
        /*07f4*/ 	.word	0x00013220
        /*07f8*/ 	.short	0x010a
        /*07fa*/ 	.byte	0x3f
	.zero		1


	//   ....[79]....
        /*07fc*/ 	.word	0x00010720
        /*0800*/ 	.word	0x00000005
        /*0804*/ 	.word	0x00000000
        /*0808*/ 	.short	0x010a
        /*080a*/ 	.byte	0x3f
	.zero		1


	//   ....[80]....
        /*080c*/ 	.word	0x00010770
        /*0810*/ 	.word	0x00000003
        /*0814*/ 	.word	0x00000000
        /*0818*/ 	.short	0x010a
        /*081a*/ 	.byte	0x3f
	.zero		1


	//   ....[81]....
        /*081c*/ 	.word	0x000107c0
        /*0820*/ 	.word	0x00000003
        /*0824*/ 	.word	0x00013260
        /*0828*/ 	.short	0x010a
        /*082a*/ 	.byte	0x3f
	.zero		1


	//   ....[82]....
        /*082c*/ 	.word	0x00010810
        /*0830*/ 	.word	0x00000005
        /*0834*/ 	.word	0x00013260
        /*0838*/ 	.short	0x010a
        /*083a*/ 	.byte	0x3f
	.zero		1


	//   ....[83]....
        /*083c*/ 	.word	0x00010860
        /*0840*/ 	.word	0x00000003
        /*0844*/ 	.word	0x00013280
        /*0848*/ 	.short	0x010a
        /*084a*/ 	.byte	0x3f
	.zero		1


	//----- nvinfo : EIATTR_NUM_MBARRIERS
	.align		4
.L_295:
        /*084c*/ 	.byte	0x03, 0x38
        /*084e*/ 	.short	0x0016


	//----- nvinfo : EIATTR_EXIT_INSTR_OFFSETS
	.align		4
        /*0850*/ 	.byte	0x04, 0x1c
        /*0852*/ 	.short	(.L_297 - .L_296)


	//   ....[0]....
.L_296:
        /*0854*/ 	.word	0x00000a70


	//   ....[1]....
        /*0858*/ 	.word	0x0000bad0


	//   ....[2]....
        /*085c*/ 	.word	0x0000ff00


	//----- nvinfo : EIATTR_MAX_THREADS
	.align		4
.L_297:
        /*0860*/ 	.byte	0x04, 0x05
        /*0862*/ 	.short	(.L_299 - .L_298)
.L_298:
        /*0864*/ 	.word	0x00000200
        /*0868*/ 	.word	0x00000001
        /*086c*/ 	.word	0x00000001


	//----- nvinfo : EIATTR_CRS_STACK_SIZE
	.align		4
.L_299:
        /*0870*/ 	.byte	0x04, 0x1e
        /*0872*/ 	.short	(.L_301 - .L_300)
.L_300:
        /*0874*/ 	.word	0x00000000


	//----- nvinfo : EIATTR_CBANK_PARAM_SIZE
	.align		4
.L_301:
        /*0878*/ 	.byte	0x03, 0x19
        /*087a*/ 	.short	0x0a70


	//----- nvinfo : EIATTR_PARAM_CBANK
	.align		4
        /*087c*/ 	.byte	0x04, 0x0a
        /*087e*/ 	.short	(.L_303 - .L_302)
	.align		4
.L_302:
        /*0880*/ 	.word	index@(.nv.constant0._ZN7cutlass13device_kernelIN5flash11enable_sm90INS1_16FlashAttnFwdSm90INS1_25CollectiveMainloopFwdSm90ILi2EN4cute5tupleIJNS5_1CILi1EEES8_S8_EEENS6_IJNS7_ILi192EEENS7_ILi160EEENS7_ILi64EEEEEELi64ENS_12float_e4m3_tEfNS_4arch4Sm90ELb1ELb0ELb0ELb1ELb0ELb0ELb0ELb1ELb1ELb0ELb0ELb0EEENS1_21CollectiveEpilogueFwdINS6_IJSA_SC_SB_EEES9_NS_10bfloat16_tESG_Li384ELb1ELb0ELb0ELb1EEENS1_36VarlenDynamicPersistentTileSchedulerILi192ELi160ELi384ELi128ELb0ELb0ELb1ELb1ELb1ELb1EEEEEEEEEvNT_6ParamsE)
        /*0884*/ 	.short	0x0210
        /*0886*/ 	.short	0x0a70


	//----- nvinfo : EIATTR_SW_WAR
	.align		4
.L_303:
        /*0888*/ 	.byte	0x04, 0x36
        /*088a*/ 	.short	(.L_305 - .L_304)
.L_304:
        /*088c*/ 	.word	0x00000008
.L_305:


//--------------------- .nv.info._ZN7cutlass13device_kernelIN5flash11enable_sm90INS1_16FlashAttnFwdSm90INS1_25CollectiveMainloopFwdSm90ILi2EN4cute5tupleIJNS5_1CILi1EEES8_S8_EEENS6_IJNS7_ILi192EEENS7_ILi160EEENS7_ILi64EEEEEELi64ENS_12float_e4m3_tEfNS_4arch4Sm90ELb1ELb0ELb0ELb1ELb0ELb1ELb0ELb1ELb1ELb0ELb0ELb0EEENS1_21CollectiveEpilogueFwdINS6_IJSA_SC_SB_EEES9_NS_10bfloat16_tESG_Li384ELb1ELb0ELb0ELb1EEENS1_36VarlenDynamicPersistentTileSchedulerILi192ELi160ELi384ELi128ELb0ELb0ELb1ELb1ELb1ELb1EEEEEEEEEvNT_6ParamsE --------------------------
	.section	.nv.info._ZN7cutlass13device_kernelIN5flash11enable_sm90INS1_16FlashAttnFwdSm90INS1_25CollectiveMainloopFwdSm90ILi2EN4cute5tupleIJNS5_1CILi1EEES8_S8_EEENS6_IJNS7_ILi192EEENS7_ILi160EEENS7_ILi64EEEEEELi64ENS_12float_e4m3_tEfNS_4arch4Sm90ELb1ELb0ELb0ELb1ELb0ELb1ELb0ELb1ELb1ELb0ELb0ELb0EEENS1_21CollectiveEpilogueFwdINS6_IJSA_SC_SB_EEES9_NS_10bfloat16_tESG_Li384ELb1ELb0ELb0ELb1EEENS1_36VarlenDynamicPersistentTileSchedulerILi192ELi160ELi384ELi128ELb0ELb0ELb1ELb1ELb1ELb1EEEEEEEEEvNT_6ParamsE,"",@"SHT_CUDA_INFO"
	.sectionflags	@""
	.align	4


	//----- nvinfo : EIATTR_CUDA_API_VERSION
	.align		4
        /*0000*/ 	.byte	0x04, 0x37
        /*0002*/ 	.short	(.L_307 - .L_306)
.L_306:
        /*0004*/ 	.word	0x00000082


	//----- nvinfo : EIATTR_KPARAM_INFO
	.align		4
.L_307:
        /*0008*/ 	.byte	0x04, 0x17
        /*000a*/ 	.short	(.L_309 - .L_308)
.L_308:
        /*000c*/ 	.word	0x00000000
        /*0010*/ 	.short	0x0000
        /*0012*/ 	.short	0x0070
        /*0014*/ 	.byte	0x00, 0xf0, 0x01, 0x28


	//----- nvinfo : EIATTR_SPARSE_MMA_MASK
	.align		4
.L_309:
        /*0018*/ 	.byte	0x03, 0x50
        /*001a*/ 	.short	0x0000


	//----- nvinfo : EIATTR_MAXREG_COUNT
	.align		4
        /*001c*/ 	.byte	0x03, 0x1b
        /*001e*/ 	.short	0x0080


	//----- nvinfo : EIATTR_NUM_BARRIERS
	.align		4
        /*0020*/ 	.byte	0x02, 0x4c
        /*0022*/ 	.byte	0x10
	.zero		1


	//----- nvinfo : EIATTR_EXTERNS
	.align		4
        /*0024*/ 	.byte	0x04, 0x0f
        /*0026*/ 	.short	(.L_311 - .L_310)


	//   ....[0]....
	.align		4
.L_310:
        /*0028*/ 	.word	index@(__assertfail)


	//----- nvinfo : EIATTR_ANNOTATIONS
	.align		4
.L_311:
        /*002c*/ 	.byte	0x04, 0x55
        /*002e*/ 	.short	(.L_313 - .L_312)


	//   ....[0]....
.L_312:
        /* <DEDUP_REMOVED lines=77> */


	//----- nvinfo : EIATTR_MERCURY_ISA_VERSION
	.align		4
.L_313:
        /*04e8*/ 	.byte	0x03, 0x5f
        /*04ea*/ 	.short	0x0101


	//----- nvinfo : EIATTR_UNUSED_LOAD_BYTE_OFFSET
	.align		4
        /*04ec*/ 	.byte	0x04, 0x44
        /*04ee*/ 	.short	(.L_315 - .L_314)


	//   ....[0]....
.L_314:
        /*04f0*/ 	.word	0x00000ac0
        /*04f4*/ 	.word	0x0000fff0


	//   ....[1]....
        /*04f8*/ 	.word	0x00010f90
        /*04fc*/ 	.word	0x0000fff0


	//----- nvinfo : EIATTR_INT_WARP_WIDE_INSTR_OFFSETS
	.align		4
.L_315:
        /*0500*/ 	.byte	0x04, 0x31
        /*0502*/ 	.short	(.L_317 - .L_316)


	//   ....[0]....
.L_316:
        /*0504*/ 	.word	0x000001b0


	//   ....[1]....
        /*0508*/ 	.word	0x00000250


	//   ....[2]....
        /*050c*/ 	.word	0x000002c0


	//   ....[3]....
        /*0510*/ 	.word	0x00014e10


	//   ....[4]....
        /*0514*/ 	.word	0x00014ea0


	//   ....[5]....
        /*0518*/ 	.word	0x000155c0


	//   ....[6]....
        /*051c*/ 	.word	0x00015600


	//   ....[7]....
        /*0520*/ 	.word	0x00016c10


	//   ....[8]....
        /*0524*/ 	.word	0x00016ca0


	//----- nvinfo : EIATTR_COOP_GROUP_MASK_REGIDS
	.align		4
.L_317:
        /*0528*/ 	.byte	0x04, 0x29
        /*052a*/ 	.short	(.L_319 - .L_318)


	//   ....[0]....
.L_318:
        /*052c*/ 	.word	0xffffffff


	//   ....[1]....
        /*0530*/ 	.word	0xffffffff


	//   ....[2]....
        /*0534*/ 	.word	0xffffffff


	//   ....[3]....
        /*0538*/ 	.word	0xffffffff


	//   ....[4]....
        /*053c*/ 	.word	0xffffffff


	//   ....[5]....
        /*0540*/ 	.word	0xffffffff


	//   ....[6]....
        /*0544*/ 	.word	0xffffffff


	//   ....[7]....
        /*0548*/ 	.word	0xffffffff


	//   ....[8]....
        /*054c*/ 	.word	0xffffffff


	//   ....[9]....
        /*0550*/ 	.word	0xffffffff


	//   ....[10]....
        /*0554*/ 	.word	0xffffffff


	//   ....[11]....
        /*0558*/ 	.word	0xffffffff


	//   ....[12]....
        /*055c*/ 	.word	0xffffffff


	//   ....[13]....
        /*0560*/ 	.word	0xffffffff


	//   ....[14]....
        /*0564*/ 	.word	0xffffffff


	//   ....[15]....
        /*0568*/ 	.word	0xffffffff


	//   ....[16]....
        /*056c*/ 	.word	0xffffffff


	//   ....[17]....
        /*0570*/ 	.word	0xffffffff


	//   ....[18]....
        /*0574*/ 	.word	0xffffffff


	//   ....[19]....
        /*0578*/ 	.word	0xffffffff


	//   ....[20]....
        /*057c*/ 	.word	0xffffffff


	//   ....[21]....
        /*0580*/ 	.word	0xffffffff


	//   ....[22]....
        /*0584*/ 	.word	0xffffffff


	//   ....[23]....
        /*0588*/ 	.word	0xffffffff


	//   ....[24]....
        /*058c*/ 	.word	0xffffffff


	//   ....[25]....
        /*0590*/ 	.word	0xffffffff


	//   ....[26]....
        /*0594*/ 	.word	0xffffffff


	//   ....[27]....
        /*0598*/ 	.word	0xffffffff


	//   ....[28]....
        /*059c*/ 	.word	0xffffffff


	//   ....[29]....
        /*05a0*/ 	.word	0xffffffff


	//   ....[30]....
        /*05a4*/ 	.word	0xffffffff


	//   ....[31]....
        /*05a8*/ 	.word	0xffffffff


	//   ....[32]....
        /*05ac*/ 	.word	0xffffffff


	//   ....[33]....
        /*05b0*/ 	.word	0xffffffff


	//   ....[34]....
        /*05b4*/ 	.word	0xffffffff


	//   ....[35]....
        /*05b8*/ 	.word	0xffffffff


	//   ....[36]....
        /*05bc*/ 	.word	0xffffffff


	//   ....[37]....
        /*05c0*/ 	.word	0xffffffff


	//   ....[38]....
        /*05c4*/ 	.word	0xffffffff


	//   ....[39]....
        /*05c8*/ 	.word	0xffffffff


	//   ....[40]....
        /*05cc*/ 	.word	0xffffffff


	//   ....[41]....
        /*05d0*/ 	.word	0xffffffff


	//   ....[42]....
        /*05d4*/ 	.word	0xffffffff


	//   ....[43]....
        /*05d8*/ 	.word	0xffffffff


	//   ....[44]....
        /*05dc*/ 	.word	0xffffffff


	//   ....[45]....
        /*05e0*/ 	.word	0xffffffff


	//   ....[46]....
        /*05e4*/ 	.word	0xffffffff


	//   ....[47]....
        /*05e8*/ 	.word	0xffffffff


	//   ....[48]....
        /*05ec*/ 	.word	0xffffffff


	//   ....[49]....
        /*05f0*/ 	.word	0xffffffff


	//   ....[50]....
        /*05f4*/ 	.word	0xffffffff


	//   ....[51]....
        /*05f8*/ 	.word	0xffffffff


	//   ....[52]....
        /*05fc*/ 	.word	0xffffffff


	//   ....[53]....
        /*0600*/ 	.word	0xffffffff


	//   ....[54]....
        /*0604*/ 	.word	0xffffffff


	//   ....[55]....
        /*0608*/ 	.word	0xffffffff


	//   ....[56]....
        /*060c*/ 	.word	0xffffffff


	//   ....[57]....
        /*0610*/ 	.word	0xffffffff


	//   ....[58]....
        /*0614*/ 	.word	0xffffffff


	//   ....[59]....
        /*0618*/ 	.word	0xffffffff


	//   ....[60]....
        /*061c*/ 	.word	0xffffffff


	//   ....[61]....
        /*0620*/ 	.word	0xffffffff


	//   ....[62]....
        /*0624*/ 	.word	0xffffffff


	//   ....[63]....
        /*0628*/ 	.word	0xffffffff


	//   ....[64]....
        /*062c*/ 	.word	0xffffffff


	//   ....[65]....
        /*0630*/ 	.word	0xffffffff


	//   ....[66]....
        /*0634*/ 	.word	0xffffffff


	//   ....[67]....
        /*0638*/ 	.word	0xffffffff


	//   ....[68]....
        /*063c*/ 	.word	0xffffffff


	//   ....[69]....
        /*0640*/ 	.word	0xffffffff


	//   ....[70]....
        /*0644*/ 	.word	0xffffffff


	//   ....[71]....
        /*0648*/ 	.word	0xffffffff


	//   ....[72]....
        /*064c*/ 	.word	0xffffffff


	//   ....[73]....
        /*0650*/ 	.word	0xffffffff


	//   ....[74]....
        /*0654*/ 	.word	0xffffffff


	//   ....[75]....
        /*0658*/ 	.word	0xffffffff


	//   ....[76]....
        /*065c*/ 	.word	0x0500000f


	//   ....[77]....
        /*0660*/ 	.word	0x0500000f


	//   ....[78]....
        /*0664*/ 	.word	0x0500000f


	//   ....[79]....
        /*0668*/ 	.word	0x0500000f


	//   ....[80]....
        /*066c*/ 	.word	0x0500000f


	//   ....[81]....
        /*0670*/ 	.word	0x0500000f


	//   ....[82]....
        /*0674*/ 	.word	0x0500000f


	//   ....[83]....
        /*0678*/ 	.word	0x0500000f


	//   ....[84]....
        /*067c*/ 	.word	0x0500000f


	//   ....[85]....
        /*0680*/ 	.word	0x0500000f


	//   ....[86]....
        /*0684*/ 	.word	0x0500000f


	//   ....[87]....
        /*0688*/ 	.word	0x0500000f


	//   ....[88]....
        /*068c*/ 	.word	0x0500000f


	//   ....[89]....
        /*0690*/ 	.word	0x0500000f


	//   ....[90]....
        /*0694*/ 	.word	0x0500000f


	//   ....[91]....
        /*0698*/ 	.word	0x0500000f


	//   ....[92]....
        /*069c*/ 	.word	0x0500000f


	//   ....[93]....
        /*06a0*/ 	.word	0x0500000f


	//   ....[94]....
        /*06a4*/ 	.word	0x0500000f


	//   ....[95]....
        /*06a8*/ 	.word	0x0500000f


	//   ....[96]....
        /*06ac*/ 	.word	0x0500000f


	//   ....[97]....
        /*06b0*/ 	.word	0x0500000f


	//   ....[98]....
        /*06b4*/ 	.word	0x0500000f


	//   ....[99]....
        /*06b8*/ 	.word	0x0500000f


	//   ....[100]....
        /*06bc*/ 	.word	0x0500000f


	//   ....[101]....
        /*06c0*/ 	.word	0x0500000f


	//   ....[102]....
        /*06c4*/ 	.word	0x0500000f


	//   ....[103]....
        /*06c8*/ 	.word	0x0500000f


	//----- nvinfo : EIATTR_COOP_GROUP_INSTR_OFFSETS
	.align		4
.L_319:
        /*06cc*/ 	.byte	0x04, 0x28
        /*06ce*/ 	.short	(.L_321 - .L_320)


	//   ....[0]....
.L_320:
        /*06d0*/ 	.word	0x00000060


	//   ....[1]....
        /*06d4*/ 	.word	0x000001c0


	//   ....[2]....
        /*06d8*/ 	.word	0x00000270


	//   ....[3]....
        /*06dc*/ 	.word	0x00000430


	//   ....[4]....
        /*06e0*/ 	.word	0x00000590


	//   ....[5]....
        /*06e4*/ 	.word	0x000006b0


	//   ....[6]....
        /*06e8*/ 	.word	0x00000810


	//   ....[7]....
        /*06ec*/ 	.word	0x00005270


	//   ....[8]....
        /*06f0*/ 	.word	0x00009240


	//   ....[9]....
        /*06f4*/ 	.word	0x00009260


	//   ....[10]....
        /*06f8*/ 	.word	0x00009b80


	//   ....[11]....
        /*06fc*/ 	.word	0x00009bb0


	//   ....[12]....
        /*0700*/ 	.word	0x0000c1b0


	//   ....[13]....
        /*0704*/ 	.word	0x0000c1d0


	//   ....[14]....
        /*0708*/ 	.word	0x0000cb10


	//   ....[15]....
        /*070c*/ 	.word	0x0000cb30


	//   ....[16]....
        /*0710*/ 	.word	0x0000eeb0


	//   ....[17]....
        /*0714*/ 	.word	0x0000eed0


	//   ....[18]....
        /*0718*/ 	.word	0x0000ef50


	//   ....[19]....
        /*071c*/ 	.word	0x0000ef70


	//   ....[20]....
        /*0720*/ 	.word	0x00010900


	//   ....[21]....
        /*0724*/ 	.word	0x00010920


	//   ....[22]....
        /*0728*/ 	.word	0x00010a30


	//   ....[23]....
        /*072c*/ 	.word	0x00010af0


	//   ....[24]....
        /*0730*/ 	.word	0x00011410


	//   ....[25]....
        /*0734*/ 	.word	0x00011420


	//   ....[26]....
        /*0738*/ 	.word	0x00011430


	//   ....[27]....
        /*073c*/ 	.word	0x00011440


	//   ....[28]....
        /*0740*/ 	.word	0x00011450


	//   ....[29]....
        /*0744*/ 	.word	0x00011460


	//   ....[30]....
        /*0748*/ 	.word	0x00011470


	//   ....[31]....
        /*074c*/ 	.word	0x00011480


	//   ....[32]....
        /*0750*/ 	.word	0x00011490


	//   ....[33]....
        /*0754*/ 	.word	0x000114a0


	//   ....[34]....
        /*0758*/ 	.word	0x000114b0


	//   ....[35]....
        /*075c*/ 	.word	0x000114c0


	//   ....[36]....
        /*0760*/ 	.word	0x000114d0


	//   ....[37]....
        /*0764*/ 	.word	0x000114e0


	//   ....[38]....
        /*0768*/ 	.word	0x000114f0


	//   ....[39]....
        /*076c*/ 	.word	0x00011500


	//   ....[40]....
        /*0770*/ 	.word	0x00012c70


	//   ....[41]....
        /*0774*/ 	.word	0x00012e40


	//   ....[42]....
        /*0778*/ 	.word	0x00012e70


	//   ....[43]....
        /*077c*/ 	.word	0x00012ea0


	//   ....[44]....
        /*0780*/ 	.word	0x00012ed0


	//   ....[45]....
        /*0784*/ 	.word	0x00012f00


	//   ....[46]....
        /*0788*/ 	.word	0x00012f30


	//   ....[47]....
        /*078c*/ 	.word	0x000130a0


	//   ....[48]....
        /*0790*/ 	.word	0x000130d0


	//   ....[49]....
        /*0794*/ 	.word	0x00013100


	//   ....[50]....
        /*0798*/ 	.word	0x00013130


	//   ....[51]....
        /*079c*/ 	.word	0x00013160


	//   ....[52]....
        /*07a0*/ 	.word	0x00013190


	//   ....[53]....
        /*07a4*/ 	.word	0x00013240


	//   ....[54]....
        /*07a8*/ 	.word	0x000132a0


	//   ....[55]....
        /*07ac*/ 	.word	0x00013340


	//   ....[56]....
        /*07b0*/ 	.word	0x00014140


	//   ....[57]....
        /*07b4*/ 	.word	0x000157b0


	//   ....[58]....
        /*07b8*/ 	.word	0x00017320


	//   ....[59]....
        /*07bc*/ 	.word	0x00017370


	//   ....[60]....
        /*07c0*/ 	.word	0x000173a0


	//   ....[61]....
        /*07c4*/ 	.word	0x000173d0


	//   ....[62]....
        /*07c8*/ 	.word	0x000173e0


	//   ....[63]....
        /*07cc*/ 	.word	0x00017410


	//   ....[64]....
        /*07d0*/ 	.word	0x00017440


	//   ....[65]....
        /*07d4*/ 	.word	0x00017470


	//   ....[66]....
        /*07d8*/ 	.word	0x000175f0


	//   ....[67]....
        /*07dc*/ 	.word	0x00017620


	//   ....[68]....
        /*07e0*/ 	.word	0x00017650


	//   ....[69]....
        /*07e4*/ 	.word	0x00017680


	//   ....[70]....
        /*07e8*/ 	.word	0x000176b0


	//   ....[71]....
        /*07ec*/ 	.word	0x000176e0


	//   ....[72]....
        /*07f0*/ 	.word	0x000177a0


	//   ....[73]....
        /*07f4*/ 	.word	0x000177c0


	//   ....[74]....
        /*07f8*/ 	.word	0x00017830


	//   ....[75]....
        /*07fc*/ 	.word	0x00017ed0


	//   ....[76]....
        /*0800*/ 	.word	0x00018340


	//   ....[77]....
        /*0804*/ 	.word	0x000183e0


	//   ....[78]....
        /*0808*/ 	.word	0x00018480


	//   ....[79]....
        /*080c*/ 	.word	0x00018520


	//   ....[80]....
        /*0810*/ 	.word	0x00018600


	//   ....[81]....
        /*0814*/ 	.word	0x000186a0


	//   ....[82]....
        /*0818*/ 	.word	0x00018740


	//   ....[83]....
        /*081c*/ 	.word	0x000187e0


	//   ....[84]....
        /*0820*/ 	.word	0x00018ae0


	//   ....[85]....
        /*0824*/ 	.word	0x00018dc0


	//   ....[86]....
        /*0828*/ 	.word	0x000191e0


	//   ....[87]....
        /*082c*/ 	.word	0x00019280


	//   ....[88]....
        /*0830*/ 	.word	0x000193a0


	//   ....[89]....
        /*0834*/ 	.word	0x00019410


	//   ....[90]....
        /*0838*/ 	.word	0x00019480


	//   ....[91]....
        /*083c*/ 	.word	0x000194f0


	//   ....[92]....
        /*0840*/ 	.word	0x00019560


	//   ....[93]....
        /*0844*/ 	.word	0x000195e0


	//   ....[94]....
        /*0848*/ 	.word	0x00019670


	//   ....[95]....
        /*084c*/ 	.word	0x00019700


	//   ....[96]....
        /*0850*/ 	.word	0x00019770


	//   ....[97]....
        /*0854*/ 	.word	0x000197e0


	//   ....[98]....
        /*0858*/ 	.word	0x00019850


	//   ....[99]....
        /*085c*/ 	.word	0x000198d0


	//   ....[100]....
        /*0860*/ 	.word	0x00019940


	//   ....[101]....
        /*0864*/ 	.word	0x000199e0


	//   ....[102]....
        /*0868*/ 	.word	0x00019a70


	//   ....[103]....
        /*086c*/ 	.word	0x00019b90


	//----- nvinfo : EIATTR_REG_RECONFIG
	.align		4
.L_321:
        /*0870*/ 	.byte	0x01, 0x54
	.zero		2


	//----- nvinfo : EIATTR_SYSCALL_OFFSETS
	.align		4
        /*0874*/ 	.byte	0x04, 0x46
        /*0876*/ 	.short	(.L_323 - .L_322)


	//   ....[0]....
.L_322:
        /*0878*/ 	.word	0x000018f0


	//   ....[1]....
        /*087c*/ 	.word	0x00001a40


	//   ....[2]....
        /*0880*/ 	.word	0x000053e0


	//   ....[3]....
        /*0884*/ 	.word	0x00005770


	//   ....[4]....
        /*0888*/ 	.word	0x00015020


	//   ....[5]....
        /*088c*/ 	.word	0x000151a0


	//   ....[6]....
        /*0890*/ 	.word	0x00015300


	//   ....[7]....
        /*0894*/ 	.word	0x00015460


	//----- nvinfo : EIATTR_MBARRIER_INSTR_OFFSETS
	.align		4
.L_323:
        /*0898*/ 	.byte	0x04, 0x39
        /*089a*/ 	.short	(.L_325 - .L_324)


	//   ....[0]....
.L_324:
        /*089c*/ 	.word	0x000002e0
        /*08a0*/ 	.word	0x000000ff
        /*08a4*/ 	.word	0x00013200
        /*08a8*/ 	.short	0x0100
        /*08aa*/ 	.byte	0x08
	.zero		1


	//   ....[1]....
        /*08ac*/ 	.word	0x000002f0
        /*08b0*/ 	.word	0x000000ff
        /*08b4*/ 	.word	0x00013220
        /*08b8*/ 	.short	0x0100
        /*08ba*/ 	.byte	0x08
	.zero		1


	//   ....[2]....
        /*08bc*/ 	.word	0x000003e0
        /*08c0*/ 	.word	0x000000ff
        /*08c4*/ 	.word	0x00013230
        /*08c8*/ 	.short	0x0100
        /*08ca*/ 	.byte	0x08
	.zero		1


	//   ....[3]....
        /*08cc*/ 	.word	0x000003f0
        /*08d0*/ 	.word	0x000000ff
        /*08d4*/ 	.word	0x00013240
        /*08d8*/ 	.short	0x0100
        /*08da*/ 	.byte	0x08
	.zero		1


	//   ....[4]....
        /*08dc*/ 	.word	0x00000400
        /*08e0*/ 	.word	0x000000ff
        /*08e4*/ 	.word	0x00013238
        /*08e8*/ 	.short	0x0100
        /*08ea*/ 	.byte	0x08
	.zero		1


	//   ....[5]....
        /*08ec*/ 	.word	0x00000410
        /*08f0*/ 	.word	0x000000ff
        /*08f4*/ 	.word	0x00013248
        /*08f8*/ 	.short	0x0100
        /*08fa*/ 	.byte	0x08
	.zero		1


	//   ....[6]....
        /*08fc*/ 	.word	0x00000540
        /*0900*/ 	.word	0x000000ff
        /*0904*/ 	.word	0x00013250
        /*0908*/ 	.short	0x0100
        /*090a*/ 	.byte	0x08
	.zero		1


	//   ....[7]....
        /*090c*/ 	.word	0x00000550
        /*0910*/ 	.word	0x000000ff
        /*0914*/ 	.word	0x00013260
        /*0918*/ 	.short	0x0100
        /*091a*/ 	.byte	0x08
	.zero		1


	//   ....[8]....
        /*091c*/ 	.word	0x00000560
        /*0920*/ 	.word	0x000000ff
        /*0924*/ 	.word	0x00013258
        /*0928*/ 	.short	0x0100
        /*092a*/ 	.byte	0x08
	.zero		1


	//   ....[9]....
        /*092c*/ 	.word	0x00000570
        /*0930*/ 	.word	0x000000ff
        /*0934*/ 	.word	0x00013268
        /*0938*/ 	.short	0x0100
        /*093a*/ 	.byte	0x08
	.zero		1


	//   ....[10]....
        /*093c*/ 	.word	0x00000660
        /*0940*/ 	.word	0x000000ff
        /*0944*/ 	.word	0x00013270
        /*0948*/ 	.short	0x0100
        /*094a*/ 	.byte	0x06
	.zero		1


	//   ....[11]....
        /*094c*/ 	.word	0x00000670
        /*0950*/ 	.word	0x000000ff
        /*0954*/ 	.word	0x00013280
        /*0958*/ 	.short	0x0100
        /*095a*/ 	.byte	0x06
	.zero		1


	//   ....[12]....
        /*095c*/ 	.word	0x00000680
        /*0960*/ 	.word	0x000000ff
        /*0964*/ 	.word	0x00013278
        /*0968*/ 	.short	0x0100
        /*096a*/ 	.byte	0x06
	.zero		1


	//   ....[13]....
        /*096c*/ 	.word	0x00000690
        /*0970*/ 	.word	0x000000ff
        /*0974*/ 	.word	0x00013288
        /*0978*/ 	.short	0x0100
        /*097a*/ 	.byte	0x06
	.zero		1


	//   ....[14]....
        /*097c*/ 	.word	0x000007c0
        /*0980*/ 	.word	0x000000ff
        /*0984*/ 	.word	0x00013290
        /*0988*/ 	.short	0x0100
        /*098a*/ 	.byte	0x08
	.zero		1


	//   ....[15]....
        /*098c*/ 	.word	0x000007d0
        /*0990*/ 	.word	0x000000ff
        /*0994*/ 	.word	0x000132a0
        /*0998*/ 	.short	0x0100
        /*099a*/ 	.byte	0x08
	.zero		1


	//   ....[16]....
        /*099c*/ 	.word	0x000007e0
        /*09a0*/ 	.word	0x000000ff
        /*09a4*/ 	.word	0x00013298
        /*09a8*/ 	.short	0x0100
        /*09aa*/ 	.byte	0x08
	.zero		1


	//   ....[17]....
        /*09ac*/ 	.word	0x000007f0
        /*09b0*/ 	.word	0x000000ff
        /*09b4*/ 	.word	0x000132a8
        /*09b8*/ 	.short	0x0100
        /*09ba*/ 	.byte	0x08
	.zero		1


	//   ....[18]....
        /*09bc*/ 	.word	0x00000920
        /*09c0*/ 	.word	0x000000ff
        /*09c4*/ 	.word	0x000132b0
        /*09c8*/ 	.short	0x0100
        /*09ca*/ 	.byte	0x08
	.zero		1


	//   ....[19]....
        /*09cc*/ 	.word	0x00000930
        /*09d0*/ 	.word	0x000000ff
        /*09d4*/ 	.word	0x000132c0
        /*09d8*/ 	.short	0x0100
        /*09da*/ 	.byte	0x08
	.zero		1


	//   ....[20]....
        /*09dc*/ 	.word	0x00000940
        /*09e0*/ 	.word	0x000000ff
        /*09e4*/ 	.word	0x000132b8
        /*09e8*/ 	.short	0x0100
        /*09ea*/ 	.byte	0x08
	.zero		1


	//   ....[21]....
        /*09ec*/ 	.word	0x00000950
        /*09f0*/ 	.word	0x000000ff
        /*09f4*/ 	.word	0x000132c8
        /*09f8*/ 	.short	0x0100
        /*09fa*/ 	.byte	0x08
	.zero		1


	//   ....[22]....
        /*09fc*/ 	.word	0x000026a0
        /*0a00*/ 	.word	0x0000004b
        /*0a04*/ 	.word	0x00013290
        /*0a08*/ 	.short	0x010a
        /*0a0a*/ 	.byte	0x3f
	.zero		1


	//   ....[23]....
        /*0a0c*/ 	.word	0x00003740
        /*0a10*/ 	.word	0x0000004b
        /*0a14*/ 	.word	0x00013290
        /*0a18*/ 	.short	0x010a
        /*0a1a*/ 	.byte	0x3f
	.zero		1


	//   ....[24]....
        /*0a1c*/ 	.word	0x000047b0
        /*0a20*/ 	.word	0x0000004b
        /*0a24*/ 	.word	0x00013290
        /*0a28*/ 	.short	0x010a
        /*0a2a*/ 	.byte	0x3f
	.zero		1


	//   ....[25]....
        /*0a2c*/ 	.word	0x00004940
        /*0a30*/ 	.word	0x00000004
        /*0a34*/ 	.word	0x00000000
        /*0a38*/ 	.short	0x0101
        /*0a3a*/ 	.byte	0x3f
	.zero		1


	//   ....[26]....
        /*0a3c*/ 	.word	0x00004980
        /*0a40*/ 	.word	0x0000004b
        /*0a44*/ 	.word	0x000132b0
        /*0a48*/ 	.short	0x010a
        /*0a4a*/ 	.byte	0x3f
	.zero		1


	//   ....[27]....
        /*0a4c*/ 	.word	0x00004c00
        /*0a50*/ 	.word	0x0000004b
        /*0a54*/ 	.word	0x00000000
        /*0a58*/ 	.short	0x0101
        /*0a5a*/ 	.byte	0x3f
	.zero		1


	//   ....[28]....
        /*0a5c*/ 	.word	0x00005480
        /*0a60*/ 	.word	0x00000010
        /*0a64*/ 	.word	0x00013200
        /*0a68*/ 	.short	0x010a
        /*0a6a*/ 	.byte	0x3f
	.zero		1


	//   ....[29]....
        /*0a6c*/ 	.word	0x000054d0
        /*0a70*/ 	.word	0x00000010
        /*0a74*/ 	.word	0x00013200
        /*0a78*/ 	.short	0x010a
        /*0a7a*/ 	.byte	0x3f
	.zero		1


	//   ....[30]....
        /*0a7c*/ 	.word	0x00005d90
        /*0a80*/ 	.word	0x00000010
        /*0a84*/ 	.word	0x00013200
        /*0a88*/ 	.short	0x010a
        /*0a8a*/ 	.byte	0x3f
	.zero		1


	//   ....[31]....
        /*0a8c*/ 	.word	0x00007230
        /*0a90*/ 	.word	0x00000010
        /*0a94*/ 	.word	0x00013200
        /*0a98*/ 	.short	0x010a
        /*0a9a*/ 	.byte	0x3f
	.zero		1


	//   ....[32]....
        /*0a9c*/ 	.word	0x00008350
        /*0aa0*/ 	.word	0x0000000c
        /*0aa4*/ 	.word	0x00013230
        /*0aa8*/ 	.short	0x010a
        /*0aaa*/ 	.byte	0x3f
	.zero		1


	//   ....[33]....
        /*0aac*/ 	.word	0x00008400
        /*0ab0*/ 	.word	0x0000000c
        /*0ab4*/ 	.word	0x00013230
        /*0ab8*/ 	.short	0x010a
        /*0aba*/ 	.byte	0x3f
	.zero		1


	//   ....[34]....
        /*0abc*/ 	.word	0x00009f40
        /*0ac0*/ 	.word	0x00000045
        /*0ac4*/ 	.word	0x00000000
        /*0ac8*/ 	.short	0x0101
        /*0aca*/ 	.byte	0x3f
	.zero		1


	//   ....[35]....
        /*0acc*/ 	.word	0x0000b110
        /*0ad0*/ 	.word	0x0000000d
        /*0ad4*/ 	.word	0x00013230
        /*0ad8*/ 	.short	0x010a
        /*0ada*/ 	.byte	0x3f
	.zero		1


	//   ....[36]....
        /*0adc*/ 	.word	0x0000b1a0
        /*0ae0*/ 	.word	0x0000000d
        /*0ae4*/ 	.word	0x00013230
        /*0ae8*/ 	.short	0x010a
        /*0aea*/ 	.byte	0x3f
	.zero		1


	//   ....[37]....
        /*0aec*/ 	.word	0x0000b760
        /*0af0*/ 	.word	0x00000014
        /*0af4*/ 	.word	0x00013250
        /*0af8*/ 	.short	0x010a
        /*0afa*/ 	.byte	0x3f
	.zero		1


	//   ....[38]....
        /*0afc*/ 	.word	0x0000b7b0
        /*0b00*/ 	.word	0x00000014
        /*0b04*/ 	.word	0x00013250
        /*0b08*/ 	.short	0x010a
        /*0b0a*/ 	.byte	0x3f
	.zero		1


	//   ....[39]....
        /*0b0c*/ 	.word	0x0000da00
        /*0b10*/ 	.word	0x0000000d
        /*0b14*/ 	.word	0x00000000
        /*0b18*/ 	.short	0x0101
        /*0b1a*/ 	.byte	0x3f
	.zero		1


	//   ....[40]....
        /*0b1c*/ 	.word	0x0000db60
        /*0b20*/ 	.word	0x00000014
        /*0b24*/ 	.word	0x00000000
        /*0b28*/ 	.short	0x0101
        /*0b2a*/ 	.byte	0x3f
	.zero		1


	//   ....[41]....
        /*0b2c*/ 	.word	0x0000e180
        /*0b30*/ 	.word	0x00000003
        /*0b34*/ 	.word	0x00013230
        /*0b38*/ 	.short	0x010a
        /*0b3a*/ 	.byte	0x3f
	.zero		1


	//   ....[42]....
        /*0b3c*/ 	.word	0x0000e210
        /*0b40*/ 	.word	0x00000003
        /*0b44*/ 	.word	0x00013230
        /*0b48*/ 	.short	0x010a
        /*0b4a*/ 	.byte	0x3f
	.zero		1


	//   ....[43]....
        /*0b4c*/ 	.word	0x0000e7d0
        /*0b50*/ 	.word	0x0000000d
        /*0b54*/ 	.word	0x00013250
        /*0b58*/ 	.short	0x010a
        /*0b5a*/ 	.byte	0x3f
	.zero		1


	//   ....[44]....
        /*0b5c*/ 	.word	0x0000e820
        /*0b60*/ 	.word	0x0000000d
        /*0b64*/ 	.word	0x00013250
        /*0b68*/ 	.short	0x010a
        /*0b6a*/ 	.byte	0x3f
	.zero		1


	//   ....[45]....
        /*0b6c*/ 	.word	0x0000f910
        /*0b70*/ 	.word	0x00000014
        /*0b74*/ 	.word	0x00000000
        /*0b78*/ 	.short	0x0101
        /*0b7a*/ 	.byte	0x3f
	.zero		1


	//   ....[46]....
        /*0b7c*/ 	.word	0x00010580
        /*0b80*/ 	.word	0x0000000d
        /*0b84*/ 	.word	0x00000000
        /*0b88*/ 	.short	0x0101
        /*0b8a*/ 	.byte	0x3f
	.zero		1


	//   ....[47]....
        /*0b8c*/ 	.word	0x00010600
        /*0b90*/ 	.word	0x0000000d
        /*0b94*/ 	.word	0x00013250
        /*0b98*/ 	.short	0x010a
        /*0b9a*/ 	.byte	0x3f
	.zero		1


	//   ....[48]....
        /*0b9c*/ 	.word	0x00010650
        /*0ba0*/ 	.word	0x0000000d
        /*0ba4*/ 	.word	0x00013250
        /*0ba8*/ 	.short	0x010a
        /*0baa*/ 	.byte	0x3f
	.zero		1


	//   ....[49]....
        /*0bac*/ 	.word	0x00010cc0
        /*0bb0*/ 	.word	0x00000000
        /*0bb4*/ 	.word	0x00000000
        /*0bb8*/ 	.short	0x0101
        /*0bba*/ 	.byte	0x3f
	.zero		1


	//   ....[50]....
        /*0bbc*/ 	.word	0x00011e60
        /*0bc0*/ 	.word	0x00000000
        /*0bc4*/ 	.word	0x00000000
        /*0bc8*/ 	.short	0x0101
        /*0bca*/ 	.byte	0x3f
	.zero		1


	//   ....[51]....
        /*0bcc*/ 	.word	0x00014250
        /*0bd0*/ 	.word	0x00000005
        /*0bd4*/ 	.word	0x00013220
        /*0bd8*/ 	.short	0x010a
        /*0bda*/ 	.byte	0x3f
	.zero		1


	//   ....[52]....
        /*0bdc*/ 	.word	0x00014300
        /*0be0*/ 	.word	0x00000008
        /*0be4*/ 	.word	0x000132a0
        /*0be8*/ 	.short	0x010a
        /*0bea*/ 	.byte	0x3f
	.zero		1


	//   ....[53]....
        /*0bec*/ 	.word	0x00014530
        /*0bf0*/ 	.word	0x00000008
        /*0bf4*/ 	.word	0x000132c0
        /*0bf8*/ 	.short	0x010a
        /*0bfa*/ 	.byte	0x3f
	.zero		1


	//   ....[54]....
        /*0bfc*/ 	.word	0x00014880
        /*0c00*/ 	.word	0x00000007
        /*0c04*/ 	.word	0x000132a0
        /*0c08*/ 	.short	0x010a
        /*0c0a*/ 	.byte	0x3f
	.zero		1


	//   ....[55]....
        /*0c0c*/ 	.word	0x00014aa0
        /*0c10*/ 	.word	0x00000007
        /*0c14*/ 	.word	0x000132c0
        /*0c18*/ 	.short	0x010a
        /*0c1a*/ 	.byte	0x3f
	.zero		1


	//   ....[56]....
        /*0c1c*/ 	.word	0x00015a10
        /*0c20*/ 	.word	0x00000005
        /*0c24*/ 	.word	0x00013280
        /*0c28*/ 	.short	0x010a
        /*0c2a*/ 	.byte	0x3f
	.zero		1


	//   ....[57]....
        /*0c2c*/ 	.word	0x00015bd0
        /*0c30*/ 	.word	0x00000005
        /*0c34*/ 	.word	0x00013240
        /*0c38*/ 	.short	0x010a
        /*0c3a*/ 	.byte	0x3f
	.zero		1


	//   ....[58]....
        /*0c3c*/ 	.word	0x00015f70
        /*0c40*/ 	.word	0x00000005
        /*0c44*/ 	.word	0x00013220
        /*0c48*/ 	.short	0x010a
        /*0c4a*/ 	.byte	0x3f
	.zero		1


	//   ....[59]....
        /*0c4c*/ 	.word	0x00016260
        /*0c50*/ 	.word	0x00000006
        /*0c54*/ 	.word	0x00013280
        /*0c58*/ 	.short	0x010a
        /*0c5a*/ 	.byte	0x3f
	.zero		1


	//   ....[60]....
        /*0c5c*/ 	.word	0x000164b0
        /*0c60*/ 	.word	0x00000006
        /*0c64*/ 	.word	0x00013240
        /*0c68*/ 	.short	0x010a
        /*0c6a*/ 	.byte	0x3f
	.zero		1


	//   ....[61]....
        /*0c6c*/ 	.word	0x00016790
        /*0c70*/ 	.word	0x0000000d
        /*0c74*/ 	.word	0x00013270
        /*0c78*/ 	.short	0x010a
        /*0c7a*/ 	.byte	0x3f
	.zero		1


	//   ....[62]....
        /*0c7c*/ 	.word	0x00016820
        /*0c80*/ 	.word	0x0000000d
        /*0c84*/ 	.word	0x00013260
        /*0c88*/ 	.short	0x010a
        /*0c8a*/ 	.byte	0x3f
	.zero		1


	//   ....[63]....
        /*0c8c*/ 	.word	0x00016b20
        /*0c90*/ 	.word	0x0000000d
        /*0c94*/ 	.word	0x00013250
        /*0c98*/ 	.short	0x0101
        /*0c9a*/ 	.byte	0x3f
	.zero		1


	//   ....[64]....
        /*0c9c*/ 	.word	0x00016ba0
        /*0ca0*/ 	.word	0x00000004
        /*0ca4*/ 	.word	0x00000000
        /*0ca8*/ 	.short	0x0101
        /*0caa*/ 	.byte	0x3f
	.zero		1


	//   ....[65]....
        /*0cac*/ 	.word	0x00016d60
        /*0cb0*/ 	.word	0x00000003
        /*0cb4*/ 	.word	0x00013270
        /*0cb8*/ 	.short	0x010a
        /*0cba*/ 	.byte	0x3f
	.zero		1


	//   ....[66]....
        /*0cbc*/ 	.word	0x00016de0
        /*0cc0*/ 	.word	0x00000003
        /*0cc4*/ 	.word	0x00013260
        /*0cc8*/ 	.short	0x010a
        /*0cca*/ 	.byte	0x3f
	.zero		1


	//   ....[67]....
        /*0ccc*/ 	.word	0x000170f0
        /*0cd0*/ 	.word	0x00000003
        /*0cd4*/ 	.word	0x00013250
        /*0cd8*/ 	.short	0x0101
        /*0cda*/ 	.byte	0x3f
	.zero		1


	//   ....[68]....
        /*0cdc*/ 	.word	0x00017160
        /*0ce0*/ 	.word	0x00000000
        /*0ce4*/ 	.word	0x00000000
        /*0ce8*/ 	.short	0x0101
        /*0cea*/ 	.byte	0x3f
	.zero		1


	//   ....[69]....
        /*0cec*/ 	.word	0x00017e50
        /*0cf0*/ 	.word	0x00000007
        /*0cf4*/ 	.word	0x00013220
        /*0cf8*/ 	.short	0x010a
        /*0cfa*/ 	.byte	0x3f
	.zero		1


	//   ....[70]....
        /*0cfc*/ 	.word	0x00017fe0
        /*0d00*/ 	.word	0x00000005
        /*0d04*/ 	.word	0x00000000
        /*0d08*/ 	.short	0x010a
        /*0d0a*/ 	.byte	0x3f
	.zero		1


	//   ....[71]....
        /*0d0c*/ 	.word	0x00018050
        /*0d10*/ 	.word	0x00000003
        /*0d14*/ 	.word	0x00000000
        /*0d18*/ 	.short	0x010a
        /*0d1a*/ 	.byte	0x3f
	.zero		1


	//   ....[72]....
        /*0d1c*/ 	.word	0x000180a0
        /*0d20*/ 	.word	0x00000003
        /*0d24*/ 	.word	0x00013260
        /*0d28*/ 	.short	0x010a
        /*0d2a*/ 	.byte	0x3f
	.zero		1


	//   ....[73]....
        /*0d2c*/ 	.word	0x000180f0
        /*0d30*/ 	.word	0x00000005
        /*0d34*/ 	.word	0x00013260
        /*0d38*/ 	.short	0x010a
        /*0d3a*/ 	.byte	0x3f
	.zero		1


	//   ....[74]....
        /*0d3c*/ 	.word	0x00018130
        /*0d40*/ 	.word	0x00000003
        /*0d44*/ 	.word	0x00013280
        /*0d48*/ 	.short	0x010a
        /*0d4a*/ 	.byte	0x3f
	.zero		1


	//   ....[75]....
        /*0d4c*/ 	.word	0x00018150
        /*0d50*/ 	.word	0x00000005
        /*0d54*/ 	.word	0x00013280
        /*0d58*/ 	.short	0x010a
        /*0d5a*/ 	.byte	0x3f
	.zero		1


	//   ....[76]....
        /*0d5c*/ 	.word	0x000181b0
        /*0d60*/ 	.word	0x0000004b
        /*0d64*/ 	.word	0x00013290
        /*0d68*/ 	.short	0x010a
        /*0d6a*/ 	.byte	0x3f
	.zero		1


	//   ....[77]....
        /*0d6c*/ 	.word	0x00018200
        /*0d70*/ 	.word	0x0000004b
        /*0d74*/ 	.word	0x00013290
        /*0d78*/ 	.short	0x010a
        /*0d7a*/ 	.byte	0x3f
	.zero		1


	//   ....[78]....
        /*0d7c*/ 	.word	0x00018250
        /*0d80*/ 	.word	0x0000004b
        /*0d84*/ 	.word	0x00013290
        /*0d88*/ 	.short	0x010a
        /*0d8a*/ 	.byte	0x3f
	.zero		1


	//   ....[79]....
        /*0d8c*/ 	.word	0x000182a0
        /*0d90*/ 	.word	0x0000004b
        /*0d94*/ 	.word	0x000132b0
        /*0d98*/ 	.short	0x010a
        /*0d9a*/ 	.byte	0x3f
	.zero		1


	//   ....[80]....
        /*0d9c*/ 	.word	0x00018560
        /*0da0*/ 	.word	0x00000010
        /*0da4*/ 	.word	0x00013200
        /*0da8*/ 	.short	0x010a
        /*0daa*/ 	.byte	0x3f
	.zero		1


	//   ....[81]....
        /*0dac*/ 	.word	0x00018820
        /*0db0*/ 	.word	0x00000010
        /*0db4*/ 	.word	0x00013200
        /*0db8*/ 	.short	0x010a
        /*0dba*/ 	.byte	0x3f
	.zero		1


	//   ....[82]....
        /*0dbc*/ 	.word	0x00018870
        /*0dc0*/ 	.word	0x0000000c
        /*0dc4*/ 	.word	0x00013230
        /*0dc8*/ 	.short	0x010a
        /*0dca*/ 	.byte	0x3f
	.zero		1


	//   ....[83]....
        /*0dcc*/ 	.word	0x000188c0
        /*0dd0*/ 	.word	0x0000000d
        /*0dd4*/ 	.word	0x00013230
        /*0dd8*/ 	.short	0x010a
        /*0dda*/ 	.byte	0x3f
	.zero		1


	//   ....[84]....
        /*0ddc*/ 	.word	0x00018910
        /*0de0*/ 	.word	0x00000014
        /*0de4*/ 	.word	0x00013250
        /*0de8*/ 	.short	0x010a
        /*0dea*/ 	.byte	0x3f
	.zero		1


	//   ....[85]....
        /*0dec*/ 	.word	0x00018960
        /*0df0*/ 	.word	0x00000003
        /*0df4*/ 	.word	0x00013230
        /*0df8*/ 	.short	0x010a
        /*0dfa*/ 	.byte	0x3f
	.zero		1


	//   ....[86]....
        /*0dfc*/ 	.word	0x000189b0
        /*0e00*/ 	.word	0x0000000d
        /*0e04*/ 	.word	0x00013250
        /*0e08*/ 	.short	0x010a
        /*0e0a*/ 	.byte	0x3f
	.zero		1


	//   ....[87]....
        /*0e0c*/ 	.word	0x00018a00
        /*0e10*/ 	.word	0x0000000d
        /*0e14*/ 	.word	0x00013250
        /*0e18*/ 	.short	0x010a
        /*0e1a*/ 	.byte	0x3f
	.zero		1


	//   ....[88]....
        /*0e1c*/ 	.word	0x00018ba0
        /*0e20*/ 	.word	0x00000005
        /*0e24*/ 	.word	0x00013220
        /*0e28*/ 	.short	0x010a
        /*0e2a*/ 	.byte	0x3f
	.zero		1


	//   ....[89]....
        /*0e2c*/ 	.word	0x00018bf0
        /*0e30*/ 	.word	0x00000008
        /*0e34*/ 	.word	0x000132a0
        /*0e38*/ 	.short	0x010a
        /*0e3a*/ 	.byte	0x3f
	.zero		1


	//   ....[90]....
        /*0e3c*/ 	.word	0x00018c40
        /*0e40*/ 	.word	0x00000008
        /*0e44*/ 	.word	0x000132c0
        /*0e48*/ 	.short	0x010a
        /*0e4a*/ 	.byte	0x3f
	.zero		1


	//   ....[91]....
        /*0e4c*/ 	.word	0x00018c90
        /*0e50*/ 	.word	0x00000007
        /*0e54*/ 	.word	0x000132a0
        /*0e58*/ 	.short	0x010a
        /*0e5a*/ 	.byte	0x3f
	.zero		1


	//   ....[92]....
        /*0e5c*/ 	.word	0x00018ce0
        /*0e60*/ 	.word	0x00000007
        /*0e64*/ 	.word	0x000132c0
        /*0e68*/ 	.short	0x010a
        /*0e6a*/ 	.byte	0x3f
	.zero		1


	//   ....[93]....
        /*0e6c*/ 	.word	0x00018e80
        /*0e70*/ 	.word	0x00000005
        /*0e74*/ 	.word	0x00013280
        /*0e78*/ 	.short	0x010a
        /*0e7a*/ 	.byte	0x3f
	.zero		1


	//   ....[94]....
        /*0e7c*/ 	.word	0x00018ed0
        /*0e80*/ 	.word	0x00000005
        /*0e84*/ 	.word	0x00013240
        /*0e88*/ 	.short	0x010a
        /*0e8a*/ 	.byte	0x3f
	.zero		1


	//   ....[95]....
        /*0e8c*/ 	.word	0x00018f50
        /*0e90*/ 	.word	0x00000004
        /*0e94*/ 	.word	0x00013220
        /*0e98*/ 	.short	0x010a
        /*0e9a*/ 	.byte	0x3f
	.zero		1


	//   ....[96]....
        /*0e9c*/ 	.word	0x00018fa0
        /*0ea0*/ 	.word	0x00000006
        /*0ea4*/ 	.word	0x00013280
        /*0ea8*/ 	.short	0x010a
        /*0eaa*/ 	.byte	0x3f
	.zero		1


	//   ....[97]....
        /*0eac*/ 	.word	0x00018ff0
        /*0eb0*/ 	.word	0x00000006
        /*0eb4*/ 	.word	0x00013240
        /*0eb8*/ 	.short	0x010a
        /*0eba*/ 	.byte	0x3f
	.zero		1


	//   ....[98]....
        /*0ebc*/ 	.word	0x00019040
        /*0ec0*/ 	.word	0x0000000d
        /*0ec4*/ 	.word	0x00013270
        /*0ec8*/ 	.short	0x010a
        /*0eca*/ 	.byte	0x3f
	.zero		1


	//   ....[99]....
        /*0ecc*/ 	.word	0x00019090
        /*0ed0*/ 	.word	0x0000000d
        /*0ed4*/ 	.word	0x00013260
        /*0ed8*/ 	.short	0x010a
        /*0eda*/ 	.byte	0x3f
	.zero		1


	//   ....[100]....
        /*0edc*/ 	.word	0x000190e0
        /*0ee0*/ 	.word	0x00000003
        /*0ee4*/ 	.word	0x00013270
        /*0ee8*/ 	.short	0x010a
        /*0eea*/ 	.byte	0x3f
	.zero		1


	//   ....[101]....
        /*0eec*/ 	.word	0x00019130
        /*0ef0*/ 	.word	0x00000003
        /*0ef4*/ 	.word	0x00013260
        /*0ef8*/ 	.short	0x010a
        /*0efa*/ 	.byte	0x3f
	.zero		1


	//   ....[102]....
        /*0efc*/ 	.word	0x00019ab0
        /*0f00*/ 	.word	0x00000007
        /*0f04*/ 	.word	0x00013220
        /*0f08*/ 	.short	0x010a
        /*0f0a*/ 	.byte	0x3f
	.zero		1


	//   ....[103]....
        /*0f0c*/ 	.word	0x00019c50
        /*0f10*/ 	.word	0x00000005
        /*0f14*/ 	.word	0x00000000
        /*0f18*/ 	.short	0x010a
        /*0f1a*/ 	.byte	0x3f
	.zero		1


	//   ....[104]....
        /*0f1c*/ 	.word	0x00019ca0
        /*0f20*/ 	.word	0x00000003
        /*0f24*/ 	.word	0x00000000
        /*0f28*/ 	.short	0x010a
        /*0f2a*/ 	.byte	0x3f
	.zero		1


	//   ....[105]....
        /*0f2c*/ 	.word	0x00019cf0
        /*0f30*/ 	.word	0x00000003
        /*0f34*/ 	.word	0x00013260
        /*0f38*/ 	.short	0x010a
        /*0f3a*/ 	.byte	0x3f
	.zero		1


	//   ....[106]....
        /*0f3c*/ 	.word	0x00019d40
        /*0f40*/ 	.word	0x00000005
        /*0f44*/ 	.word	0x00013260
        /*0f48*/ 	.short	0x010a
        /*0f4a*/ 	.byte	0x3f
	.zero		1


	//   ....[107]....
        /*0f4c*/ 	.word	0x00019d90
        /*0f50*/ 	.word	0x00000003
        /*0f54*/ 	.word	0x00013280
        /*0f58*/ 	.short	0x010a
        /*0f5a*/ 	.byte	0x3f
	.zero		1


	//----- nvinfo : EIATTR_NUM_MBARRIERS
	.align		4
.L_325:
        /*0f5c*/ 	.byte	0x03, 0x38
        /*0f5e*/ 	.short	0x0016


	//----- nvinfo : EIATTR_EXIT_INSTR_OFFSETS
	.align		4
        /*0f60*/ 	.byte	0x04, 0x1c
        /*0f62*/ 	.short	(.L_327 - .L_326)


	//   ....[0]....
.L_326:
        /*0f64*/ 	.word	0x000181a0


	//----- nvinfo : EIATTR_MAX_THREADS
	.align		4
.L_327:
        /*0f68*/ 	.byte	0x04, 0x05
        /*0f6a*/ 	.short	(.L_329 - .L_328)
.L_328:
        /*0f6c*/ 	.word	0x00000200
        /*0f70*/ 	.word	0x00000001
        /*0f74*/ 	.word	0x00000001


	//----- nvinfo : EIATTR_CRS_STACK_SIZE
	.align		4
.L_329:
        /*0f78*/ 	.byte	0x04, 0x1e
        /*0f7a*/ 	.short	(.L_331 - .L_330)
.L_330:
        /*0f7c*/ 	.word	0x00000000


	//----- nvinfo : EIATTR_CBANK_PARAM_SIZE
	.align		4
.L_331:
        /*0f80*/ 	.byte	0x03, 0x19
        /*0f82*/ 	.short	0x0a70


	//----- nvinfo : EIATTR_PARAM_CBANK
	.align		4
        /*0f84*/ 	.byte	0x04, 0x0a
        /*0f86*/ 	.short	(.L_333 - .L_332)
	.align		4
.L_332:
        /*0f88*/ 	.word	index@(.nv.constant0._ZN7cutlass13device_kernelIN5flash11enable_sm90INS1_16FlashAttnFwdSm90INS1_25CollectiveMainloopFwdSm90ILi2EN4cute5tupleIJNS5_1CILi1EEES8_S8_EEENS6_IJNS7_ILi192EEENS7_ILi160EEENS7_ILi64EEEEEELi64ENS_12float_e4m3_tEfNS_4arch4Sm90ELb1ELb0ELb0ELb1ELb0ELb1ELb0ELb1ELb1ELb0ELb0ELb0EEENS1_21CollectiveEpilogueFwdINS6_IJSA_SC_SB_EEES9_NS_10bfloat16_tESG_Li384ELb1ELb0ELb0ELb1EEENS1_36VarlenDynamicPersistentTileSchedulerILi192ELi160ELi384ELi128ELb0ELb0ELb1ELb1ELb1ELb1EEEEEEEEEvNT_6ParamsE)
        /*0f8c*/ 	.short	0x0210
        /*0f8e*/ 	.short	0x0a70


	//----- nvinfo : EIATTR_SW_WAR
	.align		4
.L_333:
        /*0f90*/ 	.byte	0x04, 0x36
        /*0f92*/ 	.short	(.L_335 - .L_334)
.L_334:
        /*0f94*/ 	.word	0x00000008
.L_335:


//--------------------- .nv.callgraph             --------------------------
	.section	.nv.callgraph,"",@"SHT_CUDA_CALLGRAPH"
	.align	4
	.sectionentsize	8
	.align		4
        /*0000*/ 	.word	0x00000000
	.align		4
        /*0004*/ 	.word	0xffffffff
	.align		4
        /*0008*/ 	.word	index@(_ZN7cutlass13device_kernelIN5flash11enable_sm90INS1_16FlashAttnFwdSm90INS1_25CollectiveMainloopFwdSm90ILi2EN4cute5tupleIJNS5_1CILi1EEES8_S8_EEENS6_IJNS7_ILi192EEENS7_ILi160EEENS7_ILi64EEEEEELi64ENS_12float_e4m3_tEfNS_4arch4Sm90ELb0ELb0ELb0ELb0ELb0ELb0ELb0ELb1ELb1ELb0ELb0ELb0EEENS1_21CollectiveEpilogueFwdINS6_IJSA_SC_SB_EEES9_NS_10bfloat16_tESG_Li384ELb0ELb0ELb0ELb1EEENS1_29StaticPersistentTileSchedulerILb0EEEEEEEEEvNT_6ParamsE)
	.align		4
        /*000c*/ 	.word	index@(__assertfail)
	.align		4
        /*0010*/ 	.word	index@(_ZN7cutlass13device_kernelIN5flash11enable_sm90INS1_16FlashAttnFwdSm90INS1_25CollectiveMainloopFwdSm90ILi2EN4cute5tupleIJNS5_1CILi1EEES8_S8_EEENS6_IJNS7_ILi192EEENS7_ILi160EEENS7_ILi64EEEEEELi64ENS_12float_e4m3_tEfNS_4arch4Sm90ELb0ELb0ELb0ELb1ELb0ELb0ELb0ELb1ELb1ELb0ELb0ELb0EEENS1_21CollectiveEpilogueFwdINS6_IJSA_SC_SB_EEES9_NS_10bfloat16_tESG_Li384ELb1ELb0ELb0ELb1EEENS1_36VarlenDynamicPersistentTileSchedulerILi192ELi160ELi384ELi128ELb0ELb0ELb1ELb0ELb1ELb1EEEEEEEEEvNT_6ParamsE)
	.align		4
        /*0014*/ 	.word	index@(__assertfail)
	.align		4
        /*0018*/ 	.word	index@(_ZN7cutlass13device_kernelIN5flash11enable_sm90INS1_16FlashAttnFwdSm90INS1_25CollectiveMainloopFwdSm90ILi2EN4cute5tupleIJNS5_1CILi1EEES8_S8_EEENS6_IJNS7_ILi192EEENS7_ILi160EEENS7_ILi64EEEEEELi64ENS_12float_e4m3_tEfNS_4arch4Sm90ELb0ELb0ELb0ELb1ELb0ELb1ELb0ELb1ELb1ELb0ELb0ELb0EEENS1_21CollectiveEpilogueFwdINS6_IJSA_SC_SB_EEES9_NS_10bfloat16_tESG_Li384ELb1ELb0ELb0ELb1EEENS1_36VarlenDynamicPersistentTileSchedulerILi192ELi160ELi384ELi128ELb0ELb0ELb1ELb0ELb1ELb1EEEEEEEEEvNT_6ParamsE)
	.align		4
        /*001c*/ 	.word	index@(__assertfail)
	.align		4
        /*0020*/ 	.word	index@(_ZN7cutlass13device_kernelIN5flash11enable_sm90INS1_16FlashAttnFwdSm90INS1_25CollectiveMainloopFwdSm90ILi2EN4cute5tupleIJNS5_1CILi1EEES8_S8_EEENS6_IJNS7_ILi192EEENS7_ILi160EEENS7_ILi64EEEEEELi64ENS_12float_e4m3_tEfNS_4arch4Sm90ELb0ELb1ELb0ELb0ELb0ELb0ELb0ELb1ELb1ELb0ELb0ELb0EEENS1_21CollectiveEpilogueFwdINS6_IJSA_SC_SB_EEES9_NS_10bfloat16_tESG_Li384ELb0ELb0ELb0ELb1EEENS1_30DynamicPersistentTileSchedulerILi384ELi128ELb0ELb0ELb1EEEEEEEEEvNT_6ParamsE)
	.align		4
        /*0024*/ 	.word	index@(__assertfail)
	.align		4
        /*0028*/ 	.word	index@(_ZN7cutlass13device_kernelIN5flash11enable_sm90INS1_16FlashAttnFwdSm90INS1_25CollectiveMainloopFwdSm90ILi2EN4cute5tupleIJNS5_1CILi1EEES8_S8_EEENS6_IJNS7_ILi192EEENS7_ILi160EEENS7_ILi64EEEEEELi64ENS_12float_e4m3_tEfNS_4arch4Sm90ELb0ELb1ELb0ELb1ELb0ELb0ELb0ELb1ELb1ELb0ELb0ELb0EEENS1_21CollectiveEpilogueFwdINS6_IJSA_SC_SB_EEES9_NS_10bfloat16_tESG_Li384ELb1ELb0ELb0ELb1EEENS1_36VarlenDynamicPersistentTileSchedulerILi192ELi160ELi384ELi128ELb0ELb0ELb1ELb1ELb0ELb1EEEEEEEEEvNT_6ParamsE)
	.align		4
        /*002c*/ 	.word	index@(__assertfail)
	.align		4
        /*0030*/ 	.word	index@(_ZN7cutlass13device_kernelIN5flash11enable_sm90INS1_16FlashAttnFwdSm90INS1_25CollectiveMainloopFwdSm90ILi2EN4cute5tupleIJNS5_1CILi1EEES8_S8_EEENS6_IJNS7_ILi192EEENS7_ILi160EEENS7_ILi64EEEEEELi64ENS_12float_e4m3_tEfNS_4arch4Sm90ELb0ELb1ELb0ELb1ELb0ELb1ELb0ELb1ELb1ELb0ELb0ELb0EEENS1_21CollectiveEpilogueFwdINS6_IJSA_SC_SB_EEES9_NS_10bfloat16_tESG_Li384ELb1ELb0ELb0ELb1EEENS1_36VarlenDynamicPersistentTileSchedulerILi192ELi160ELi384ELi128ELb0ELb0ELb1ELb1ELb0ELb1EEEEEEEEEvNT_6ParamsE)
	.align		4
        /*0034*/ 	.word	index@(__assertfail)
	.align		4
        /*0038*/ 	.word	index@(_ZN7cutlass13device_kernelIN5flash11enable_sm90INS1_16FlashAttnFwdSm90INS1_25CollectiveMainloopFwdSm90ILi2EN4cute5tupleIJNS5_1CILi1EEES8_S8_EEENS6_IJNS7_ILi192EEENS7_ILi160EEENS7_ILi64EEEEEELi64ENS_12float_e4m3_tEfNS_4arch4Sm90ELb1ELb0ELb0ELb0ELb0ELb0ELb0ELb1ELb1ELb0ELb0ELb0EEENS1_21CollectiveEpilogueFwdINS6_IJSA_SC_SB_EEES9_NS_10bfloat16_tESG_Li384ELb0ELb0ELb0ELb1EEENS1_30DynamicPersistentTileSchedulerILi384ELi128ELb0ELb0ELb1EEEEEEEEEvNT_6ParamsE)
	.align		4
        /*003c*/ 	.word	index@(__assertfail)
	.align		4
        /*0040*/ 	.word	index@(_ZN7cutlass13device_kernelIN5flash11enable_sm90INS1_16FlashAttnFwdSm90INS1_25CollectiveMainloopFwdSm90ILi2EN4cute5tupleIJNS5_1CILi1EEES8_S8_EEENS6_IJNS7_ILi192EEENS7_ILi160EEENS7_ILi64EEEEEELi64ENS_12float_e4m3_tEfNS_4arch4Sm90ELb1ELb0ELb0ELb1ELb0ELb0ELb0ELb1ELb1ELb0ELb0ELb0EEENS1_21CollectiveEpilogueFwdINS6_IJSA_SC_SB_EEES9_NS_10bfloat16_tESG_Li384ELb1ELb0ELb0ELb1EEENS1_36VarlenDynamicPersistentTileSchedulerILi192ELi160ELi384ELi128ELb0ELb0ELb1ELb1ELb1ELb1EEEEEEEEEvNT_6ParamsE)
	.align		4
        /*0044*/ 	.word	index@(__assertfail)
	.align		4
        /*0048*/ 	.word	index@(_ZN7cutlass13device_kernelIN5flash11enable_sm90INS1_16FlashAttnFwdSm90INS1_25CollectiveMainloopFwdSm90ILi2EN4cute5tupleIJNS5_1CILi1EEES8_S8_EEENS6_IJNS7_ILi192EEENS7_ILi160EEENS7_ILi64EEEEEELi64ENS_12float_e4m3_tEfNS_4arch4Sm90ELb1ELb0ELb0ELb1ELb0ELb1ELb0ELb1ELb1ELb0ELb0ELb0EEENS1_21CollectiveEpilogueFwdINS6_IJSA_SC_SB_EEES9_NS_10bfloat16_tESG_Li384ELb1ELb0ELb0ELb1EEENS1_36VarlenDynamicPersistentTileSchedulerILi192ELi160ELi384ELi128ELb0ELb0ELb1ELb1ELb1ELb1EEEEEEEEEvNT_6ParamsE)
	.align		4
        /*004c*/ 	.word	index@(__assertfail)
	.align		4
        /*0050*/ 	.word	0x00000000
	.align		4
        /*0054*/ 	.word	0xfffffffe
	.align		4
        /*0058*/ 	.word	0x00000000
	.align		4
        /*005c*/ 	.word	0xfffffffd
	.align		4
        /*0060*/ 	.word	0x00000000
	.align		4
        /*0064*/ 	.word	0xfffffffc


//--------------------- .nv.constant4             --------------------------
	.section	.nv.constant4,"a",@progbits
	.align	8
	.align		8
.nv.constant4:
        /*0000*/ 	.dword	__assertfail
	.align		8
        /*0008*/ 	.dword	__unnamed_1
	.align		8
        /*0010*/ 	.dword	__unnamed_2
	.align		8
        /*0018*/ 	.dword	__unnamed_3
	.align		8
        /*0020*/ 	.dword	__unnamed_4
	.align		8
        /*0028*/ 	.dword	__unnamed_5
	.align		8
        /*0030*/ 	.dword	__unnamed_6
	.align		8
        /*0038*/ 	.dword	_ZZN5flash28permute_output_fp8_VcolmajorIN4cute6TensorINS1_11ArrayEngineIN7cutlass10bfloat16_tELm32EEENS1_6LayoutINS1_5tupleIJNS8_IJNS1_1CILi2EEESA_NS9_ILi8EEEEEENS9_ILi1EEESD_EEENS8_IJNS8_IJSD_SA_NS9_ILi4EEEEEENS9_ILi0EEESH_EEEEEEEEEvRT_E9upper_map
	.align		8
        /*0040*/ 	.dword	_ZN65_INTERNAL_6b7772f6_29_flash_fwd_hdim64_e4m3_sm90_cu_b81ac279_36094cuda3std3__45__cpo5beginE
	.align		8
        /*0048*/ 	.dword	_ZN65_INTERNAL_6b7772f6_29_flash_fwd_hdim64_e4m3_sm90_cu_b81ac279_36094cuda3std3__45__cpo3endE
	.align		8
        /*0050*/ 	.dword	_ZN65_INTERNAL_6b7772f6_29_flash_fwd_hdim64_e4m3_sm90_cu_b81ac279_36094cuda3std3__45__cpo6cbeginE
	.align		8
        /*0058*/ 	.dword	_ZN65_INTERNAL_6b7772f6_29_flash_fwd_hdim64_e4m3_sm90_cu_b81ac279_36094cuda3std3__45__cpo4cendE
	.align		8
        /*0060*/ 	.dword	_ZN65_INTERNAL_6b7772f6_29_flash_fwd_hdim64_e4m3_sm90_cu_b81ac279_36094cuda3std3__467_GLOBAL__N__6b7772f6_29_flash_fwd_hdim64_e4m3_sm90_cu_b81ac279_36096ignoreE
	.align		8
        /*0068*/ 	.dword	_ZN65_INTERNAL_6b7772f6_29_flash_fwd_hdim64_e4m3_sm90_cu_b81ac279_36094cuda3std3__419piecewise_constructE
	.align		8
        /*0070*/ 	.dword	_ZN65_INTERNAL_6b7772f6_29_flash_fwd_hdim64_e4m3_sm90_cu_b81ac279_36094cuda3std3__48in_placeE
	.align		8
        /*0078*/ 	.dword	_ZN65_INTERNAL_6b7772f6_29_flash_fwd_hdim64_e4m3_sm90_cu_b81ac279_36094cuda3std6ranges3__45__cpo4swapE
	.align		8
        /*0080*/ 	.dword	_ZN65_INTERNAL_6b7772f6_29_flash_fwd_hdim64_e4m3_sm90_cu_b81ac279_36094cuda3std6ranges3__45__cpo9iter_moveE
	.align		8
        /*0088*/ 	.dword	_ZN65_INTERNAL_6b7772f6_29_flash_fwd_hdim64_e4m3_sm90_cu_b81ac279_36094cute7productE
	.align		8
        /*0090*/ 	.dword	_ZN65_INTERNAL_6b7772f6_29_flash_fwd_hdim64_e4m3_sm90_cu_b81ac279_36094cute1_E
	.align		8
        /*0098*/ 	.dword	$str$23
	.align		8
        /*00a0*/ 	.dword	$str$24


//--------------------- .text._ZN7cutlass13device_kernelIN5flash11enable_sm90INS1_16FlashAttnFwdSm90INS1_25CollectiveMainloopFwdSm90ILi2EN4cute5tupleIJNS5_1CILi1EEES8_S8_EEENS6_IJNS7_ILi192EEENS7_ILi160EEENS7_ILi64EEEEEELi64ENS_12float_e4m3_tEfNS_4arch4Sm90ELb0ELb0ELb0ELb0ELb0ELb0ELb0ELb1ELb1ELb0ELb0ELb0EEENS1_21CollectiveEpilogueFwdINS6_IJSA_SC_SB_EEES9_NS_10bfloat16_tESG_Li384ELb0ELb0ELb0ELb1EEENS1_29StaticPersistentTileSchedulerILb0EEEEEEEEEvNT_6ParamsE --------------------------
	.section	.text._ZN7cutlass13device_kernelIN5flash11enable_sm90INS1_16FlashAttnFwdSm90INS1_25CollectiveMainloopFwdSm90ILi2EN4cute5tupleIJNS5_1CILi1EEES8_S8_EEENS6_IJNS7_ILi192EEENS7_ILi160EEENS7_ILi64EEEEEELi64ENS_12float_e4m3_tEfNS_4arch4Sm90ELb0ELb0ELb0ELb0ELb0ELb0ELb0ELb1ELb1ELb0ELb0ELb0EEENS1_21CollectiveEpilogueFwdINS6_IJSA_SC_SB_EEES9_NS_10bfloat16_tESG_Li384ELb0ELb0ELb0ELb1EEENS1_29StaticPersistentTileSchedulerILb0EEEEEEEEEvNT_6ParamsE,"ax",@progbits
	.align	128
.text._ZN7cutlass13device_kernelIN5flash11enable_sm90INS1_16FlashAttnFwdSm90INS1_25CollectiveMainloopFwdSm90ILi2EN4cute5tupleIJNS5_1CILi1EEES8_S8_EEENS6_IJNS7_ILi192EEENS7_ILi160EEENS7_ILi64EEEEEELi64ENS_12float_e4m3_tEfNS_4arch4Sm90ELb0ELb0ELb0ELb0ELb0ELb0ELb0ELb1ELb1ELb0ELb0ELb0EEENS1_21CollectiveEpilogueFwdINS6_IJSA_SC_SB_EEES9_NS_10bfloat16_tESG_Li384ELb0ELb0ELb0ELb1EEENS1_29StaticPersistentTileSchedulerILb0EEEEEEEEEvNT_6ParamsE:
        .type           _ZN7cutlass13device_kernelIN5flash11enable_sm90INS1_16FlashAttnFwdSm90INS1_25CollectiveMainloopFwdSm90ILi2EN4cute5tupleIJNS5_1CILi1EEES8_S8_EEENS6_IJNS7_ILi192EEENS7_ILi160EEENS7_ILi64EEEEEELi64ENS_12float_e4m3_tEfNS_4arch4Sm90ELb0ELb0ELb0ELb0ELb0ELb0ELb0ELb1ELb1ELb0ELb0ELb0EEENS1_21CollectiveEpilogueFwdINS6_IJSA_SC_SB_EEES9_NS_10bfloat16_tESG_Li384ELb0ELb0ELb0ELb1EEENS1_29StaticPersistentTileSchedulerILb0EEEEEEEEEvNT_6ParamsE,@function
        .size           _ZN7cutlass13device_kernelIN5flash11enable_sm90INS1_16FlashAttnFwdSm90INS1_25CollectiveMainloopFwdSm90ILi2EN4cute5tupleIJNS5_1CILi1EEES8_S8_EEENS6_IJNS7_ILi192EEENS7_ILi160EEENS7_ILi64EEEEEELi64ENS_12float_e4m3_tEfNS_4arch4Sm90ELb0ELb0ELb0ELb0ELb0ELb0ELb0ELb1ELb1ELb0ELb0ELb0EEENS1_21CollectiveEpilogueFwdINS6_IJSA_SC_SB_EEES9_NS_10bfloat16_tESG_Li384ELb0ELb0ELb0ELb1EEENS1_29StaticPersistentTileSchedulerILb0EEEEEEEEEvNT_6ParamsE,(.L_x_2163 - _ZN7cutlass13device_kernelIN5flash11enable_sm90INS1_16FlashAttnFwdSm90INS1_25CollectiveMainloopFwdSm90ILi2EN4cute5tupleIJNS5_1CILi1EEES8_S8_EEENS6_IJNS7_ILi192EEENS7_ILi160EEENS7_ILi64EEEEEELi64ENS_12float_e4m3_tEfNS_4arch4Sm90ELb0ELb0ELb0ELb0ELb0ELb0ELb0ELb1ELb1ELb0ELb0ELb0EEENS1_21CollectiveEpilogueFwdINS6_IJSA_SC_SB_EEES9_NS_10bfloat16_tESG_Li384ELb0ELb0ELb0ELb1EEENS1_29StaticPersistentTileSchedulerILb0EEEEEEEEEvNT_6ParamsE)
        .other          _ZN7cutlass13device_kernelIN5flash11enable_sm90INS1_16FlashAttnFwdSm90INS1_25CollectiveMainloopFwdSm90ILi2EN4cute5tupleIJNS5_1CILi1EEES8_S8_EEENS6_IJNS7_ILi192EEENS7_ILi160EEENS7_ILi64EEEEEELi64ENS_12float_e4m3_tEfNS_4arch4Sm90ELb0ELb0ELb0ELb0ELb0ELb0ELb0ELb1ELb1ELb0ELb0ELb0EEENS1_21CollectiveEpilogueFwdINS6_IJSA_SC_SB_EEES9_NS_10bfloat16_tESG_Li384ELb0ELb0ELb0ELb1EEENS1_29StaticPersistentTileSchedulerILb0EEEEEEEEEvNT_6ParamsE,@"STO_CUDA_ENTRY STV_DEFAULT"
_ZN7cutlass13device_kernelIN5flash11enable_sm90INS1_16FlashAttnFwdSm90INS1_25CollectiveMainloopFwdSm90ILi2EN4cute5tupleIJNS5_1CILi1EEES8_S8_EEENS6_IJNS7_ILi192EEENS7_ILi160EEENS7_ILi64EEEEEELi64ENS_12float_e4m3_tEfNS_4arch4Sm90ELb0ELb0ELb0ELb0ELb0ELb0ELb0ELb1ELb1ELb0ELb0ELb0EEENS1_21CollectiveEpilogueFwdINS6_IJSA_SC_SB_EEES9_NS_10bfloat16_tESG_Li384ELb0ELb0ELb0ELb1EEENS1_29StaticPersistentTileSchedulerILb0EEEEEEEEEvNT_6ParamsE:
[----:B------:R-:W1:Y:S01]  /*0000*/  LDC R1, c[0x0][0x28] ;  /* 0x00000a00ff017b82 */ /* 0x000e620000000800 */
[----:B------:R-:W2:Y:S01]  /*0010*/  S2R R2, SR_TID.X ;  /* 0x0000000000027919 */ /* 0x000ea20000002100 */
[----:B------:R-:W-:Y:S01]  /*0020*/  ELECT P0, URZ, PT ;  /* 0x00000000003f782f */ /* 0x000fe20003800000 */
[----:B------:R-:W-:Y:S01]  /*0030*/  BSSY B0, `(.L_x_0) ;  /* 0x0000014000007945 */ /* 0x000fe20003800000 */
[----:B--2---:R-:W-:-:S05]  /*0040*/  SHF.R.U32.HI R22, RZ, 0x5, R2 ;  /* 0x00000005ff167819 */ /* 0x004fca0000011602 */
[----:B------:R-:W2:Y:S02]  /*0050*/  SHFL.IDX PT, R0, R22, RZ, 0x1f ;  /* 0x00001fff16007589 */ /* 0x000ea400000e0000 */
[----:B--2---:R-:W-:Y:S02]  /*0060*/  ISETP.EQ.AND P0, PT, R0, RZ, P0 ;  /* 0x000000ff0000720c */ /* 0x004fe40000702270 */
[----:B------:R-:W-:-:S11]  /*0070*/  SHF.R.U32.HI R0, RZ, 0x7, R2 ;  /* 0x00000007ff007819 */ /* 0x000fd60000011602 */
[----:B-1----:R-:W-:Y:S05]  /*0080*/  @!P0 BRA `(.L_x_1) ;  /* 0x0000000000388947 */ /* 0x002fea0003800000 */
[----:B------:R-:W-:Y:S02]  /*0090*/  ULDC.64 UR4, c[0x0][0x198] ;  /* 0x0000660000047ab9 */ /* 0x000fe40000000a00 */
[----:B------:R-:W-:Y:S02]  /*00a0*/  UIADD3 UR6, UP0, UR4, 0x270, URZ ;  /* 0x0000027004067890 */ /* 0x000fe4000ff1e03f */
[----:B------:R-:W-:Y:S02]  /*00b0*/  UIADD3 UR8, UP1, UR4, 0x370, URZ ;  /* 0x0000037004087890 */ /* 0x000fe4000ff3e03f */
[----:B------:R-:W-:Y:S02]  /*00c0*/  UIADD3 UR10, UP2, UR4, 0x470, URZ ;  /* 0x00000470040a7890 */ /* 0x000fe4000ff5e03f */
[----:B------:R-:W-:Y:S02]  /*00d0*/  UIADD3 UR4, UP3, UR4, 0x9f0, URZ ;  /* 0x000009f004047890 */ /* 0x000fe4000ff7e03f */
[----:B------:R-:W-:-:S02]  /*00e0*/  UIADD3.X UR7, URZ, UR5, URZ, UP0, !UPT ;  /* 0x000000053f077290 */ /* 0x000fc400087fe43f */
[----:B------:R-:W-:Y:S02]  /*00f0*/  UIADD3.X UR9, URZ, UR5, URZ, UP1, !UPT ;  /* 0x000000053f097290 */ /* 0x000fe40008ffe43f */
[----:B------:R-:W-:Y:S02]  /*0100*/  UIADD3.X UR11, URZ, UR5, URZ, UP2, !UPT ;  /* 0x000000053f0b7290 */ /* 0x000fe400097fe43f */
[----:B------:R-:W-:-:S03]  /*0110*/  UIADD3.X UR5, URZ, UR5, URZ, UP3, !UPT ;  /* 0x000000053f057290 */ /* 0x000fc60009ffe43f */
[----:B------:R1:W-:Y:S02]  /*0120*/  UTMACCTL.PF [UR6] ;  /* 0x00000000060079b9 */ /* 0x0003e40008040000 */
[----:B------:R1:W-:Y:S02]  /*0130*/  UTMACCTL.PF [UR8] ;  /* 0x00000000080079b9 */ /* 0x0003e40008040000 */
[----:B------:R1:W-:Y:S02]  /*0140*/  UTMACCTL.PF [UR10] ;  /* 0x000000000a0079b9 */ /* 0x0003e40008040000 */
[----:B------:R1:W-:Y:S02]  /*0150*/  UTMACCTL.PF [UR4] ;  /* 0x00000000040079b9 */ /* 0x0003e40008040000 */
[----:B-1----:R-:W-:Y:S01]  /*0160*/  NOP ;  /* 0x0000000000007918 */ /* 0x002fe20000000000 */
.L_x_1:
[----:B------:R-:W-:Y:S05]  /*0170*/  BSYNC B0 ;  /* 0x0000000000007941 */ /* 0x000fea0003800000 */
.L_x_0:
[----:B------:R-:W-:Y:S01]  /*0180*/  VOTEU.ANY UP0, P0 ;  /* 0x00000000003f7886 */ /* 0x000fe20000000100 */
[----:B------:R-:W1:Y:S01]  /*0190*/  SHFL.IDX PT, R0, R0, RZ, 0x1f ;  /* 0x00001fff00007589 */ /* 0x000e6200000e0000 */
[----:B------:R-:W-:Y:S01]  /*01a0*/  UMOV UR4, 0x1 ;  /* 0x0000000100047882 */ /* 0x000fe20000000000 */
[----:B------:R-:W-:Y:S01]  /*01b0*/  VOTEU.ANY UP1, P0 ;  /* 0x00000000003f7886 */ /* 0x000fe20000020100 */
[----:B------:R-:W-:Y:S01]  /*01c0*/  VOTEU.ANY UP2, P0 ;  /* 0x00000000003f7886 */ /* 0x000fe20000040100 */
[----:B------:R-:W2:Y:S01]  /*01d0*/  @UP0 S2UR UR7, SR_CgaCtaId ;  /* 0x00000000000709c3 */ /* 0x000ea20000008800 */
[----:B------:R-:W3:Y:S01]  /*01e0*/  SHFL.IDX PT, R3, R22, RZ, 0x1f ;  /* 0x00001fff16037589 */ /* 0x000ee200000e0000 */
[----:B------:R-:W-:Y:S01]  /*01f0*/  @UP0 UMOV UR6, 0x400 ;  /* 0x0000040000060882 */ /* 0x000fe20000000000 */
[----:B------:R-:W-:-:S04]  /*0200*/  @UP0 UIADD3 UR4, -UR4, 0x100000, URZ ;  /* 0x0010000004040890 */ /* 0x000fc8000fffe13f */
[----:B------:R-:W-:Y:S02]  /*0210*/  @UP0 USHF.L.U32 UR5, UR4, 0xb, URZ ;  /* 0x0000000b04050899 */ /* 0x000fe4000800063f */
[----:B------:R-:W-:Y:S01]  /*0220*/  @UP0 USHF.L.U32 UR4, UR4, 0x1, URZ ;  /* 0x0000000104040899 */ /* 0x000fe2000800063f */
[----:B-1----:R-:W-:Y:S01]  /*0230*/  R2UR UR8, R0 ;  /* 0x00000000000872ca */ /* 0x002fe200000e0000 */
[----:B--2---:R-:W-:Y:S01]  /*0240*/  @UP0 ULEA UR6, UR7, UR6, 0x18 ;  /* 0x0000000607060291 */ /* 0x004fe2000f8ec03f */
[----:B---3--:R-:W-:-:S11]  /*0250*/  ISETP.NE.AND P1, PT, R3, RZ, PT ;  /* 0x000000ff0300720c */ /* 0x008fd60003f25270 */
[----:B------:R-:W-:Y:S01]  /*0260*/  UISETP.NE.AND UP0, UPT, UR8, URZ, UPT ;  /* 0x0000003f0800728c */ /* 0x000fe2000bf05270 */
[----:B------:R-:W1:Y:S02]  /*0270*/  FENCE.VIEW.ASYNC.S ;  /* 0x00000000000073c6 */ /* 0x000e640000000000 */
[----:B-1----:R1:W2:Y:S01]  /*0280*/  @UP1 SYNCS.EXCH.64 URZ, [UR6+0x13200], UR4 ;  /* 0x01320004063f15b2 */ /* 0x0022a20008000100 */
[----:B------:R1:W3:Y:S01]  /*0290*/  @UP2 SYNCS.EXCH.64 URZ, [UR6+0x13220], UR4 ;  /* 0x01322004063f25b2 */ /* 0x0002e20008000100 */
[----:B------:R-:W-:Y:S06]  /*02a0*/  @P1 BRA `(.L_x_2) ;  /* 0x0000000000481947 */ /* 0x000fec0003800000 */
[----:B-1----:R-:W1:Y:S01]  /*02b0*/  S2UR UR5, SR_CgaCtaId ;  /* 0x00000000000579c3 */ /* 0x002e620000008800 */
[----:B------:R-:W-:Y:S01]  /*02c0*/  UMOV UR4, 0x400 ;  /* 0x0000040000047882 */ /* 0x000fe20000000000 */
[----:B------:R-:W-:Y:S01]  /*02d0*/  UMOV UR6, 0x1 ;  /* 0x0000000100067882 */ /* 0x000fe20000000000 */
[----:B------:R-:W-:Y:S01]  /*02e0*/  UMOV UR9, 0x3 ;  /* 0x0000000300097882 */ /* 0x000fe20000000000 */
[----:B------:R-:W-:-:S04]  /*02f0*/  UIADD3 UR6, -UR6, 0x100000, URZ ;  /* 0x0010000006067890 */ /* 0x000fc8000fffe13f */
[----:B------:R-:W-:Y:S02]  /*0300*/  USHF.L.U32 UR7, UR6, 0xb, URZ ;  /* 0x0000000b06077899 */ /* 0x000fe4000800063f */
[----:B------:R-:W-:Y:S01]  /*0310*/  USHF.L.U32 UR6, UR6, 0x1, URZ ;  /* 0x0000000106067899 */ /* 0x000fe2000800063f */
[----:B------:R-:W-:Y:S01]  /*0320*/  ELECT P0, URZ, PT ;  /* 0x00000000003f782f */ /* 0x000fe20003800000 */
[----:B-1----:R-:W-:Y:S02]  /*0330*/  ULEA UR8, UR5, UR4, 0x18 ;  /* 0x0000000405087291 */ /* 0x002fe4000f8ec03f */
[----:B------:R-:W-:-:S04]  /*0340*/  UIADD3 UR4, -UR9, 0x100000, URZ ;  /* 0x0010000009047890 */ /* 0x000fc8000fffe13f */
[----:B------:R-:W-:Y:S02]  /*0350*/  USHF.L.U32 UR5, UR4, 0xb, URZ ;  /* 0x0000000b04057899 */ /* 0x000fe4000800063f */
[----:B------:R-:W-:Y:S01]  /*0360*/  USHF.L.U32 UR4, UR4, 0x1, URZ ;  /* 0x0000000104047899 */ /* 0x000fe2000800063f */
[----:B------:R-:W1:Y:S03]  /*0370*/  FENCE.VIEW.ASYNC.S ;  /* 0x00000000000073c6 */ /* 0x000e660000000000 */
[----:B-1----:R4:W1:Y:S08]  /*0380*/  SYNCS.EXCH.64 URZ, [UR8+0x13230], UR6 ;  /* 0x01323006083f75b2 */ /* 0x0028700008000100 */
[----:B------:R4:W1:Y:S01]  /*0390*/  SYNCS.EXCH.64 URZ, [UR8+0x13240], UR4 ;  /* 0x01324004083f75b2 */ /* 0x0008620008000100 */
[----:B------:R4:W1:Y:S01]  /*03a0*/  SYNCS.EXCH.64 URZ, [UR8+0x13238], UR6 ;  /* 0x01323806083f75b2 */ /* 0x0008620008000100 */
[----:B------:R4:W1:Y:S02]  /*03b0*/  SYNCS.EXCH.64 URZ, [UR8+0x13248], UR4 ;  /* 0x01324804083f75b2 */ /* 0x0008640008000100 */
[----:B----4-:R-:W-:Y:S01]  /*03c0*/  NOP ;  /* 0x0000000000007918 */ /* 0x010fe20000000000 */
.L_x_2:
[----:B------:R-:W4:Y:S01]  /*03d0*/  SHFL.IDX PT, R0, R22, RZ, 0x1f ;  /* 0x00001fff16007589 */ /* 0x000f2200000e0000 */
[----:B------:R-:W-:Y:S01]  /*03e0*/  NOP ;  /* 0x0000000000007918 */ /* 0x000fe20000000000 */
[----:B----4-:R-:W-:-:S13]  /*03f0*/  ISETP.NE.AND P0, PT, R0, RZ, PT ;  /* 0x000000ff0000720c */ /* 0x010fda0003f05270 */
[----:B------:R-:W-:Y:S05]  /*0400*/  @P0 BRA `(.L_x_3) ;  /* 0x0000000000480947 */ /* 0x000fea0003800000 */
[----:B-1----:R-:W1:Y:S01]  /*0410*/  S2UR UR5, SR_CgaCtaId ;  /* 0x00000000000579c3 */ /* 0x002e620000008800 */
[----:B------:R-:W-:Y:S01]  /*0420*/  UMOV UR4, 0x400 ;  /* 0x0000040000047882 */ /* 0x000fe20000000000 */
[----:B------:R-:W-:Y:S01]  /*0430*/  UMOV UR6, 0x80 ;  /* 0x0000008000067882 */ /* 0x000fe20000000000 */
[----:B------:R-:W-:Y:S01]  /*0440*/  UMOV UR7, 0x180 ;  /* 0x0000018000077882 */ /* 0x000fe20000000000 */
[----:B------:R-:W-:Y:S01]  /*0450*/  ELECT P0, URZ, PT ;  /* 0x00000000003f782f */ /* 0x000fe20003800000 */
[----:B-1----:R-:W-:Y:S02]  /*0460*/  ULEA UR8, UR5, UR4, 0x18 ;  /* 0x0000000405087291 */ /* 0x002fe4000f8ec03f */
[----:B------:R-:W-:-:S04]  /*0470*/  UIADD3 UR4, -UR6, 0x100000, URZ ;  /* 0x0010000006047890 */ /* 0x000fc8000fffe13f */
[----:B------:R-:W-:Y:S02]  /*0480*/  USHF.L.U32 UR5, UR4, 0xb, URZ ;  /* 0x0000000b04057899 */ /* 0x000fe4000800063f */
[----:B------:R-:W-:Y:S02]  /*0490*/  USHF.L.U32 UR4, UR4, 0x1, URZ ;  /* 0x0000000104047899 */ /* 0x000fe4000800063f */
        /* <DEDUP_REMOVED lines=9> */
.L_x_3:
[----:B------:R-:W4:Y:S01]  /*0530*/  SHFL.IDX PT, R0, R22, RZ, 0x1f ;  /* 0x00001fff16007589 */ /* 0x000f2200000e0000 */
[----:B------:R-:W-:Y:S01]  /*0540*/  NOP ;  /* 0x0000000000007918 */ /* 0x000fe20000000000 */
[----:B----4-:R-:W-:-:S13]  /*0550*/  ISETP.NE.AND P0, PT, R0, RZ, PT ;  /* 0x000000ff0000720c */ /* 0x010fda0003f05270 */
[----:B------:R-:W-:Y:S05]  /*0560*/  @P0 BRA `(.L_x_4) ;  /* 0x0000000000380947 */ /* 0x000fea0003800000 */
[----:B-1----:R-:W1:Y:S01]  /*0570*/  S2UR UR5, SR_CgaCtaId ;  /* 0x00000000000579c3 */ /* 0x002e620000008800 */
[----:B------:R-:W-:Y:S01]  /*0580*/  UMOV UR4, 0x400 ;  /* 0x0000040000047882 */ /* 0x000fe20000000000 */
[----:B------:R-:W-:Y:S01]  /*0590*/  UMOV UR7, 0x1 ;  /* 0x0000000100077882 */ /* 0x000fe20000000000 */
[----:B------:R-:W-:Y:S01]  /*05a0*/  ELECT P0, URZ, PT ;  /* 0x00000000003f782f */ /* 0x000fe20003800000 */
[----:B-1----:R-:W-:Y:S02]  /*05b0*/  ULEA UR6, UR5, UR4, 0x18 ;  /* 0x0000000405067291 */ /* 0x002fe4000f8ec03f */
[----:B------:R-:W-:-:S04]  /*05c0*/  UIADD3 UR4, -UR7, 0x100000, URZ ;  /* 0x0010000007047890 */ /* 0x000fc8000fffe13f */
[----:B------:R-:W-:Y:S02]  /*05d0*/  USHF.L.U32 UR5, UR4, 0xb, URZ ;  /* 0x0000000b04057899 */ /* 0x000fe4000800063f */
[----:B------:R-:W-:Y:S01]  /*05e0*/  USHF.L.U32 UR4, UR4, 0x1, URZ ;  /* 0x0000000104047899 */ /* 0x000fe2000800063f */
[----:B------:R-:W1:Y:S11]  /*05f0*/  FENCE.VIEW.ASYNC.S ;  /* 0x00000000000073c6 */ /* 0x000e760000000000 */
[----:B-1----:R4:W1:Y:S01]  /*0600*/  SYNCS.EXCH.64 URZ, [UR6+0x13270], UR4 ;  /* 0x01327004063f75b2 */ /* 0x0028620008000100 */
[----:B------:R4:W1:Y:S01]  /*0610*/  SYNCS.EXCH.64 URZ, [UR6+0x13280], UR4 ;  /* 0x01328004063f75b2 */ /* 0x0008620008000100 */
[----:B------:R4:W1:Y:S01]  /*0620*/  SYNCS.EXCH.64 URZ, [UR6+0x13278], UR4 ;  /* 0x01327804063f75b2 */ /* 0x0008620008000100 */
[----:B------:R4:W1:Y:S02]  /*0630*/  SYNCS.EXCH.64 URZ, [UR6+0x13288], UR4 ;  /* 0x01328804063f75b2 */ /* 0x0008640008000100 */
[----:B----4-:R-:W-:Y:S01]  /*0640*/  NOP ;  /* 0x0000000000007918 */ /* 0x010fe20000000000 */
.L_x_4:
        /* <DEDUP_REMOVED lines=22> */
.L_x_5:
        /* <DEDUP_REMOVED lines=22> */
.L_x_6:
[----:B------:R-:W-:Y:S01]  /*0910*/  PLOP3.LUT P0, PT, PT, PT, UP0, 0x80, 0x0 ;  /* 0x000000000000781c */ /* 0x000fe20003f0f008 */
[----:B------:R-:W-:Y:S01]  /*0920*/  UMOV UR46, 0x1 ;  /* 0x00000001002e7882 */ /* 0x000fe20000000000 */
[----:B------:R-:W-:Y:S01]  /*0930*/  NOP ;  /* 0x0000000000007918 */ /* 0x000fe20000000000 */
[----:B------:R-:W-:Y:S01]  /*0940*/  USEL UR46, UR46, 0x2, !UP0 ;  /* 0x000000022e2e7887 */ /* 0x000fe2000c000000 */
[----:B------:R-:W-:Y:S01]  /*0950*/  LOP3.LUT R23, R2, 0x7f, RZ, 0xc0, !PT ;  /* 0x0000007f02177812 */ /* 0x000fe200078ec0ff */
[----:B------:R-:W-:Y:S01]  /*0960*/  ULDC.64 UR50, c[0x0][0x208] ;  /* 0x0000820000327ab9 */ /* 0x000fe20000000a00 */
[----:B-123--:R-:W-:Y:S07]  /*0970*/  BAR.SYNC.DEFER_BLOCKING 0x0 ;  /* 0x0000000000007b1d */ /* 0x00efee0000010000 */
[----:B------:R-:W-:Y:S05]  /*0980*/  @!P0 BRA `(.L_x_7) ;  /* 0x0000006800408947 */ /* 0x000fea0003800000 */
.L_x_8:
[----:B------:R-:W-:-:S08]  /*0990*/  NOP ;  /* 0x0000000000007918 */ /* 0x000fd00000000000 */
[----:B------:R-:W1:Y:S02]  /*09a0*/  USETMAXREG.TRY_ALLOC.CTAPOOL UP0, 0xa0 ;  /* 0x000000a0000079c8 */ /* 0x000e640008000600 */
[----:B-1----:R-:W-:-:S13]  /*09b0*/  PLOP3.LUT P0, PT, PT, PT, UP0, 0x80, 0x0 ;  /* 0x000000000000781c */ /* 0x002fda0003f0f008 */
[----:B------:R-:W-:Y:S05]  /*09c0*/  @!P0 BRA `(.L_x_8) ;  /* 0xfffffffc00f08947 */ /* 0x000fea000383ffff */
[----:B------:R-:W1:Y:S08]  /*09d0*/  S2UR UR48, SR_CTAID.X ;  /* 0x00000000003079c3 */ /* 0x000e700000002500 */
[----:B------:R-:W-:Y:S08]  /*09e0*/  BAR.ARV 0x8, 0x1a0 ;  /* 0x0206800000007b1d */ /* 0x000ff00000002000 */
[----:B------:R-:W1:Y:S02]  /*09f0*/  LDC R0, c[0x0][0xda4] ;  /* 0x00036900ff007b82 */ /* 0x000e640000000800 */
[----:B-1----:R-:W-:-:S13]  /*0a00*/  ISETP.LE.AND P0, PT, R0, UR48, PT ;  /* 0x0000003000007c0c */ /* 0x002fda000bf03270 */
[----:B------:R-:W-:Y:S05]  /*0a10*/  @P0 EXIT ;  /* 0x000000000000094d */ /* 0x000fea0003800000 */
[----:B------:R-:W-:Y:S01]  /*0a20*/  VIADD R0, R2, 0xffffff80 ;  /* 0xffffff8002007836 */ /* 0x000fe20000000000 */
[----:B------:R-:W1:Y:S01]  /*0a30*/  S2UR UR39, SR_CgaCtaId ;  /* 0x00000000002779c3 */ /* 0x000e620000008800 */
[----:B------:R-:W-:Y:S01]  /*0a40*/  UMOV UR40, 0x400 ;  /* 0x0000040000287882 */ /* 0x000fe20000000000 */
[----:B------:R-:W-:Y:S02]  /*0a50*/  ULOP3.LUT UR47, UR46, 0x1, URZ, 0xfc, !UPT ;  /* 0x000000012e2f7892 */ /* 0x000fe4000f8efc3f */
[----:B------:R-:W-:Y:S01]  /*0a60*/  SHF.R.S32.HI R3, RZ, 0x1f, R0 ;  /* 0x0000001fff037819 */ /* 0x000fe20000011400 */
[----:B------:R-:W-:Y:S01]  /*0a70*/  ULDC.64 UR52, c[0x0][0x198] ;  /* 0x0000660000347ab9 */ /* 0x000fe20000000a00 */
[----:B------:R-:W-:Y:S01]  /*0a80*/  UMOV UR36, URZ ;  /* 0x0000003f00247c82 */ /* 0x000fe20008000000 */
[----:B------:R-:W-:Y:S01]  /*0a90*/  UMOV UR37, URZ ;  /* 0x0000003f00257c82 */ /* 0x000fe20008000000 */
[CC--:B------:R-:W-:Y:S01]  /*0aa0*/  LEA.HI R22, R3.reuse, R0.reuse, RZ, 0x7 ;  /* 0x0000000003167211 */ /* 0x0c0fe200078f38ff */
[----:B------:R-:W2:Y:S01]  /*0ab0*/  S2UR UR6, SR_SWINHI ;  /* 0x00000000000679c3 */ /* 0x000ea20000002f00 */
[----:B------:R-:W-:Y:S01]  /*0ac0*/  LEA.HI R6, R3, R0, RZ, 0x4 ;  /* 0x0000000003067211 */ /* 0x000fe200078f20ff */
[----:B------:R-:W-:Y:S01]  /*0ad0*/  UMOV UR38, URZ ;  /* 0x0000003f00267c82 */ /* 0x000fe20008000000 */
[----:B------:R-:W-:-:S02]  /*0ae0*/  LOP3.LUT R19, R22, 0xffffff80, RZ, 0xc0, !PT ;  /* 0xffffff8016137812 */ /* 0x000fc400078ec0ff */
[----:B------:R-:W-:Y:S02]  /*0af0*/  SHF.R.S32.HI R7, RZ, 0x4, R6 ;  /* 0x00000004ff077819 */ /* 0x000fe40000011406 */
[----:B------:R-:W-:Y:S01]  /*0b00*/  LEA.HI R17, R3, R0, RZ, 0x5 ;  /* 0x0000000003117211 */ /* 0x000fe200078f28ff */
[----:B------:R-:W-:Y:S01]  /*0b10*/  IMAD.IADD R19, R0, 0x1, -R19 ;  /* 0x0000000100137824 */ /* 0x000fe200078e0a13 */
[C---:B------:R-:W-:Y:S02]  /*0b20*/  LEA.HI R8, R6.reuse, R7, RZ, 0x1 ;  /* 0x0000000706087211 */ /* 0x040fe400078f08ff */
[----:B------:R-:W-:Y:S02]  /*0b30*/  LOP3.LUT R3, R6, 0x3fffff0, RZ, 0xc0, !PT ;  /* 0x03fffff006037812 */ /* 0x000fe400078ec0ff */
[----:B------:R-:W-:Y:S02]  /*0b40*/  SHF.R.S32.HI R4, RZ, 0x1f, R19 ;  /* 0x0000001fff047819 */ /* 0x000fe40000011413 */
[----:B------:R-:W-:Y:S01]  /*0b50*/  SHF.R.S32.HI R17, RZ, 0x5, R17 ;  /* 0x00000005ff117819 */ /* 0x000fe20000011411 */
[----:B------:R-:W-:Y:S01]  /*0b60*/  IMAD.IADD R0, R0, 0x1, -R3 ;  /* 0x0000000100007824 */ /* 0x000fe200078e0a03 */
[----:B------:R-:W-:Y:S01]  /*0b70*/  LEA.HI R5, R4, R19, RZ, 0x2 ;  /* 0x0000001304057211 */ /* 0x000fe200078f10ff */
[----:B-1----:R-:W-:Y:S01]  /*0b80*/  ULEA UR40, UR39, UR40, 0x18 ;  /* 0x0000002827287291 */ /* 0x002fe2000f8ec03f */
[----:B------:R-:W-:Y:S01]  /*0b90*/  LOP3.LUT R8, R8, 0x1ffffffe, RZ, 0xc0, !PT ;  /* 0x1ffffffe08087812 */ /* 0x000fe200078ec0ff */
[----:B------:R-:W-:Y:S01]  /*0ba0*/  IMAD R3, R17, 0x10, R0 ;  /* 0x0000001011037824 */ /* 0x000fe200078e0200 */
[----:B------:R-:W-:-:S02]  /*0bb0*/  SHF.R.S32.HI R6, RZ, 0x2, R5 ;  /* 0x00000002ff067819 */ /* 0x000fc40000011405 */
[----:B------:R-:W-:Y:S01]  /*0bc0*/  SHF.R.S32.HI R9, RZ, 0x1f, R5 ;  /* 0x0000001fff097819 */ /* 0x000fe20000011405 */
[----:B------:R-:W-:Y:S01]  /*0bd0*/  IMAD.IADD R8, R7, 0x1, -R8 ;  /* 0x0000000107087824 */ /* 0x000fe200078e0a08 */
[----:B------:R-:W-:Y:S01]  /*0be0*/  SHF.R.S32.HI R22, RZ, 0x7, R22 ;  /* 0x00000007ff167819 */ /* 0x000fe20000011416 */
[----:B------:R-:W-:Y:S01]  /*0bf0*/  UMOV UR4, UR40 ;  /* 0x0000002800047c82 */ /* 0x000fe20008000000 */
[----:B--2---:R-:W-:Y:S01]  /*0c00*/  UMOV UR5, UR6 ;  /* 0x0000000600057c82 */ /* 0x004fe20008000000 */
[----:B------:R-:W-:Y:S01]  /*0c10*/  LEA.HI R9, R9, R6, RZ, 0x3 ;  /* 0x0000000609097211 */ /* 0x000fe200078f18ff */
[----:B------:R-:W-:Y:S02]  /*0c20*/  IMAD R8, R3, 0x8, R8 ;  /* 0x0000000803087824 */ /* 0x000fe400078e0208 */
[----:B------:R-:W-:Y:S01]  /*0c30*/  IMAD.HI R0, R22, 0x55555556, RZ ;  /* 0x5555555616007827 */ /* 0x000fe200078e02ff */
[----:B------:R-:W-:-:S03]  /*0c40*/  LOP3.LUT R9, R9, 0xfffffff8, RZ, 0xc0, !PT ;  /* 0xfffffff809097812 */ /* 0x000fc600078ec0ff */
[----:B------:R-:W-:Y:S01]  /*0c50*/  IMAD.MOV.U32 R7, RZ, RZ, -0x2 ;  /* 0xfffffffeff077424 */ /* 0x000fe200078e00ff */
[----:B------:R-:W-:Y:S01]  /*0c60*/  LEA.HI R3, R0, R0, RZ, 0x1 ;  /* 0x0000000000037211 */ /* 0x000fe200078f08ff */
[----:B------:R-:W-:Y:S01]  /*0c70*/  IMAD.IADD R9, R6, 0x1, -R9 ;  /* 0x0000000106097824 */ /* 0x000fe200078e0a09 */
[----:B------:R-:W-:Y:S01]  /*0c80*/  LEA.HI R6, R4, R19, RZ, 0x5 ;  /* 0x0000001304067211 */ /* 0x000fe200078f28ff */
[----:B------:R-:W-:Y:S01]  /*0c90*/  IMAD.U32 R156, RZ, RZ, UR4 ;  /* 0x00000004ff9c7e24 */ /* 0x000fe2000f8e00ff */
[----:B------:R-:W-:Y:S01]  /*0ca0*/  LOP3.LUT R4, R5, 0x7ffffffc, RZ, 0xc0, !PT ;  /* 0x7ffffffc05047812 */ /* 0x000fe200078ec0ff */
[----:B------:R-:W-:Y:S01]  /*0cb0*/  IMAD.U32 R157, RZ, RZ, UR5 ;  /* 0x00000005ff9d7e24 */ /* 0x000fe2000f8e00ff */
[----:B------:R-:W-:Y:S01]  /*0cc0*/  SHF.R.S32.HI R6, RZ, 0x5, R6 ;  /* 0x00000005ff067819 */ /* 0x000fe20000011406 */
[----:B------:R-:W-:Y:S02]  /*0cd0*/  IMAD.SHL.U32 R5, R8, 0x8, RZ ;  /* 0x0000000808057824 */ /* 0x000fe400078e00ff */
[----:B------:R-:W-:-:S02]  /*0ce0*/  IMAD.IADD R4, R19, 0x1, -R4 ;  /* 0x0000000113047824 */ /* 0x000fc400078e0a04 */
[----:B------:R-:W-:Y:S02]  /*0cf0*/  IMAD R3, R3, -0x3, R22 ;  /* 0xfffffffd03037824 */ /* 0x000fe400078e0216 */
[----:B------:R-:W-:Y:S02]  /*0d00*/  IMAD R6, R6, 0x10, R9 ;  /* 0x0000001006067824 */ /* 0x000fe400078e0209 */
[----:B------:R-:W-:Y:S02]  /*0d10*/  IMAD R18, R4, R7, 0xa0 ;  /* 0x000000a004127424 */ /* 0x000fe400078e0207 */
[----:B------:R-:W-:-:S04]  /*0d20*/  IMAD.WIDE R156, R5, 0x2, R156 ;  /* 0x00000002059c7825 */ /* 0x000fc800078e029c */
[----:B------:R-:W-:-:S07]  /*0d30*/  IMAD R16, R3, 0x40, R6 ;  /* 0x0000004003107824 */ /* 0x000fce00078e0206 */
.L_x_33:
[----:B------:R-:W-:Y:S01]  /*0d40*/  ULDC UR4, c[0x0][0xda8] ;  /* 0x00036a0000047ab9 */ /* 0x000fe20000000800 */
[----:B------:R-:W-:Y:S01]  /*0d50*/  ULDC UR43, c[0x0][0xdb4] ;  /* 0x00036d00002b7ab9 */ /* 0x000fe20000000800 */
[----:B------:R-:W-:Y:S01]  /*0d60*/  UISETP.NE.AND UP1, UPT, UR4, 0x1, UPT ;  /* 0x000000010400788c */ /* 0x000fe2000bf25270 */
[----:B------:R-:W-:Y:S01]  /*0d70*/  IMAD.MOV.U32 R3, RZ, RZ, 0x3f800000 ;  /* 0x3f800000ff037424 */ /* 0x000fe200078e00ff */
[----:B------:R-:W-:Y:S01]  /*0d80*/  UISETP.NE.AND UP2, UPT, UR43, 0x1, UPT ;  /* 0x000000012b00788c */ /* 0x000fe2000bf45270 */
[----:B------:R-:W-:Y:S01]  /*0d90*/  IMAD.MOV.U32 R0, RZ, RZ, 0x3f800000 ;  /* 0x3f800000ff007424 */ /* 0x000fe200078e00ff */
[----:B------:R-:W-:Y:S01]  /*0da0*/  ULDC.64 UR4, c[0x0][0x990] ;  /* 0x0002640000047ab9 */ /* 0x000fe20000000a00 */
[----:B------:R-:W-:Y:S01]  /*0db0*/  UMOV UR45, UR48 ;  /* 0x00000030002d7c82 */ /* 0x000fe20008000000 */
[----:B------:R-:W-:Y:S01]  /*0dc0*/  UISETP.NE.U32.AND UP0, UPT, UR4, URZ, UPT ;  /* 0x0000003f0400728c */ /* 0x000fe2000bf05070 */
[----:B------:R-:W1:Y:S01]  /*0dd0*/  SHFL.IDX PT, R8, R22, RZ, 0x1f ;  /* 0x00001fff16087589 */ /* 0x000e6200000e0000 */
[----:B------:R-:W-:-:S02]  /*0de0*/  ULDC UR54, c[0x0][0x404] ;  /* 0x0001010000367ab9 */ /* 0x000fc40000000800 */
[----:B------:R-:W-:Y:S01]  /*0df0*/  UISETP.NE.AND.EX UP0, UPT, UR5, URZ, UPT, UP0 ;  /* 0x0000003f0500728c */ /* 0x000fe2000bf05300 */
[----:B------:R-:W-:Y:S01]  /*0e00*/  @UP1 ULDC UR6, c[0x0][0xdac] ;  /* 0x00036b0000061ab9 */ /* 0x000fe20000000800 */
[----:B------:R-:W-:Y:S01]  /*0e10*/  @UP1 ULDC UR8, c[0x0][0xdb0] ;  /* 0x00036c0000081ab9 */ /* 0x000fe20000000800 */
[----:B------:R-:W-:Y:S01]  /*0e20*/  UIMAD.WIDE.U32 UR6, UR48, UR6, URZ ;  /* 0x00000006300672a5 */ /* 0x000fe2000f8e003f */
[----:B------:R-:W-:Y:S02]  /*0e30*/  @UP2 ULDC.64 UR10, c[0x0][0xdb8] ;  /* 0x00036e00000a2ab9 */ /* 0x000fe40000000a00 */
[----:B------:R-:W-:Y:S01]  /*0e40*/  PLOP3.LUT P0, PT, PT, PT, UP0, 0x80, 0x0 ;  /* 0x000000000000781c */ /* 0x000fe20003f0f008 */
[----:B------:R-:W-:-:S03]  /*0e50*/  @UP1 USHF.R.U32.HI UR45, URZ, UR8, UR7 ;  /* 0x000000083f2d1299 */ /* 0x000fc60008011607 */
[----:B------:R-:W-:Y:S01]  /*0e60*/  ULDC.64 UR6, c[0x0][0x998] ;  /* 0x0002660000067ab9 */ /* 0x000fe20000000a00 */
[----:B------:R-:W-:Y:S02]  /*0e70*/  UIMAD.WIDE.U32 UR8, UR45, UR10, URZ ;  /* 0x0000000a2d0872a5 */ /* 0x000fe4000f8e003f */
[----:B------:R-:W-:Y:S01]  /*0e80*/  UISETP.NE.U32.AND UP1, UPT, UR6, URZ, UPT ;  /* 0x0000003f0600728c */ /* 0x000fe2000bf25070 */
[----:B------:R-:W-:Y:S01]  /*0e90*/  ULDC UR10, c[0x0][0x428] ;  /* 0x00010a00000a7ab9 */ /* 0x000fe20000000800 */
[----:B------:R-:W-:Y:S02]  /*0ea0*/  UMOV UR44, UR45 ;  /* 0x0000002d002c7c82 */ /* 0x000fe40008000000 */
[----:B------:R-:W-:Y:S02]  /*0eb0*/  UISETP.NE.AND.EX UP1, UPT, UR7, URZ, UPT, UP1 ;  /* 0x0000003f0700728c */ /* 0x000fe4000bf25310 */
[----:B------:R-:W-:Y:S02]  /*0ec0*/  @UP2 USHF.R.U32.HI UR44, URZ, UR11, UR9 ;  /* 0x0000000b3f2c2299 */ /* 0x000fe40008011609 */
[----:B------:R-:W-:-:S02]  /*0ed0*/  UISETP.NE.AND UP2, UPT, UR10, 0x1, UPT ;  /* 0x000000010a00788c */ /* 0x000fc4000bf45270 */
[----:B------:R-:W-:Y:S01]  /*0ee0*/  @UP0 USHF.R.S32.HI UR8, URZ, 0x1f, UR44 ;  /* 0x0000001f3f080899 */ /* 0x000fe2000801142c */
[----:B------:R-:W-:Y:S01]  /*0ef0*/  PLOP3.LUT P1, PT, PT, PT, UP1, 0x80, 0x0 ;  /* 0x000000000000781c */ /* 0x000fe20003f2f018 */
[----:B------:R-:W-:Y:S01]  /*0f00*/  @UP0 ULDC.64 UR14, c[0x0][0x9a8] ;  /* 0x00026a00000e0ab9 */ /* 0x000fe20000000a00 */
[----:B------:R-:W-:Y:S02]  /*0f10*/  UIADD3 UR11, -UR44, URZ, URZ ;  /* 0x0000003f2c0b7290 */ /* 0x000fe4000fffe13f */
[----:B------:R-:W-:Y:S02]  /*0f20*/  @UP0 UIMAD UR10, UR8, UR14, URZ ;  /* 0x0000000e080a02a4 */ /* 0x000fe4000f8e023f */
[----:B------:R-:W-:Y:S02]  /*0f30*/  @UP0 UIMAD.WIDE.U32 UR8, UR44, UR14, URZ ;  /* 0x0000000e2c0802a5 */ /* 0x000fe4000f8e003f */
[----:B------:R-:W-:Y:S02]  /*0f40*/  UIMAD UR43, UR43, UR11, UR45 ;  /* 0x0000000b2b2b72a4 */ /* 0x000fe4000f8e022d */
[----:B------:R-:W-:Y:S01]  /*0f50*/  @UP1 USHF.R.S32.HI UR14, URZ, 0x1f, UR44 ;  /* 0x0000001f3f0e1899 */ /* 0x000fe2000801142c */
[----:B------:R-:W-:Y:S01]  /*0f60*/  @UP1 ULDC.64 UR16, c[0x0][0x9b8] ;  /* 0x00026e0000101ab9 */ /* 0x000fe20000000a00 */
[----:B------:R-:W-:Y:S01]  /*0f70*/  @UP0 UIMAD UR15, UR44, UR15, UR10 ;  /* 0x0000000f2c0f02a4 */ /* 0x000fe2000f8e020a */
[----:B------:R-:W-:Y:S01]  /*0f80*/  @UP2 ULDC UR12, c[0x0][0x42c] ;  /* 0x00010b00000c2ab9 */ /* 0x000fe20000000800 */
[----:B------:R-:W-:-:S02]  /*0f90*/  @UP1 UIMAD.WIDE.U32 UR10, UR44, UR16, URZ ;  /* 0x000000102c0a12a5 */ /* 0x000fc4000f8e003f */
[----:B------:R-:W-:Y:S02]  /*0fa0*/  UIMAD.WIDE.U32 UR12, UR43, UR12, URZ ;  /* 0x0000000c2b0c72a5 */ /* 0x000fe4000f8e003f */
[----:B------:R-:W-:Y:S01]  /*0fb0*/  @UP1 UIMAD UR16, UR14, UR16, URZ ;  /* 0x000000100e1012a4 */ /* 0x000fe2000f8e023f */
[----:B------:R-:W-:Y:S02]  /*0fc0*/  @UP2 ULDC UR18, c[0x0][0x430] ;  /* 0x00010c0000122ab9 */ /* 0x000fe40000000800 */
[----:B------:R-:W-:Y:S01]  /*0fd0*/  UMOV UR14, UR43 ;  /* 0x0000002b000e7c82 */ /* 0x000fe20008000000 */
[----:B------:R-:W-:Y:S02]  /*0fe0*/  @UP2 USHF.R.U32.HI UR14, URZ, UR18, UR13 ;  /* 0x000000123f0e2299 */ /* 0x000fe4000801160d */
[----:B------:R-:W-:Y:S02]  /*0ff0*/  @UP1 UIMAD UR16, UR44, UR17, UR16 ;  /* 0x000000112c1012a4 */ /* 0x000fe4000f8e0210 */
[----:B------:R-:W-:-:S02]  /*1000*/  @UP0 USHF.R.S32.HI UR12, URZ, 0x1f, UR14 ;  /* 0x0000001f3f0c0899 */ /* 0x000fc4000801140e */
[----:B------:R-:W-:Y:S01]  /*1010*/  @UP1 USHF.R.S32.HI UR13, URZ, 0x1f, UR14 ;  /* 0x0000001f3f0d1899 */ /* 0x000fe2000801140e */
[----:B------:R-:W-:Y:S01]  /*1020*/  @UP0 ULDC.64 UR18, c[0x0][0x9b0] ;  /* 0x00026c0000120ab9 */ /* 0x000fe20000000a00 */
[----:B------:R-:W-:Y:S02]  /*1030*/  @UP1 UIADD3 UR11, UR11, UR16, URZ ;  /* 0x000000100b0b1290 */ /* 0x000fe4000fffe03f */
[----:B------:R-:W-:Y:S01]  /*1040*/  @UP0 UIADD3 UR9, UR9, UR15, URZ ;  /* 0x0000000f09090290 */ /* 0x000fe2000fffe03f */
[----:B------:R-:W-:Y:S01]  /*1050*/  @UP1 ULDC.64 UR16, c[0x0][0x9c0] ;  /* 0x0002700000101ab9 */ /* 0x000fe20000000a00 */
[----:B------:R-:W-:Y:S02]  /*1060*/  @UP0 UIMAD UR12, UR12, UR18, URZ ;  /* 0x000000120c0c02a4 */ /* 0x000fe4000f8e023f */
[----:B------:R-:W-:Y:S02]  /*1070*/  @UP1 UIMAD UR13, UR13, UR16, URZ ;  /* 0x000000100d0d12a4 */ /* 0x000fe4000f8e023f */
[----:B------:R-:W-:-:S02]  /*1080*/  @UP0 UIMAD.WIDE.U32 UR8, UR14, UR18, UR8 ;  /* 0x000000120e0802a5 */ /* 0x000fc4000f8e0008 */
[----:B------:R-:W-:Y:S02]  /*1090*/  @UP0 UIMAD UR12, UR14, UR19, UR12 ;  /* 0x000000130e0c02a4 */ /* 0x000fe4000f8e020c */
[----:B------:R-:W-:Y:S02]  /*10a0*/  @UP1 UIMAD.WIDE.U32 UR10, UR14, UR16, UR10 ;  /* 0x000000100e0a12a5 */ /* 0x000fe4000f8e000a */
[----:B------:R-:W-:Y:S02]  /*10b0*/  @UP1 UIMAD UR13, UR14, UR17, UR13 ;  /* 0x000000110e0d12a4 */ /* 0x000fe4000f8e020d */
[----:B------:R-:W-:Y:S02]  /*10c0*/  @UP0 UIADD3 UR12, UR9, UR12, URZ ;  /* 0x0000000c090c0290 */ /* 0x000fe4000fffe03f */
[----:B------:R-:W-:Y:S02]  /*10d0*/  @UP0 ULEA UR4, UP3, UR8, UR4, 0x2 ;  /* 0x0000000408040291 */ /* 0x000fe4000f86103f */
[----:B------:R-:W-:-:S02]  /*10e0*/  @UP1 ULEA UR6, UP4, UR10, UR6, 0x2 ;  /* 0x000000060a061291 */ /* 0x000fc4000f88103f */
[----:B------:R-:W-:Y:S02]  /*10f0*/  @UP1 UIADD3 UR9, UR11, UR13, URZ ;  /* 0x0000000d0b091290 */ /* 0x000fe4000fffe03f */
[----:B------:R-:W-:Y:S01]  /*1100*/  @UP0 ULEA.HI.X UR5, UR8, UR5, UR12, 0x2, UP3 ;  /* 0x0000000508050291 */ /* 0x000fe200098f140c */
[----:B------:R-:W-:Y:S01]  /*1110*/  IMAD.U32 R4, RZ, RZ, UR4 ;  /* 0x00000004ff047e24 */ /* 0x000fe2000f8e00ff */
[----:B------:R-:W-:Y:S01]  /*1120*/  @UP1 ULEA.HI.X UR7, UR10, UR7, UR9, 0x2, UP4 ;  /* 0x000000070a071291 */ /* 0x000fe2000a0f1409 */
[----:B------:R-:W-:Y:S01]  /*1130*/  IMAD.U32 R6, RZ, RZ, UR6 ;  /* 0x00000006ff067e24 */ /* 0x000fe2000f8e00ff */
[----:B------:R-:W-:Y:S01]  /*1140*/  ULDC UR8, c[0x0][0x2e0] ;  /* 0x0000b80000087ab9 */ /* 0x000fe20000000800 */
[----:B------:R-:W-:Y:S01]  /*1150*/  ULDC UR9, c[0x0][0x988] ;  /* 0x0002620000097ab9 */ /* 0x000fe20000000800 */
[----:B------:R-:W-:Y:S01]  /*1160*/  IMAD.U32 R5, RZ, RZ, UR5 ;  /* 0x00000005ff057e24 */ /* 0x000fe2000f8e00ff */
[----:B------:R-:W-:Y:S01]  /*1170*/  @UP2 ULDC UR10, c[0x0][0x430] ;  /* 0x00010c00000a2ab9 */ /* 0x000fe20000000800 */
[----:B------:R-:W-:Y:S01]  /*1180*/  IMAD.U32 R7, RZ, RZ, UR7 ;  /* 0x00000007ff077e24 */ /* 0x000fe2000f8e00ff */
[----:B-1----:R-:W-:Y:S01]  /*1190*/  R2UR UR6, R8 ;  /* 0x00000000080672ca */ /* 0x002fe200000e0000 */
[----:B------:R-:W-:Y:S01]  /*11a0*/  ULDC.64 UR4, c[0x0][0x3f8] ;  /* 0x0000fe0000047ab9 */ /* 0x000fe20000000a00 */
[----:B------:R-:W2:Y:S04]  /*11b0*/  @P0 LDG.E R3, desc[UR50][R4.64] ;  /* 0x0000003204030981 */ /* 0x000ea8000c1e1900 */
[----:B------:R-:W2:Y:S01]  /*11c0*/  @P1 LDG.E R0, desc[UR50][R6.64] ;  /* 0x0000003206001981 */ /* 0x000ea2000c1e1900 */
[----:B------:R-:W-:-:S02]  /*11d0*/  UISETP.NE.U32.AND UP0, UPT, UR4, URZ, UPT ;  /* 0x0000003f0400728c */ /* 0x000fc4000bf05070 */
[----:B------:R-:W-:Y:S02]  /*11e0*/  UIADD3 UR7, UR40, 0xb000, URZ ;  /* 0x0000b00028077890 */ /* 0x000fe4000fffe03f */
[----:B------:R-:W-:Y:S02]  /*11f0*/  UISETP.NE.AND.EX UP0, UPT, UR5, URZ, UPT, UP0 ;  /* 0x0000003f0500728c */ /* 0x000fe4000bf05300 */
[----:B------:R-:W-:Y:S02]  /*1200*/  UIMAD.WIDE UR4, UR6, 0x55555556, URZ ;  /* 0x55555556060478a5 */ /* 0x000fe4000f8e023f */
[----:B------:R-:W-:Y:S02]  /*1210*/  USEL UR54, UR54, 0x1, UP0 ;  /* 0x0000000136367887 */ /* 0x000fe40008000000 */
[----:B------:R-:W-:Y:S02]  /*1220*/  ULOP3.LUT UP0, URZ, UR7, 0x9f, URZ, 0xc0, !UPT ;  /* 0x0000009f073f7892 */ /* 0x000fe4000f80c03f */
[----:B------:R-:W-:-:S02]  /*1230*/  UIMAD UR54, UR54, UR8, URZ ;  /* 0x00000008363672a4 */ /* 0x000fc4000f8e023f */
[----:B------:R-:W-:Y:S02]  /*1240*/  ULEA.HI UR5, UR5, UR5, URZ, 0x1 ;  /* 0x0000000505057291 */ /* 0x000fe4000f8f083f */
[----:B------:R-:W-:Y:S01]  /*1250*/  UIADD3 UR4, UR54, 0x9f, URZ ;  /* 0x0000009f36047890 */ /* 0x000fe2000fffe03f */
[----:B------:R-:W-:Y:S01]  /*1260*/  PLOP3.LUT P0, PT, PT, PT, UP0, 0x80, 0x0 ;  /* 0x000000000000781c */ /* 0x000fe20003f0f008 */
[----:B------:R-:W-:Y:S02]  /*1270*/  UIMAD UR6, UR5, -0x3, UR6 ;  /* 0xfffffffd050678a4 */ /* 0x000fe4000f8e0206 */
[----:B------:R-:W-:Y:S02]  /*1280*/  UIMAD.WIDE UR4, UR4, 0x66666667, URZ ;  /* 0x66666667040478a5 */ /* 0x000fe4000f8e023f */
[----:B------:R-:W-:Y:S01]  /*1290*/  ULEA UR6, UR6, UR7, 0xc ;  /* 0x0000000706067291 */ /* 0x000fe2000f8e603f */
[----:B------:R-:W-:Y:S01]  /*12a0*/  @UP2 ULDC UR8, c[0x0][0x42c] ;  /* 0x00010b0000082ab9 */ /* 0x000fe20000000800 */
[----:B------:R-:W-:-:S02]  /*12b0*/  UMOV UR42, UR43 ;  /* 0x0000002b002a7c82 */ /* 0x000fc40008000000 */
[----:B------:R-:W-:Y:S01]  /*12c0*/  USHF.R.U32.HI UR6, URZ, 0x4, UR6 ;  /* 0x000000043f067899 */ /* 0x000fe20008011606 */
[----:B------:R-:W-:Y:S01]  /*12d0*/  UMOV UR49, UR5 ;  /* 0x0000000500317c82 */ /* 0x000fe20008000000 */
[----:B------:R-:W-:Y:S02]  /*12e0*/  UIMAD.WIDE.U32 UR4, UR43, UR8, URZ ;  /* 0x000000082b0472a5 */ /* 0x000fe4000f8e003f */
[----:B------:R-:W-:Y:S02]  /*12f0*/  USHF.R.U32.HI UR7, URZ, 0x1f, UR49 ;  /* 0x0000001f3f077899 */ /* 0x000fe40008011631 */
[----:B------:R-:W-:Y:S02]  /*1300*/  ULOP3.LUT UR55, UR6, 0x3fff, URZ, 0xc0, !UPT ;  /* 0x00003fff06377892 */ /* 0x000fe4000f8ec03f */
[----:B------:R-:W-:Y:S02]  /*1310*/  ULEA.HI.SX32 UR49, UR49, UR7, 0x1a ;  /* 0x0000000731317291 */ /* 0x000fe4000f8fd23f */
[----:B------:R-:W-:Y:S01]  /*1320*/  @UP2 USHF.R.U32.HI UR42, URZ, UR10, UR5 ;  /* 0x0000000a3f2a2299 */ /* 0x000fe20008011605 */
[----:B--2---:R-:W-:-:S04]  /*1330*/  FMUL.FTZ R0, R3, R0 ;  /* 0x0000000003007220 */ /* 0x004fc80000410000 */
[----:B------:R-:W-:-:S05]  /*1340*/  FMUL.FTZ R0, R0, UR9 ;  /* 0x0000000900007c20 */ /* 0x000fca0008410000 */
[----:B------:R-:W-:Y:S01]  /*1350*/  R2UR UR41, R0 ;  /* 0x00000000002972ca */ /* 0x000fe200000e0000 */
[----:B------:R-:W-:-:S14]  /*1360*/  @!P0 BRA `(.L_x_9) ;  /* 0x0000000000408947 */ /* 0x000fdc0003800000 */
[----:B------:R-:W-:Y:S01]  /*1370*/  MOV R0, 0x0 ;  /* 0x0000000000007802 */ /* 0x000fe20000000f00 */
[----:B------:R-:W-:Y:S01]  /*1380*/  ULDC.64 UR4, c[0x4][0x98] ;  /* 0x0100260000047ab9 */ /* 0x000fe20000000a00 */
[----:B------:R-:W-:Y:S01]  /*1390*/  ULDC.64 UR6, c[0x4][0x28] ;  /* 0x01000a0000067ab9 */ /* 0x000fe20000000a00 */
[----:B------:R-:W-:Y:S01]  /*13a0*/  IMAD.U32 R4, RZ, RZ, UR4 ;  /* 0x00000004ff047e24 */ /* 0x000fe2000f8e00ff */
[----:B------:R1:W2:Y:S01]  /*13b0*/  LDC.64 R14, c[0x4][R0] ;  /* 0x01000000000e7b82 */ /* 0x0002a20000000a00 */
[----:B------:R-:W-:Y:S01]  /*13c0*/  IMAD.U32 R5, RZ, RZ, UR5 ;  /* 0x00000005ff057e24 */ /* 0x000fe2000f8e00ff */
[----:B------:R-:W-:Y:S01]  /*13d0*/  ULDC.64 UR4, c[0x4][0xa0] ;  /* 0x0100280000047ab9 */ /* 0x000fe20000000a00 */
[----:B------:R-:W-:Y:S02]  /*13e0*/  IMAD.U32 R10, RZ, RZ, UR6 ;  /* 0x00000006ff0a7e24 */ /* 0x000fe4000f8e00ff */
[----:B------:R-:W-:Y:S02]  /*13f0*/  IMAD.U32 R6, RZ, RZ, UR4 ;  /* 0x00000004ff067e24 */ /* 0x000fe4000f8e00ff */
[----:B------:R-:W-:-:S02]  /*1400*/  IMAD.U32 R7, RZ, RZ, UR5 ;  /* 0x00000005ff077e24 */ /* 0x000fc4000f8e00ff */
[----:B------:R-:W-:Y:S02]  /*1410*/  IMAD.U32 R11, RZ, RZ, UR7 ;  /* 0x00000007ff0b7e24 */ /* 0x000fe4000f8e00ff */
[----:B------:R-:W-:Y:S02]  /*1420*/  IMAD.MOV.U32 R8, RZ, RZ, 0x70 ;  /* 0x00000070ff087424 */ /* 0x000fe400078e00ff */
[----:B------:R-:W-:Y:S02]  /*1430*/  IMAD.MOV.U32 R12, RZ, RZ, 0x1 ;  /* 0x00000001ff0c7424 */ /* 0x000fe400078e00ff */
[----:B-1----:R-:W-:-:S07]  /*1440*/  IMAD.MOV.U32 R13, RZ, RZ, RZ ;  /* 0x000000ffff0d7224 */ /* 0x002fce00078e00ff */
[----:B------:R-:W-:-:S07]  /*1450*/  LEPC R20, `(.L_x_9) ;  /* 0x000000001014794e */ /* 0x000fce0000000000 */
[----:B--2---:R-:W-:Y:S05]  /*1460*/  CALL.ABS.NOINC R14 ;  /* 0x000000000e007343 */ /* 0x004fea0003c00000 */
.L_x_9:
[----:B------:R-:W-:Y:S01]  /*1470*/  ULOP3.LUT UR4, UR36, 0x1, URZ, 0xc0, !UPT ;  /* 0x0000000124047892 */ /* 0x000fe2000f8ec03f */
[----:B------:R-:W-:-:S05]  /*1480*/  IMAD.U32 R3, RZ, RZ, UR47 ;  /* 0x0000002fff037e24 */ /* 0x000fca000f8e00ff */
[----:B------:R-:W-:Y:S01]  /*1490*/  IMAD.U32 R0, RZ, RZ, UR4 ;  /* 0x00000004ff007e24 */ /* 0x000fe2000f8e00ff */
[----:B------:R-:W-:-:S04]  /*14a0*/  ISETP.NE.AND P0, PT, R3, 0x3, PT ;  /* 0x000000030300780c */ /* 0x000fc80003f05270 */
[----:B------:R-:W-:-:S04]  /*14b0*/  SHF.L.U32 R0, R0, 0x1f, RZ ;  /* 0x0000001f00007819 */ /* 0x000fc800000006ff */
[----:B------:R-:W1:Y:S02]  /*14c0*/  SYNCS.PHASECHK.TRANS64.TRYWAIT P1, [UR40+0x13200], R0 ;  /* 0x01320000ff0075a7 */ /* 0x000e640008020168 */
[----:B-1----:R-:W-:Y:S05]  /*14d0*/  @!P1 BRA `(.L_x_10) ;  /* 0x0000008000889947 */ /* 0x002fea0003800000 */
.L_x_90:
[----:B------:R-:W-:Y:S05]  /*14e0*/  @!P0 BRA `(.L_x_11) ;  /* 0x0000000000048947 */ /* 0x000fea0003800000 */
[----:B------:R-:W-:Y:S01]  /*14f0*/  BPT.TRAP 0x1 ;  /* 0x000000040000795c */ /* 0x000fe20000300000 */
.L_x_11:
[----:B------:R-:W-:Y:S02]  /*1500*/  IMAD.U32 R4, RZ, RZ, UR38 ;  /* 0x00000026ff047e24 */ /* 0x000fe4000f8e00ff */
[----:B-1----:R-:W-:-:S03]  /*1510*/  IMAD.U32 R3, RZ, RZ, UR37 ;  /* 0x00000025ff037e24 */ /* 0x002fc6000f8e00ff */
[----:B------:R-:W-:Y:S02]  /*1520*/  LEA R4, R4, UR40, 0x3 ;  /* 0x0000002804047c11 */ /* 0x000fe4000f8e18ff */
[----:B------:R-:W-:-:S04]  /*1530*/  SHF.L.U32 R3, R3, 0x1f, RZ ;  /* 0x0000001f03037819 */ /* 0x000fc800000006ff */
[----:B------:R1:W2:Y:S01]  /*1540*/  SYNCS.PHASECHK.TRANS64.TRYWAIT P1, [R4+URZ+0x13230], R3 ;  /* 0x01323003040075a7 */ /* 0x0002a2000802017f */
[----:B------:R-:W-:Y:S05]  /*1550*/  @!P0 BRA `(.L_x_12) ;  /* 0x0000000000048947 */ /* 0x000fea0003800000 */
[----:B------:R-:W-:Y:S01]  /*1560*/  BPT.TRAP 0x1 ;  /* 0x000000040000795c */ /* 0x000fe20000300000 */
.L_x_12:
[----:B--2---:R-:W-:Y:S05]  /*1570*/  @P1 BRA `(.L_x_13) ;  /* 0x0000000000081947 */ /* 0x004fea0003800000 */
[----:B------:R-:W2:Y:S02]  /*1580*/  SYNCS.PHASECHK.TRANS64.TRYWAIT P1, [R4+URZ+0x13230], R3 ;  /* 0x01323003040075a7 */ /* 0x000ea4000802017f */
[----:B--2---:R-:W-:Y:S05]  /*1590*/  @!P1 BRA `(.L_x_14) ;  /* 0x0000008000709947 */ /* 0x004fea0003800000 */
.L_x_13:
[----:B------:R-:W-:Y:S01]  /*15a0*/  UIADD3 UR4, UR40, 0xe000, URZ ;  /* 0x0000e00028047890 */ /* 0x000fe2000fffe03f */
[----:B------:R-:W-:Y:S01]  /*15b0*/  LOP3.LUT P1, RZ, R2, 0x7f, RZ, 0xc0, !PT ;  /* 0x0000007f02ff7812 */ /* 0x000fe2000782c0ff */
[----:B------:R-:W-:Y:S01]  /*15c0*/  IMAD.MOV.U32 R55, RZ, RZ, RZ ;  /* 0x000000ffff377224 */ /* 0x000fe200078e00ff */
[----:B-12---:R-:W-:Y:S01]  /*15d0*/  LOP3.LUT R3, R3, 0xffffffef, RZ, 0xc0, !PT ;  /* 0xffffffef03037812 */ /* 0x006fe200078ec0ff */
[----:B------:R-:W-:-:S04]  /*15e0*/  USHF.R.U32.HI UR4, URZ, 0x4, UR4 ;  /* 0x000000043f047899 */ /* 0x000fc80008011604 */
[----:B------:R-:W-:-:S06]  /*15f0*/  ULOP3.LUT UR4, UR4, 0x3fff, URZ, 0xc0, !UPT ;  /* 0x00003fff04047892 */ /* 0x000fcc000f8ec03f */
[----:B------:R-:W-:Y:S01]  /*1600*/  IMAD.U32 R0, RZ, RZ, UR4 ;  /* 0x00000004ff007e24 */ /* 0x000fe2000f8e00ff */
[----:B------:R-:W-:Y:S05]  /*1610*/  WARPSYNC.ALL ;  /* 0x0000000000007948 */ /* 0x000fea0003800000 */
[----:B------:R-:W-:Y:S02]  /*1620*/  LOP3.LUT R0, R0, 0x10000, RZ, 0xfc, !PT ;  /* 0x0001000000007812 */ /* 0x000fe400078efcff */
[----:B------:R-:W-:Y:S02]  /*1630*/  @P1 LOP3.LUT R3, R3, 0x10, RZ, 0xfc, !PT ;  /* 0x0000001003031812 */ /* 0x000fe400078efcff */
[----:B------:R-:W-:Y:S01]  /*1640*/  R2UR UR12, R0 ;  /* 0x00000000000c72ca */ /* 0x000fe200000e0000 */
[----:B------:R-:W-:Y:S01]  /*1650*/  ULOP3.LUT UR55, UR55, 0x10000, URZ, 0xfc, !UPT ;  /* 0x0001000037377892 */ /* 0x000fe2000f8efc3f */
[----:B------:R-:W-:Y:S01]  /*1660*/  WARPGROUP.ARRIVE ;  /* 0x00000000000079c5 */ /* 0x000fe20000000000 */
[----:B------:R-:W-:Y:S01]  /*1670*/  UMOV UR9, 0x80000020 ;  /* 0x8000002000097882 */ /* 0x000fe20000000000 */
[----:B------:R-:W-:Y:S01]  /*1680*/  UMOV UR11, 0x80000020 ;  /* 0x80000020000b7882 */ /* 0x000fe20000000000 */
[----:B------:R-:W-:Y:S01]  /*1690*/  UIADD3 UR6, UR55, 0x2, URZ ;  /* 0x0000000237067890 */ /* 0x000fe2000fffe03f */
[----:B------:R-:W-:Y:S01]  /*16a0*/  VIADD R5, R18, UR54 ;  /* 0x0000003612057c36 */ /* 0x000fe20008000000 */
[----:B------:R-:W-:Y:S01]  /*16b0*/  UMOV UR7, 0x80000020 ;  /* 0x8000002000077882 */ /* 0x000fe20000000000 */
[----:B------:R-:W-:Y:S01]  /*16c0*/  UMOV UR8, UR55 ;  /* 0x0000003700087c82 */ /* 0x000fe20008000000 */
[----:B------:R-:W-:Y:S01]  /*16d0*/  IMAD.U32 R8, RZ, RZ, UR49 ;  /* 0x00000031ff087e24 */ /* 0x000fe2000f8e00ff */
[----:B------:R-:W-:Y:S01]  /*16e0*/  P2R R6, PR, RZ, 0x1 ;  /* 0x00000001ff067803 */ /* 0x000fe20000000000 */
[----:B------:R-:W-:Y:S01]  /*16f0*/  IMAD.U32 R44, RZ, RZ, UR41 ;  /* 0x00000029ff2c7e24 */ /* 0x000fe2000f8e00ff */
[----:B------:R-:W-:Y:S01]  /*1700*/  UISETP.GE.AND UP0, UPT, UR54, 0xa1, UPT ;  /* 0x000000a13600788c */ /* 0x000fe2000bf06270 */
[----:B------:R-:W-:Y:S01]  /*1710*/  IMAD R5, R8, -0xa0, R5 ;  /* 0xffffff6008057824 */ /* 0x000fe200078e0205 */
[----:B------:R-:W-:-:S04]  /*1720*/  UIMAD UR12, UR38, 0x280, UR12 ;  /* 0x00000280260c78a4 */ /* 0x000fc8000f8e020c */
[----:B------:R-:W-:Y:S01]  /*1730*/  UIADD3 UR4, UR12, 0x180, URZ ;  /* 0x000001800c047890 */ /* 0x000fe2000fffe03f */
[C---:B------:R-:W-:Y:S01]  /*1740*/  ISETP.GT.AND P2, PT, R5.reuse, RZ, PT ;  /* 0x000000ff0500720c */ /* 0x040fe20003f44270 */
[----:B------:R-:W-:Y:S01]  /*1750*/  UIADD3 UR5, UR12, 0x200, URZ ;  /* 0x000002000c057890 */ /* 0x000fe2000fffe03f */
[C---:B------:R-:W-:Y:S01]  /*1760*/  ISETP.GT.AND P5, PT, R5.reuse, 0x1, PT ;  /* 0x000000010500780c */ /* 0x040fe20003fa4270 */
[----:B------:R-:W-:Y:S01]  /*1770*/  UMOV UR10, UR12 ;  /* 0x0000000c000a7c82 */ /* 0x000fe20008000000 */
[----:B------:R-:W-:Y:S01]  /*1780*/  UIADD3 UR13, UR12, 0x2, URZ ;  /* 0x000000020c0d7890 */ /* 0x000fe2000fffe03f */
[----:B------:R-:W-:Y:S01]  /*1790*/  QGMMA.64x32x32.F32.E4M3.E4M3 R104, gdesc[UR8], RZ, !UPT, gsb0 ;  /* 0x00600000086879f3 */ /* 0x000fe2000c0008ff */
[----:B------:R-:W-:Y:S01]  /*17a0*/  UIADD3 UR10, UR12, 0x80, URZ ;  /* 0x000000800c0a7890 */ /* 0x000fe2000fffe03f */
[C---:B------:R-:W-:Y:S01]  /*17b0*/  ISETP.GT.AND P4, PT, R5.reuse, 0x8, PT ;  /* 0x000000080500780c */ /* 0x040fe20003f84270 */
[----:B------:R-:W-:Y:S01]  /*17c0*/  UMOV UR11, 0x80000020 ;  /* 0x80000020000b7882 */ /* 0x000fe20000000000 */
[----:B------:R-:W-:-:S02]  /*17d0*/  ISETP.GT.AND P1, PT, R5, 0x9, PT ;  /* 0x000000090500780c */ /* 0x000fc40003f24270 */
[C---:B------:R-:W-:Y:S02]  /*17e0*/  ISETP.GT.AND P3, PT, R5.reuse, 0x10, PT ;  /* 0x000000100500780c */ /* 0x040fe40003f64270 */
[C---:B------:R-:W-:Y:S02]  /*17f0*/  ISETP.GT.AND P0, PT, R5.reuse, 0x79, PT ;  /* 0x000000790500780c */ /* 0x040fe40003f04270 */
[----:B------:R-:W-:Y:S01]  /*1800*/  ISETP.GT.AND P6, PT, R5, 0x80, PT ;  /* 0x000000800500780c */ /* 0x000fe20003fc4270 */
[----:B------:R-:W-:Y:S02]  /*1810*/  WARPGROUP.DEPBAR.LE gsb0, 0x0 ;  /* 0x00008000000079c5 */ /* 0x000fe40000010000 */
[----:B------:R-:W-:-:S06]  /*1820*/  WARPGROUP.ARRIVE ;  /* 0x00000000000079c5 */ /* 0x000fcc0000000000 */
[----:B------:R-:W-:Y:S01]  /*1830*/  QGMMA.64x32x32.F32.E4M3.E4M3 R88, gdesc[UR8], RZ, !UPT, gsb0 ;  /* 0x00600000085879f3 */ /* 0x000fe2000c0008ff */
[----:B------:R-:W-:Y:S01]  /*1840*/  UIADD3 UR10, UR12, 0x100, URZ ;  /* 0x000001000c0a7890 */ /* 0x000fe2000fffe03f */
[----:B------:R-:W-:Y:S01]  /*1850*/  UMOV UR11, 0x80000020 ;  /* 0x80000020000b7882 */ /* 0x000fe20000000000 */
[----:B------:R-:W-:Y:S02]  /*1860*/  WARPGROUP.DEPBAR.LE gsb0, 0x0 ;  /* 0x00008000000079c5 */ /* 0x000fe40000010000 */
[----:B------:R-:W-:-:S06]  /*1870*/  WARPGROUP.ARRIVE ;  /* 0x00000000000079c5 */ /* 0x000fcc0000000000 */
[----:B------:R-:W-:Y:S01]  /*1880*/  QGMMA.64x32x32.F32.E4M3.E4M3 R72, gdesc[UR8], RZ, !UPT, gsb0 ;  /* 0x00600000084879f3 */ /* 0x000fe2000c0008ff */
[----:B------:R-:W-:Y:S01]  /*1890*/  UMOV UR10, UR4 ;  /* 0x00000004000a7c82 */ /* 0x000fe20008000000 */
[----:B------:R-:W-:Y:S01]  /*18a0*/  UMOV UR11, 0x80000020 ;  /* 0x80000020000b7882 */ /* 0x000fe20000000000 */
[----:B------:R-:W-:Y:S01]  /*18b0*/  UMOV UR4, UR6 ;  /* 0x0000000600047c82 */ /* 0x000fe20008000000 */
[----:B------:R-:W-:Y:S01]  /*18c0*/  UMOV UR6, UR13 ;  /* 0x0000000d00067c82 */ /* 0x000fe20008000000 */
[----:B------:R-:W-:Y:S02]  /*18d0*/  WARPGROUP.DEPBAR.LE gsb0, 0x0 ;  /* 0x00008000000079c5 */ /* 0x000fe40000010000 */
[----:B------:R-:W-:-:S06]  /*18e0*/  WARPGROUP.ARRIVE ;  /* 0x00000000000079c5 */ /* 0x000fcc0000000000 */
[----:B------:R-:W-:Y:S01]  /*18f0*/  QGMMA.64x32x32.F32.E4M3.E4M3 R56, gdesc[UR8], RZ, !UPT, gsb0 ;  /* 0x00600000083879f3 */ /* 0x000fe2000c0008ff */
[----:B------:R-:W-:Y:S01]  /*1900*/  UMOV UR10, UR5 ;  /* 0x00000005000a7c82 */ /* 0x000fe20008000000 */
[----:B------:R-:W-:Y:S01]  /*1910*/  UMOV UR11, 0x80000020 ;  /* 0x80000020000b7882 */ /* 0x000fe20000000000 */
[----:B------:R-:W-:Y:S01]  /*1920*/  UMOV UR5, 0x80000020 ;  /* 0x8000002000057882 */ /* 0x000fe20000000000 */
[----:B------:R-:W-:Y:S02]  /*1930*/  WARPGROUP.DEPBAR.LE gsb0, 0x0 ;  /* 0x00008000000079c5 */ /* 0x000fe40000010000 */
[----:B------:R-:W-:-:S06]  /*1940*/  WARPGROUP.ARRIVE ;  /* 0x00000000000079c5 */ /* 0x000fcc0000000000 */
[----:B------:R-:W-:Y:S01]  /*1950*/  QGMMA.64x32x32.F32.E4M3.E4M3 R24, gdesc[UR8], RZ, !UPT, gsb0 ;  /* 0x00600000081879f3 */ /* 0x000fe2000c0008ff */
[----:B------:R-:W-:Y:S02]  /*1960*/  UIADD3 UR10, UR12, 0x182, URZ ;  /* 0x000001820c0a7890 */ /* 0x000fe4000fffe03f */
[----:B------:R-:W-:Y:S02]  /*1970*/  WARPGROUP.DEPBAR.LE gsb0, 0x0 ;  /* 0x00008000000079c5 */ /* 0x000fe40000010000 */
[----:B------:R-:W-:-:S06]  /*1980*/  WARPGROUP.ARRIVE ;  /* 0x00000000000079c5 */ /* 0x000fcc0000000000 */
[----:B------:R-:W-:Y:S01]  /*1990*/  QGMMA.64x32x32.F32.E4M3.E4M3 R104, gdesc[UR4], R104, gsb0 ;  /* 0x00600000046879f3 */ /* 0x000fe20008000868 */
[----:B------:R-:W-:Y:S01]  /*19a0*/  UIADD3 UR6, UR12, 0x82, URZ ;  /* 0x000000820c067890 */ /* 0x000fe2000fffe03f */
[----:B------:R-:W-:Y:S01]  /*19b0*/  UMOV UR7, 0x80000020 ;  /* 0x8000002000077882 */ /* 0x000fe20000000000 */
[----:B------:R-:W-:Y:S02]  /*19c0*/  WARPGROUP.DEPBAR.LE gsb0, 0x0 ;  /* 0x00008000000079c5 */ /* 0x000fe40000010000 */
[----:B------:R-:W-:Y:S01]  /*19d0*/  WARPGROUP.ARRIVE ;  /* 0x00000000000079c5 */ /* 0x000fe20000000000 */
[----:B------:R-:W-:Y:S02]  /*19e0*/  FSEL R104, R104, -INF , P2 ;  /* 0xff80000068687808 */ /* 0x000fe40001000000 */
[----:B------:R-:W-:Y:S02]  /*19f0*/  FSEL R105, R105, -INF , P5 ;  /* 0xff80000069697808 */ /* 0x000fe40002800000 */
[----:B------:R-:W-:Y:S01]  /*1a00*/  FSEL R108, R108, -INF , P4 ;  /* 0xff8000006c6c7808 */ /* 0x000fe20002000000 */
[----:B------:R-:W-:Y:S01]  /*1a10*/  QGMMA.64x32x32.F32.E4M3.E4M3 R88, gdesc[UR4], R88, gsb0 ;  /* 0x00600000045879f3 */ /* 0x000fe20008000858 */
[----:B------:R-:W-:Y:S01]  /*1a20*/  UIADD3 UR6, UR12, 0x102, URZ ;  /* 0x000001020c067890 */ /* 0x000fe2000fffe03f */
[----:B------:R-:W-:Y:S01]  /*1a30*/  FMNMX.FTZ R3, R104, R105, !PT ;  /* 0x0000006968037209 */ /* 0x000fe20007810000 */
[----:B------:R-:W-:Y:S01]  /*1a40*/  UMOV UR7, 0x80000020 ;  /* 0x8000002000077882 */ /* 0x000fe20000000000 */
[----:B------:R-:W-:Y:S01]  /*1a50*/  FSEL R109, R109, -INF , P1 ;  /* 0xff8000006d6d7808 */ /* 0x000fe20000800000 */
[----:B------:R-:W-:Y:S01]  /*1a60*/  UIADD3 UR12, UR12, 0x202, URZ ;  /* 0x000002020c0c7890 */ /* 0x000fe2000fffe03f */
[----:B------:R-:W-:-:S02]  /*1a70*/  FMNMX.FTZ R8, R108, R3, !PT ;  /* 0x000000036c087209 */ /* 0x000fc40007810000 */
[----:B------:R-:W-:Y:S02]  /*1a80*/  FSEL R106, R106, -INF , P2 ;  /* 0xff8000006a6a7808 */ /* 0x000fe40001000000 */
[----:B------:R-:W-:Y:S02]  /*1a90*/  ISETP.GT.AND P2, PT, R5, 0x11, PT ;  /* 0x000000110500780c */ /* 0x000fe40003f44270 */
[----:B------:R-:W-:Y:S02]  /*1aa0*/  FSEL R112, R112, -INF , P3 ;  /* 0xff80000070707808 */ /* 0x000fe40001800000 */
[----:B------:R-:W-:Y:S02]  /*1ab0*/  FMNMX.FTZ R3, R109, R8, !PT ;  /* 0x000000086d037209 */ /* 0x000fe40007810000 */
[----:B------:R-:W-:Y:S02]  /*1ac0*/  FSEL R107, R107, -INF , P5 ;  /* 0xff8000006b6b7808 */ /* 0x000fe40002800000 */
[----:B------:R-:W-:-:S02]  /*1ad0*/  ISETP.GT.AND P5, PT, R5, 0x18, PT ;  /* 0x000000180500780c */ /* 0x000fc40003fa4270 */
[----:B------:R-:W-:Y:S02]  /*1ae0*/  FSEL R113, R113, -INF , P2 ;  /* 0xff80000071717808 */ /* 0x000fe40001000000 */
[----:B------:R-:W-:Y:S02]  /*1af0*/  FMNMX.FTZ R8, R112, R3, !PT ;  /* 0x0000000370087209 */ /* 0x000fe40007810000 */
[----:B------:R-:W-:Y:S02]  /*1b00*/  FSEL R110, R110, -INF , P4 ;  /* 0xff8000006e6e7808 */ /* 0x000fe40002000000 */
[----:B------:R-:W-:Y:S02]  /*1b10*/  ISETP.GT.AND P4, PT, R5, 0x19, PT ;  /* 0x000000190500780c */ /* 0x000fe40003f84270 */
[----:B------:R-:W-:Y:S02]  /*1b20*/  FSEL R116, R116, -INF , P5 ;  /* 0xff80000074747808 */ /* 0x000fe40002800000 */
[----:B------:R-:W-:-:S02]  /*1b30*/  FMNMX.FTZ R3, R113, R8, !PT ;  /* 0x0000000871037209 */ /* 0x000fc40007810000 */
[----:B------:R-:W-:Y:S02]  /*1b40*/  FSEL R114, R114, -INF , P3 ;  /* 0xff80000072727808 */ /* 0x000fe40001800000 */
[----:B------:R-:W-:Y:S02]  /*1b50*/  FSEL R117, R117, -INF , P4 ;  /* 0xff80000075757808 */ /* 0x000fe40002000000 */
[----:B------:R-:W-:Y:S02]  /*1b60*/  ISETP.GT.AND P3, PT, R5, 0x20, PT ;  /* 0x000000200500780c */ /* 0x000fe40003f64270 */
[----:B------:R-:W-:Y:S02]  /*1b70*/  FMNMX.FTZ R8, R116, R3, !PT ;  /* 0x0000000374087209 */ /* 0x000fe40007810000 */
[----:B------:R-:W-:Y:S02]  /*1b80*/  FSEL R111, R111, -INF , P1 ;  /* 0xff8000006f6f7808 */ /* 0x000fe40000800000 */
[----:B------:R-:W-:-:S02]  /*1b90*/  ISETP.GT.AND P1, PT, R5, 0x21, PT ;  /* 0x000000210500780c */ /* 0x000fc40003f24270 */
[----:B------:R-:W-:Y:S02]  /*1ba0*/  FMNMX.FTZ R3, R117, R8, !PT ;  /* 0x0000000875037209 */ /* 0x000fe40007810000 */
[----:B------:R-:W-:Y:S02]  /*1bb0*/  FSEL R115, R115, -INF , P2 ;  /* 0xff80000073737808 */ /* 0x000fe40001000000 */
[C---:B------:R-:W-:Y:S02]  /*1bc0*/  ISETP.GT.AND P2, PT, R5.reuse, 0x28, PT ;  /* 0x000000280500780c */ /* 0x040fe40003f44270 */
[----:B------:R-:W-:Y:S02]  /*1bd0*/  FSEL R118, R118, -INF , P5 ;  /* 0xff80000076767808 */ /* 0x000fe40002800000 */
[----:B------:R-:W-:Y:S02]  /*1be0*/  ISETP.GT.AND P5, PT, R5, 0x29, PT ;  /* 0x000000290500780c */ /* 0x000fe40003fa4270 */
[----:B------:R-:W-:-:S02]  /*1bf0*/  FSEL R119, R119, -INF , P4 ;  /* 0xff80000077777808 */ /* 0x000fc40002000000 */
[----:B------:R-:W-:Y:S02]  /*1c00*/  ISETP.GT.AND P4, PT, R5, 0x30, PT ;  /* 0x000000300500780c */ /* 0x000fe40003f84270 */
[----:B------:R-:W-:Y:S01]  /*1c10*/  FMNMX.FTZ R13, R106, R107, !PT ;  /* 0x0000006b6a0d7209 */ /* 0x000fe20007810000 */
[----:B------:R-:W-:Y:S02]  /*1c20*/  WARPGROUP.DEPBAR.LE gsb0, 0x0 ;  /* 0x00008000000079c5 */ /* 0x000fe40000010000 */
[----:B------:R-:W-:Y:S01]  /*1c30*/  WARPGROUP.ARRIVE ;  /* 0x00000000000079c5 */ /* 0x000fe20000000000 */
[----:B------:R-:W-:Y:S02]  /*1c40*/  FSEL R88, R88, -INF , P3 ;  /* 0xff80000058587808 */ /* 0x000fe40001800000 */
[----:B------:R-:W-:Y:S02]  /*1c50*/  FSEL R89, R89, -INF , P1 ;  /* 0xff80000059597808 */ /* 0x000fe40000800000 */
[----:B------:R-:W-:Y:S01]  /*1c60*/  FMNMX.FTZ R8, R88, R3, !PT ;  /* 0x0000000358087209 */ /* 0x000fe20007810000 */
[----:B------:R-:W-:Y:S01]  /*1c70*/  QGMMA.64x32x32.F32.E4M3.E4M3 R72, gdesc[UR4], R72, gsb0 ;  /* 0x00600000044879f3 */ /* 0x000fe20008000848 */
[----:B------:R-:W-:Y:S01]  /*1c80*/  UMOV UR6, UR10 ;  /* 0x0000000a00067c82 */ /* 0x000fe20008000000 */
[----:B------:R-:W-:Y:S01]  /*1c90*/  UMOV UR7, 0x80000020 ;  /* 0x8000002000077882 */ /* 0x000fe20000000000 */
[----:B------:R-:W-:-:S02]  /*1ca0*/  FSEL R92, R92, -INF , P2 ;  /* 0xff8000005c5c7808 */ /* 0x000fc40001000000 */
[----:B------:R-:W-:Y:S02]  /*1cb0*/  FMNMX.FTZ R3, R89, R8, !PT ;  /* 0x0000000859037209 */ /* 0x000fe40007810000 */
[----:B------:R-:W-:Y:S02]  /*1cc0*/  FSEL R93, R93, -INF , P5 ;  /* 0xff8000005d5d7808 */ /* 0x000fe40002800000 */
[----:B------:R-:W-:Y:S02]  /*1cd0*/  FMNMX.FTZ R8, R92, R3, !PT ;  /* 0x000000035c087209 */ /* 0x000fe40007810000 */
[----:B------:R-:W-:Y:S02]  /*1ce0*/  FSEL R90, R90, -INF , P3 ;  /* 0xff8000005a5a7808 */ /* 0x000fe40001800000 */
[----:B------:R-:W-:Y:S02]  /*1cf0*/  ISETP.GT.AND P3, PT, R5, 0x31, PT ;  /* 0x000000310500780c */ /* 0x000fe40003f64270 */
[----:B------:R-:W-:-:S02]  /*1d00*/  FSEL R96, R96, -INF , P4 ;  /* 0xff80000060607808 */ /* 0x000fc40002000000 */
[----:B------:R-:W-:Y:S02]  /*1d10*/  FMNMX.FTZ R3, R93, R8, !PT ;  /* 0x000000085d037209 */ /* 0x000fe40007810000 */
[----:B------:R-:W-:Y:S02]  /*1d20*/  FSEL R91, R91, -INF , P1 ;  /* 0xff8000005b5b7808 */ /* 0x000fe40000800000 */
[----:B------:R-:W-:Y:S02]  /*1d30*/  ISETP.GT.AND P1, PT, R5, 0x38, PT ;  /* 0x000000380500780c */ /* 0x000fe40003f24270 */
[----:B------:R-:W-:Y:S02]  /*1d40*/  FSEL R97, R97, -INF , P3 ;  /* 0xff80000061617808 */ /* 0x000fe40001800000 */
[----:B------:R-:W-:Y:S02]  /*1d50*/  FMNMX.FTZ R8, R96, R3, !PT ;  /* 0x0000000360087209 */ /* 0x000fe40007810000 */
[----:B------:R-:W-:-:S02]  /*1d60*/  FSEL R94, R94, -INF , P2 ;  /* 0xff8000005e5e7808 */ /* 0x000fc40001000000 */
[----:B------:R-:W-:Y:S02]  /*1d70*/  ISETP.GT.AND P2, PT, R5, 0x39, PT ;  /* 0x000000390500780c */ /* 0x000fe40003f44270 */
        /* <DEDUP_REMOVED lines=8> */
[----:B------:R-:W-:Y:S02]  /*1e00*/  FMNMX.FTZ R3, R101, R8, !PT ;  /* 0x0000000865037209 */ /* 0x000fe40007810000 */
[----:B------:R-:W-:Y:S02]  /*1e10*/  FSEL R99, R99, -INF , P3 ;  /* 0xff80000063637808 */ /* 0x000fe40001800000 */
[----:B------:R-:W-:-:S02]  /*1e20*/  ISETP.GT.AND P3, PT, R5, 0x48, PT ;  /* 0x000000480500780c */ /* 0x000fc40003f64270 */
[----:B------:R-:W-:Y:S02]  /*1e30*/  FSEL R102, R102, -INF , P1 ;  /* 0xff80000066667808 */ /* 0x000fe40000800000 */
[----:B------:R-:W-:Y:S02]  /*1e40*/  ISETP.GT.AND P1, PT, R5, 0x49, PT ;  /* 0x000000490500780c */ /* 0x000fe40003f24270 */
[----:B------:R-:W-:Y:S02]  /*1e50*/  FSEL R103, R103, -INF , P2 ;  /* 0xff80000067677808 */ /* 0x000fe40001000000 */
[----:B------:R-:W-:Y:S01]  /*1e60*/  ISETP.GT.AND P2, PT, R5, 0x50, PT ;  /* 0x000000500500780c */ /* 0x000fe20003f44270 */
[----:B------:R-:W-:Y:S02]  /*1e70*/  WARPGROUP.DEPBAR.LE gsb0, 0x0 ;  /* 0x00008000000079c5 */ /* 0x000fe40000010000 */
[----:B------:R-:W-:Y:S01]  /*1e80*/  WARPGROUP.ARRIVE ;  /* 0x00000000000079c5 */ /* 0x000fe20000000000 */
[----:B------:R-:W-:-:S02]  /*1e90*/  FSEL R72, R72, -INF , P5 ;  /* 0xff80000048487808 */ /* 0x000fc40002800000 */
[----:B------:R-:W-:Y:S02]  /*1ea0*/  FSEL R73, R73, -INF , P4 ;  /* 0xff80000049497808 */ /* 0x000fe40002000000 */
[----:B------:R-:W-:Y:S01]  /*1eb0*/  FMNMX.FTZ R8, R72, R3, !PT ;  /* 0x0000000348087209 */ /* 0x000fe20007810000 */
[----:B------:R-:W-:Y:S01]  /*1ec0*/  QGMMA.64x32x32.F32.E4M3.E4M3 R56, gdesc[UR4], R56, gsb0 ;  /* 0x00600000043879f3 */ /* 0x000fe20008000838 */
[----:B------:R-:W-:Y:S01]  /*1ed0*/  UMOV UR6, UR12 ;  /* 0x0000000c00067c82 */ /* 0x000fe20008000000 */
[----:B------:R-:W-:Y:S01]  /*1ee0*/  UMOV UR7, 0x80000020 ;  /* 0x8000002000077882 */ /* 0x000fe20000000000 */
[----:B------:R-:W-:Y:S02]  /*1ef0*/  FSEL R76, R76, -INF , P3 ;  /* 0xff8000004c4c7808 */ /* 0x000fe40001800000 */
[----:B------:R-:W-:Y:S02]  /*1f00*/  FMNMX.FTZ R3, R73, R8, !PT ;  /* 0x0000000849037209 */ /* 0x000fe40007810000 */
        /* <DEDUP_REMOVED lines=20> */
[----:B------:R-:W-:Y:S02]  /*2050*/  FMNMX.FTZ R3, R85, R8, !PT ;  /* 0x0000000855037209 */ /* 0x000fe40007810000 */
[----:B------:R-:W-:Y:S02]  /*2060*/  FSEL R83, R83, -INF , P5 ;  /* 0xff80000053537808 */ /* 0x000fe40002800000 */
[C---:B------:R-:W-:Y:S02]  /*2070*/  ISETP.GT.AND P5, PT, R5.reuse, 0x68, PT ;  /* 0x000000680500780c */ /* 0x040fe40003fa4270 */
[----:B------:R-:W-:Y:S02]  /*2080*/  FSEL R86, R86, -INF , P4 ;  /* 0xff80000056567808 */ /* 0x000fe40002000000 */
[----:B------:R-:W-:-:S02]  /*2090*/  ISETP.GT.AND P4, PT, R5, 0x69, PT ;  /* 0x000000690500780c */ /* 0x000fc40003f84270 */
[----:B------:R-:W-:Y:S02]  /*20a0*/  FSEL R87, R87, -INF , P3 ;  /* 0xff80000057577808 */ /* 0x000fe40001800000 */
[----:B------:R-:W-:Y:S01]  /*20b0*/  ISETP.GT.AND P3, PT, R5, 0x70, PT ;  /* 0x000000700500780c */ /* 0x000fe20003f64270 */
[----:B------:R-:W-:Y:S02]  /*20c0*/  WARPGROUP.DEPBAR.LE gsb0, 0x0 ;  /* 0x00008000000079c5 */ /* 0x000fe40000010000 */
[----:B------:R-:W-:Y:S01]  /*20d0*/  WARPGROUP.ARRIVE ;  /* 0x00000000000079c5 */ /* 0x000fe20000000000 */
[----:B------:R-:W-:Y:S02]  /*20e0*/  FSEL R69, R69, -INF , P0 ;  /* 0xff80000045457808 */ /* 0x000fe40000000000 */
[----:B------:R-:W-:Y:S02]  /*20f0*/  ISETP.GT.AND P0, PT, R5, 0x81, PT ;  /* 0x000000810500780c */ /* 0x000fe40003f04270 */
[----:B------:R-:W-:Y:S01]  /*2100*/  FSEL R56, R56, -INF , P1 ;  /* 0xff80000038387808 */ /* 0x000fe20000800000 */
[----:B------:R-:W-:Y:S01]  /*2110*/  QGMMA.64x32x32.F32.E4M3.E4M3 R24, gdesc[UR4], R24, gsb0 ;  /* 0x00600000041879f3 */ /* 0x000fe20008000818 */
[----:B------:R-:W-:-:S02]  /*2120*/  P2R R12, PR, RZ, 0x1 ;  /* 0x00000001ff0c7803 */ /* 0x000fc40000000000 */
[----:B------:R-:W-:Y:S02]  /*2130*/  FSEL R57, R57, -INF , P2 ;  /* 0xff80000039397808 */ /* 0x000fe40001000000 */
[----:B------:R-:W-:Y:S02]  /*2140*/  FMNMX.FTZ R8, R56, R3, !PT ;  /* 0x0000000338087209 */ /* 0x000fe40007810000 */
[----:B------:R-:W-:Y:S02]  /*2150*/  FSEL R60, R60, -INF , P5 ;  /* 0xff8000003c3c7808 */ /* 0x000fe40002800000 */
[----:B------:R-:W-:Y:S02]  /*2160*/  FMNMX.FTZ R3, R57, R8, !PT ;  /* 0x0000000839037209 */ /* 0x000fe40007810000 */
[----:B------:R-:W-:Y:S02]  /*2170*/  FSEL R61, R61, -INF , P4 ;  /* 0xff8000003d3d7808 */ /* 0x000fe40002000000 */
        /* <DEDUP_REMOVED lines=10> */
[----:B------:R-:W-:Y:S02]  /*2220*/  FMNMX.FTZ R3, R65, R8, !PT ;  /* 0x0000000841037209 */ /* 0x000fe40007810000 */
[----:B------:R-:W-:Y:S02]  /*2230*/  FSEL R67, R67, -INF , P1 ;  /* 0xff80000043437808 */ /* 0x000fe40000800000 */
[----:B------:R-:W-:-:S02]  /*2240*/  FMNMX.FTZ R8, R68, R3, !PT ;  /* 0x0000000344087209 */ /* 0x000fc40007810000 */
[----:B------:R-:W-:Y:S02]  /*2250*/  ISETP.GT.AND P1, PT, R5, 0x88, PT ;  /* 0x000000880500780c */ /* 0x000fe40003f24270 */
[----:B------:R-:W-:Y:S02]  /*2260*/  FMNMX.FTZ R8, R69, R8, !PT ;  /* 0x0000000845087209 */ /* 0x000fe40007810000 */
[----:B------:R-:W-:Y:S02]  /*2270*/  FSEL R70, R70, -INF , P2 ;  /* 0xff80000046467808 */ /* 0x000fe40001000000 */
[C---:B------:R-:W-:Y:S02]  /*2280*/  ISETP.GT.AND P2, PT, R5.reuse, 0x89, PT ;  /* 0x000000890500780c */ /* 0x040fe40003f44270 */
[----:B------:R-:W-:Y:S02]  /*2290*/  FSEL R66, R66, -INF , P3 ;  /* 0xff80000042427808 */ /* 0x000fe40001800000 */
[----:B------:R-:W-:-:S02]  /*22a0*/  ISETP.GT.AND P3, PT, R5, 0x90, PT ;  /* 0x000000900500780c */ /* 0x000fc40003f64270 */
[----:B------:R-:W-:Y:S02]  /*22b0*/  FSEL R63, R63, -INF , P4 ;  /* 0xff8000003f3f7808 */ /* 0x000fe40002000000 */
[C---:B------:R-:W-:Y:S02]  /*22c0*/  ISETP.GT.AND P4, PT, R5.reuse, 0x91, PT ;  /* 0x000000910500780c */ /* 0x040fe40003f84270 */
[----:B------:R-:W-:Y:S02]  /*22d0*/  FSEL R62, R62, -INF , P5 ;  /* 0xff8000003e3e7808 */ /* 0x000fe40002800000 */
[----:B------:R-:W-:Y:S02]  /*22e0*/  ISETP.GT.AND P5, PT, R5, 0x98, PT ;  /* 0x000000980500780c */ /* 0x000fe40003fa4270 */
[----:B------:R-:W-:Y:S01]  /*22f0*/  P2R R11, PR, RZ, 0x2 ;  /* 0x00000002ff0b7803 */ /* 0x000fe20000000000 */
[----:B------:R-:W-:Y:S02]  /*2300*/  WARPGROUP.DEPBAR.LE gsb0, 0x0 ;  /* 0x00008000000079c5 */ /* 0x000fe40000010000 */
[----:B------:R-:W-:-:S02]  /*2310*/  FSEL R43, R25, -INF , P0 ;  /* 0xff800000192b7808 */ /* 0x000fc40000000000 */
[----:B------:R-:W-:Y:S02]  /*2320*/  ISETP.GT.AND P0, PT, R5, 0x80, PT ;  /* 0x000000800500780c */ /* 0x000fe40003f04270 */
[----:B------:R-:W-:Y:S02]  /*2330*/  FSEL R41, R24, -INF , P6 ;  /* 0xff80000018297808 */ /* 0x000fe40003000000 */
[----:B------:R-:W-:Y:S02]  /*2340*/  FSEL R26, R26, -INF , P0 ;  /* 0xff8000001a1a7808 */ /* 0x000fe40000000000 */
[----:B------:R-:W-:Y:S02]  /*2350*/  ISETP.NE.AND P0, PT, R12, RZ, PT ;  /* 0x000000ff0c00720c */ /* 0x000fe40003f05270 */
[----:B------:R-:W-:Y:S02]  /*2360*/  FMNMX.FTZ R8, R41, R8, !PT ;  /* 0x0000000829087209 */ /* 0x000fe40007810000 */
[----:B------:R-:W-:-:S02]  /*2370*/  FSEL R27, R27, -INF , P0 ;  /* 0xff8000001b1b7808 */ /* 0x000fc40000000000 */
[----:B------:R-:W-:Y:S02]  /*2380*/  ISETP.NE.AND P0, PT, R6, RZ, PT ;  /* 0x000000ff0600720c */ /* 0x000fe40003f05270 */
[----:B------:R-:W-:Y:S02]  /*2390*/  FMNMX.FTZ R6, R110, R13, !PT ;  /* 0x0000000d6e067209 */ /* 0x000fe40007810000 */
[----:B------:R-:W-:Y:S02]  /*23a0*/  FSEL R49, R28, -INF , P1 ;  /* 0xff8000001c317808 */ /* 0x000fe40000800000 */
[----:B------:R-:W-:Y:S02]  /*23b0*/  FMNMX.FTZ R13, R111, R6, !PT ;  /* 0x000000066f0d7209 */ /* 0x000fe40007810000 */
[----:B------:R-:W-:Y:S02]  /*23c0*/  FMNMX.FTZ R8, R43, R8, !PT ;  /* 0x000000082b087209 */ /* 0x000fe40007810000 */
[----:B------:R-:W-:-:S02]  /*23d0*/  FMNMX.FTZ R6, R114, R13, !PT ;  /* 0x0000000d72067209 */ /* 0x000fc40007810000 */
[----:B------:R-:W-:Y:S02]  /*23e0*/  FSEL R47, R29, -INF , P2 ;  /* 0xff8000001d2f7808 */ /* 0x000fe40001000000 */
[----:B------:R-:W-:Y:S02]  /*23f0*/  FMNMX.FTZ R15, R115, R6, !PT ;  /* 0x00000006730f7209 */ /* 0x000fe40007810000 */
[----:B------:R-:W-:Y:S02]  /*2400*/  FMNMX.FTZ R8, R49, R8, !PT ;  /* 0x0000000831087209 */ /* 0x000fe40007810000 */
[----:B------:R-:W-:Y:S02]  /*2410*/  FMNMX.FTZ R6, R118, R15, !PT ;  /* 0x0000000f76067209 */ /* 0x000fe40007810000 */
[----:B------:R-:W-:Y:S02]  /*2420*/  FSEL R45, R32, -INF , P3 ;  /* 0xff800000202d7808 */ /* 0x000fe40001800000 */
[----:B------:R-:W-:-:S02]  /*2430*/  FMNMX.FTZ R15, R119, R6, !PT ;  /* 0x00000006770f7209 */ /* 0x000fc40007810000 */
[----:B------:R-:W-:Y:S02]  /*2440*/  FMNMX.FTZ R8, R47, R8, !PT ;  /* 0x000000082f087209 */ /* 0x000fe40007810000 */
        /* <DEDUP_REMOVED lines=9> */
[----:B------:R-:W-:Y:S02]  /*24e0*/  ISETP.GT.AND P6, PT, R5, 0x99, PT ;  /* 0x000000990500780c */ /* 0x000fe40003fc4270 */
[----:B------:R-:W-:-:S02]  /*24f0*/  FMNMX.FTZ R23, R99, R6, !PT ;  /* 0x0000000663177209 */ /* 0x000fc40007810000 */
[----:B------:R-:W-:Y:S02]  /*2500*/  FSEL R37, R37, -INF , P6 ;  /* 0xff80000025257808 */ /* 0x000fe40003000000 */
[----:B------:R-:W-:Y:S02]  /*2510*/  FMNMX.FTZ R6, R102, R23, !PT ;  /* 0x0000001766067209 */ /* 0x000fe40007810000 */
[----:B------:R-:W-:Y:S02]  /*2520*/  FMNMX.FTZ R8, R42, R3, !PT ;  /* 0x000000032a087209 */ /* 0x000fe40007810000 */
[----:B------:R-:W-:Y:S02]  /*2530*/  FMNMX.FTZ R23, R103, R6, !PT ;  /* 0x0000000667177209 */ /* 0x000fe40007810000 */
[----:B------:R-:W-:Y:S02]  /*2540*/  FMNMX.FTZ R8, R37, R8, !PT ;  /* 0x0000000825087209 */ /* 0x000fe40007810000 */
[----:B------:R-:W-:-:S02]  /*2550*/  FMNMX.FTZ R6, R74, R23, !PT ;  /* 0x000000174a067209 */ /* 0x000fc40007810000 */
[----:B------:R-:W-:Y:S01]  /*2560*/  ISETP.GT.AND P1, PT, R5, 0x79, PT ;  /* 0x000000790500780c */ /* 0x000fe20003f24270 */
[----:B------:R-:W1:Y:S01]  /*2570*/  SHFL.BFLY PT, R3, R8, 0x2, 0x1f ;  /* 0x0c401f0008037f89 */ /* 0x000e6200000e0000 */
[----:B------:R-:W-:Y:S02]  /*2580*/  FMNMX.FTZ R25, R75, R6, !PT ;  /* 0x000000064b197209 */ /* 0x000fe40007810000 */
[----:B------:R-:W-:Y:S02]  /*2590*/  FSEL R71, R71, -INF , P1 ;  /* 0xff80000047477808 */ /* 0x000fe40000800000 */
[----:B------:R-:W-:Y:S02]  /*25a0*/  FMNMX.FTZ R6, R78, R25, !PT ;  /* 0x000000194e067209 */ /* 0x000fe40007810000 */
[----:B------:R-:W-:Y:S02]  /*25b0*/  P2R R9, PR, RZ, 0x4 ;  /* 0x00000004ff097803 */ /* 0x000fe40000000000 */
[----:B------:R-:W-:-:S02]  /*25c0*/  FMNMX.FTZ R25, R79, R6, !PT ;  /* 0x000000064f197209 */ /* 0x000fc40007810000 */
[----:B------:R-:W-:Y:S02]  /*25d0*/  ISETP.NE.AND P1, PT, R11, RZ, PT ;  /* 0x000000ff0b00720c */ /* 0x000fe40003f25270 */
[----:B------:R-:W-:Y:S02]  /*25e0*/  FMNMX.FTZ R6, R82, R25, !PT ;  /* 0x0000001952067209 */ /* 0x000fe40007810000 */
[----:B------:R-:W-:Y:S02]  /*25f0*/  FSEL R30, R30, -INF , P1 ;  /* 0xff8000001e1e7808 */ /* 0x000fe40000800000 */
[----:B------:R-:W-:Y:S02]  /*2600*/  FMNMX.FTZ R29, R83, R6, !PT ;  /* 0x00000006531d7209 */ /* 0x000fe40007810000 */
[----:B------:R-:W-:Y:S02]  /*2610*/  FSEL R52, R34, -INF , P3 ;  /* 0xff80000022347808 */ /* 0x000fe40001800000 */
[----:B------:R-:W-:-:S02]  /*2620*/  FMNMX.FTZ R6, R86, R29, !PT ;  /* 0x0000001d56067209 */ /* 0x000fc40007810000 */
[----:B------:R-:W-:Y:S02]  /*2630*/  FSEL R38, R38, -INF , P5 ;  /* 0xff80000026267808 */ /* 0x000fe40002800000 */
[----:B-1----:R-:W-:Y:S02]  /*2640*/  FMNMX.FTZ R7, R8, R3, !PT ;  /* 0x0000000308077209 */ /* 0x002fe40007810000 */
[----:B------:R-:W-:Y:S02]  /*2650*/  FMNMX.FTZ R29, R87, R6, !PT ;  /* 0x00000006571d7209 */ /* 0x000fe40007810000 */
[----:B------:R-:W-:Y:S01]  /*2660*/  FSEL R54, R39, -INF , P6 ;  /* 0xff80000027367808 */ /* 0x000fe20003000000 */
[----:B------:R-:W1:Y:S01]  /*2670*/  SHFL.BFLY PT, R10, R7, 0x1, 0x1f ;  /* 0x0c201f00070a7f89 */ /* 0x000e6200000e0000 */
[----:B------:R-:W-:-:S04]  /*2680*/  FMNMX.FTZ R6, R58, R29, !PT ;  /* 0x0000001d3a067209 */ /* 0x000fc80007810000 */
[----:B------:R-:W-:-:S04]  /*2690*/  FMNMX.FTZ R29, R59, R6, !PT ;  /* 0x000000063b1d7209 */ /* 0x000fc80007810000 */
[----:B------:R-:W-:-:S04]  /*26a0*/  FMNMX.FTZ R6, R62, R29, !PT ;  /* 0x0000001d3e067209 */ /* 0x000fc80007810000 */
[----:B------:R-:W-:-:S04]  /*26b0*/  FMNMX.FTZ R29, R63, R6, !PT ;  /* 0x000000063f1d7209 */ /* 0x000fc80007810000 */
[----:B------:R-:W-:-:S04]  /*26c0*/  FMNMX.FTZ R6, R66, R29, !PT ;  /* 0x0000001d42067209 */ /* 0x000fc80007810000 */
[----:B------:R-:W-:Y:S02]  /*26d0*/  FMNMX.FTZ R53, R67, R6, !PT ;  /* 0x0000000643357209 */ /* 0x000fe40007810000 */
[----:B-1----:R-:W-:Y:S02]  /*26e0*/  FMNMX.FTZ R3, R7, R10, !PT ;  /* 0x0000000a07037209 */ /* 0x002fe40007810000 */
[----:B------:R-:W-:Y:S02]  /*26f0*/  FMNMX.FTZ R6, R70, R53, !PT ;  /* 0x0000003546067209 */ /* 0x000fe40007810000 */
[C---:B------:R-:W-:Y:S01]  /*2700*/  FSETP.NEU.FTZ.AND P2, PT, R3.reuse, -INF , PT ;  /* 0xff8000000300780b */ /* 0x040fe20003f5d000 */
[----:B------:R-:W-:-:S01]  /*2710*/  FFMA.FTZ R44, R3, R44, -8 ;  /* 0xc1000000032c7423 */ /* 0x000fc2000001002c */
[----:B------:R-:W-:-:S04]  /*2720*/  FMNMX.FTZ R53, R71, R6, !PT ;  /* 0x0000000647357209 */ /* 0x000fc80007810000 */
[----:B------:R-:W-:Y:S02]  /*2730*/  FMNMX.FTZ R6, R26, R53, !PT ;  /* 0x000000351a067209 */ /* 0x000fe40007810000 */
[----:B------:R-:W-:Y:S02]  /*2740*/  FSEL R44, R44, RZ, P2 ;  /* 0x000000ff2c2c7208 */ /* 0x000fe40001000000 */
[----:B------:R-:W-:Y:S02]  /*2750*/  ISETP.NE.AND P2, PT, R9, RZ, PT ;  /* 0x000000ff0900720c */ /* 0x000fe40003f45270 */
[----:B------:R-:W-:Y:S01]  /*2760*/  FMNMX.FTZ R53, R27, R6, !PT ;  /* 0x000000061b357209 */ /* 0x000fe20007810000 */
[--C-:B------:R-:W-:Y:S01]  /*2770*/  FFMA.FTZ R32, R73, UR41, -R44.reuse ;  /* 0x0000002949207c23 */ /* 0x100fe2000801082c */
[----:B------:R-:W-:Y:S01]  /*2780*/  FSEL R50, R31, -INF , P2 ;  /* 0xff8000001f327808 */ /* 0x000fe20001000000 */
[--C-:B------:R-:W-:Y:S01]  /*2790*/  FFMA.FTZ R72, R72, UR41, -R44.reuse ;  /* 0x0000002948487c23 */ /* 0x100fe2000801082c */
[----:B------:R-:W-:Y:S01]  /*27a0*/  FMNMX.FTZ R53, R30, R53, !PT ;  /* 0x000000351e357209 */ /* 0x000fe20007810000 */
[--C-:B------:R-:W-:Y:S01]  /*27b0*/  FFMA.FTZ R34, R56, UR41, -R44.reuse ;  /* 0x0000002938227c23 */ /* 0x100fe2000801082c */
[----:B------:R-:W-:-:S01]  /*27c0*/  FFMA.FTZ R46, R76, UR41, -R44 ;  /* 0x000000294c2e7c23 */ /* 0x000fc2000801082c */
[----:B------:R1:W-:Y:S01]  /*27d0*/  MUFU.EX2 R25, R72 ;  /* 0x0000004800197308 */ /* 0x0003e20000000800 */
[----:B------:R-:W-:Y:S01]  /*27e0*/  FMNMX.FTZ R73, R50, R53, !PT ;  /* 0x0000003532497209 */ /* 0x000fe20007810000 */
[--C-:B------:R-:W-:Y:S01]  /*27f0*/  FFMA.FTZ R56, R61, UR41, -R44.reuse ;  /* 0x000000293d387c23 */ /* 0x100fe2000801082c */
[----:B------:R-:W-:Y:S01]  /*2800*/  FSEL R53, R35, -INF , P4 ;  /* 0xff80000023357808 */ /* 0x000fe20002000000 */
[--C-:B------:R-:W-:Y:S01]  /*2810*/  FFMA.FTZ R61, R68, UR41, -R44.reuse ;  /* 0x00000029443d7c23 */ /* 0x100fe2000801082c */
[----:B------:R-:W-:Y:S01]  /*2820*/  FMNMX.FTZ R6, R52, R73, !PT ;  /* 0x0000004934067209 */ /* 0x000fe20007810000 */
[--C-:B------:R-:W-:Y:S01]  /*2830*/  FFMA.FTZ R76, R33, UR41, -R44.reuse ;  /* 0x00000029214c7c23 */ /* 0x100fe2000801082c */
[----:B------:R-:W-:-:S01]  /*2840*/  FFMA.FTZ R68, R43, UR41, -R44 ;  /* 0x000000292b447c23 */ /* 0x000fc2000801082c */
[--C-:B------:R-:W-:Y:S01]  /*2850*/  FFMA.FTZ R33, R42, UR41, -R44.reuse ;  /* 0x000000292a217c23 */ /* 0x100fe2000801082c */
[----:B------:R-:W-:Y:S01]  /*2860*/  FMNMX.FTZ R35, R53, R6, !PT ;  /* 0x0000000635237209 */ /* 0x000fe20007810000 */
[--C-:B-1----:R-:W-:Y:S01]  /*2870*/  FFMA.FTZ R72, R57, UR41, -R44.reuse ;  /* 0x0000002939487c23 */ /* 0x102fe2000801082c */
[----:B------:R-:W-:-:S01]  /*2880*/  FFMA.FTZ R57, R64, UR41, -R44 ;  /* 0x0000002940397c23 */ /* 0x000fc2000801082c */
[--C-:B------:R-:W-:Y:S01]  /*2890*/  FFMA.FTZ R5, R104, UR41, -R44.reuse ;  /* 0x0000002968057c23 */ /* 0x100fe2000801082c */
[----:B------:R-:W-:Y:S01]  /*28a0*/  FMNMX.FTZ R39, R38, R35, !PT ;  /* 0x0000002326277209 */ /* 0x000fe20007810000 */
[--C-:B------:R-:W-:Y:S01]  /*28b0*/  FFMA.FTZ R8, R105, UR41, -R44.reuse ;  /* 0x0000002969087c23 */ /* 0x100fe2000801082c */
[----:B------:R1:W-:Y:S01]  /*28c0*/  MUFU.EX2 R35, R72 ;  /* 0x0000004800237308 */ /* 0x0003e20000000800 */
[----:B------:R-:W-:-:S01]  /*28d0*/  FFMA.FTZ R7, R108, UR41, -R44 ;  /* 0x000000296c077c23 */ /* 0x000fc2000801082c */
[----:B------:R-:W-:Y:S01]  /*28e0*/  FMNMX.FTZ R6, R54, R39, !PT ;  /* 0x0000002736067209 */ /* 0x000fe20007810000 */
[----:B------:R-:W-:-:S01]  /*28f0*/  FFMA.FTZ R39, R60, UR41, -R44 ;  /* 0x000000293c277c23 */ /* 0x000fc2000801082c */
[--C-:B------:R-:W-:Y:S01]  /*2900*/  FFMA.FTZ R10, R109, UR41, -R44.reuse ;  /* 0x000000296d0a7c23 */ /* 0x100fe2000801082c */
[----:B------:R-:W-:-:S01]  /*2910*/  FFMA.FTZ R9, R112, UR41, -R44 ;  /* 0x0000002970097c23 */ /* 0x000fc2000801082c */
[--C-:B------:R-:W-:Y:S01]  /*2920*/  FFMA.FTZ R12, R113, UR41, -R44.reuse ;  /* 0x00000029710c7c23 */ /* 0x100fe2000801082c */
[----:B------:R-:W2:Y:S01]  /*2930*/  SHFL.BFLY PT, R73, R6, 0x2, 0x1f ;  /* 0x0c401f0006497f89 */ /* 0x000ea200000e0000 */
[----:B------:R-:W-:-:S01]  /*2940*/  FFMA.FTZ R11, R116, UR41, -R44 ;  /* 0x00000029740b7c23 */ /* 0x000fc2000801082c */
[----:B-1----:R-:W-:Y:S01]  /*2950*/  FFMA.FTZ R72, R47, UR41, -R44 ;  /* 0x000000292f487c23 */ /* 0x002fe2000801082c */
[----:B------:R-:W-:-:S02]  /*2960*/  IMAD.U32 R47, RZ, RZ, UR41 ;  /* 0x00000029ff2f7e24 */ /* 0x000fc4000f8e00ff */
[--C-:B------:R-:W-:Y:S01]  /*2970*/  FFMA.FTZ R14, R117, UR41, -R44.reuse ;  /* 0x00000029750e7c23 */ /* 0x100fe2000801082c */
[----:B------:R-:W-:-:S01]  /*2980*/  FFMA.FTZ R88, R88, UR41, -R44 ;  /* 0x0000002958587c23 */ /* 0x000fc2000801082c */
        /* <DEDUP_REMOVED lines=18> */
[----:B--2---:R-:W-:Y:S01]  /*2ab0*/  FMNMX.FTZ R73, R6, R73, !PT ;  /* 0x0000004906497209 */ /* 0x004fe20007810000 */
[----:B------:R-:W-:Y:S01]  /*2ac0*/  MUFU.EX2 R5, R5 ;  /* 0x0000000500057308 */ /* 0x000fe20000000800 */
[----:B------:R-:W-:-:S03]  /*2ad0*/  LOP3.LUT P2, RZ, R2, 0x7f, RZ, 0xc0, !PT ;  /* 0x0000007f02ff7812 */ /* 0x000fc6000784c0ff */
[----:B------:R-:W1:Y:S04]  /*2ae0*/  SHFL.BFLY PT, R6, R73, 0x1, 0x1f ;  /* 0x0c201f0049067f89 */ /* 0x000e6800000e0000 */
[----:B------:R-:W2:Y:S08]  /*2af0*/  MUFU.EX2 R8, R8 ;  /* 0x0000000800087308 */ /* 0x000eb00000000800 */
[----:B------:R-:W3:Y:S08]  /*2b00*/  MUFU.EX2 R7, R7 ;  /* 0x0000000700077308 */ /* 0x000ef00000000800 */
[----:B------:R-:W4:Y:S01]  /*2b10*/  MUFU.EX2 R10, R10 ;  /* 0x0000000a000a7308 */ /* 0x000f220000000800 */
[----:B-1----:R-:W-:-:S04]  /*2b20*/  FMNMX.FTZ R6, R73, R6, !PT ;  /* 0x0000000649067209 */ /* 0x002fc80007810000 */
[C---:B------:R-:W-:Y:S01]  /*2b30*/  FSETP.NEU.FTZ.AND P1, PT, R6.reuse, -INF , PT ;  /* 0xff8000000600780b */ /* 0x040fe20003f3d000 */
[----:B------:R-:W-:-:S02]  /*2b40*/  FFMA.FTZ R47, R6, R47, -8 ;  /* 0xc1000000062f7423 */ /* 0x000fc4000001002f */
[----:B------:R1:W-:Y:S03]  /*2b50*/  MUFU.EX2 R29, R80 ;  /* 0x00000050001d7308 */ /* 0x0003e60000000800 */
[----:B------:R-:W-:Y:S02]  /*2b60*/  FSEL R47, R47, RZ, P1 ;  /* 0x000000ff2f2f7208 */ /* 0x000fe40000800000 */
[----:B------:R-:W-:-:S03]  /*2b70*/  PLOP3.LUT P1, PT, PT, PT, UP0, 0x80, 0x0 ;  /* 0x000000000000781c */ /* 0x000fc60003f2f008 */
[----:B------:R-:W-:Y:S01]  /*2b80*/  MUFU.EX2 R9, R9 ;  /* 0x0000000900097308 */ /* 0x000fe20000000800 */
[----:B------:R-:W-:-:S01]  /*2b90*/  FFMA.FTZ R37, R106, UR41, -R47 ;  /* 0x000000296a257c23 */ /* 0x000fc2000801082f */
[--C-:B------:R-:W-:Y:S01]  /*2ba0*/  FFMA.FTZ R44, R107, UR41, -R47.reuse ;  /* 0x000000296b2c7c23 */ /* 0x100fe2000801082f */
[----:B------:R-:W-:-:S01]  /*2bb0*/  FFMA.FTZ R65, R110, UR41, -R47 ;  /* 0x000000296e417c23 */ /* 0x000fc2000801082f */
[--C-:B------:R-:W-:Y:S01]  /*2bc0*/  FFMA.FTZ R84, R111, UR41, -R47.reuse ;  /* 0x000000296f547c23 */ /* 0x100fe2000801082f */
[----:B------:R-:W-:-:S01]  /*2bd0*/  FFMA.FTZ R49, R114, UR41, -R47 ;  /* 0x0000002972317c23 */ /* 0x000fc2000801082f */
[--C-:B-1----:R-:W-:Y:S01]  /*2be0*/  FFMA.FTZ R80, R115, UR41, -R47.reuse ;  /* 0x0000002973507c23 */ /* 0x102fe2000801082f */
[----:B------:R-:W-:-:S01]  /*2bf0*/  FFMA.FTZ R89, R78, UR41, -R47 ;  /* 0x000000294e597c23 */ /* 0x000fc2000801082f */
[----:B------:R-:W-:Y:S01]  /*2c00*/  MUFU.EX2 R37, R37 ;  /* 0x0000002500257308 */ /* 0x000fe20000000800 */
[----:B------:R-:W-:-:S01]  /*2c10*/  FFMA.FTZ R77, R118, UR41, -R47 ;  /* 0x00000029764d7c23 */ /* 0x000fc2000801082f */
[--C-:B------:R-:W-:Y:S01]  /*2c20*/  FFMA.FTZ R78, R82, UR41, -R47.reuse ;  /* 0x00000029524e7c23 */ /* 0x100fe2000801082f */
[----:B------:R-:W-:-:S01]  /*2c30*/  FFMA.FTZ R82, R86, UR41, -R47 ;  /* 0x0000002956527c23 */ /* 0x000fc2000801082f */
[----:B------:R-:W-:Y:S01]  /*2c40*/  FFMA.FTZ R73, R98, UR41, -R47 ;  /* 0x0000002962497c23 */ /* 0x000fe2000801082f */
[----:B--2---:R-:W-:-:S01]  /*2c50*/  FADD.FTZ R86, R5, R8 ;  /* 0x0000000805567221 */ /* 0x004fc20000010000 */
[--C-:B------:R-:W-:Y:S01]  /*2c60*/  FFMA.FTZ R98, R79, UR41, -R47.reuse ;  /* 0x000000294f627c23 */ /* 0x100fe2000801082f */
[----:B------:R-:W-:-:S01]  /*2c70*/  FFMA.FTZ R79, R83, UR41, -R47 ;  /* 0x00000029534f7c23 */ /* 0x000fc2000801082f */
[----:B------:R-:W1:Y:S01]  /*2c80*/  MUFU.EX2 R44, R44 ;  /* 0x0000002c002c7308 */ /* 0x000e620000000800 */
[----:B------:R-:W-:-:S01]  /*2c90*/  FFMA.FTZ R83, R87, UR41, -R47 ;  /* 0x0000002957537c23 */ /* 0x000fc2000801082f */
[----:B---3--:R-:W-:Y:S01]  /*2ca0*/  FADD.FTZ R87, R7, R86 ;  /* 0x0000005607577221 */ /* 0x008fe20000010000 */
[----:B------:R-:W-:-:S01]  /*2cb0*/  FFMA.FTZ R69, R90, UR41, -R47 ;  /* 0x000000295a457c23 */ /* 0x000fc2000801082f */
[--C-:B------:R-:W-:Y:S01]  /*2cc0*/  FFMA.FTZ R85, R102, UR41, -R47.reuse ;  /* 0x0000002966557c23 */ /* 0x100fe2000801082f */
[----:B------:R-:W-:-:S01]  /*2cd0*/  FFMA.FTZ R86, R58, UR41, -R47 ;  /* 0x000000293a567c23 */ /* 0x000fc2000801082f */
[----:B------:R-:W-:-:S02]  /*2ce0*/  @!P2 VIADD R58, R4, 0x13240 ;  /* 0x00013240043aa836 */ /* 0x000fc40000000000 */
[----:B------:R-:W-:-:S01]  /*2cf0*/  FFMA.FTZ R81, R94, UR41, -R47 ;  /* 0x000000295e517c23 */ /* 0x000fc2000801082f */
[----:B------:R-:W2:Y:S01]  /*2d00*/  MUFU.EX2 R65, R65 ;  /* 0x0000004100417308 */ /* 0x000ea20000000800 */
[----:B------:R-:W-:-:S01]  /*2d10*/  FFMA.FTZ R94, R95, UR41, -R47 ;  /* 0x000000295f5e7c23 */ /* 0x000fc2000801082f */
[--C-:B------:R-:W-:Y:S01]  /*2d20*/  FFMA.FTZ R90, R99, UR41, -R47.reuse ;  /* 0x00000029635a7c23 */ /* 0x100fe2000801082f */
[----:B------:R-:W-:Y:S01]  /*2d30*/  @!P2 PRMT R58, RZ, 0x654, R58 ;  /* 0x00000654ff3aa816 */ /* 0x000fe2000000003a */
[--C-:B------:R-:W-:Y:S01]  /*2d40*/  FFMA.FTZ R74, R74, UR41, -R47.reuse ;  /* 0x000000294a4a7c23 */ /* 0x100fe2000801082f */
[----:B------:R-:W-:-:S01]  /*2d50*/  FFMA.FTZ R75, R75, UR41, -R47 ;  /* 0x000000294b4b7c23 */ /* 0x000fc2000801082f */
[--C-:B------:R-:W-:Y:S01]  /*2d60*/  FFMA.FTZ R59, R59, UR41, -R47.reuse ;  /* 0x000000293b3b7c23 */ /* 0x100fe2000801082f */
[----:B------:R3:W-:Y:S01]  /*2d70*/  @!P2 SYNCS.ARRIVE.TRANS64.RED.A1T0 RZ, [R58+URZ], RZ ;  /* 0x000000ff3affa9a7 */ /* 0x0007e2000810043f */
[----:B------:R-:W5:Y:S01]  /*2d80*/  MUFU.EX2 R84, R84 ;  /* 0x0000005400547308 */ /* 0x000f620000000800 */
[----:B------:R-:W-:-:S01]  /*2d90*/  FFMA.FTZ R63, R63, UR41, -R47 ;  /* 0x000000293f3f7c23 */ /* 0x000fc2000801082f */
[--C-:B------:R-:W-:Y:S01]  /*2da0*/  FFMA.FTZ R66, R66, UR41, -R47.reuse ;  /* 0x0000002942427c23 */ /* 0x100fe2000801082f */
[----:B------:R-:W-:-:S01]  /*2db0*/  FFMA.FTZ R67, R67, UR41, -R47 ;  /* 0x0000002943437c23 */ /* 0x000fc2000801082f */
[--C-:B------:R-:W-:Y:S01]  /*2dc0*/  FFMA.FTZ R70, R70, UR41, -R47.reuse ;  /* 0x0000002946467c23 */ /* 0x100fe2000801082f */
[----:B------:R-:W-:-:S01]  /*2dd0*/  FFMA.FTZ R71, R71, UR41, -R47 ;  /* 0x0000002947477c23 */ /* 0x000fc2000801082f */
[--C-:B------:R-:W-:Y:S01]  /*2de0*/  FFMA.FTZ R30, R30, UR41, -R47.reuse ;  /* 0x000000291e1e7c23 */ /* 0x100fe2000801082f */
[----:B---3--:R-:W-:-:S01]  /*2df0*/  FFMA.FTZ R58, R62, UR41, -R47 ;  /* 0x000000293e3a7c23 */ /* 0x008fc2000801082f */
[----:B------:R-:W3:Y:S01]  /*2e00*/  MUFU.EX2 R49, R49 ;  /* 0x0000003100317308 */ /* 0x000ee20000000800 */
[----:B------:R-:W-:-:S01]  /*2e10*/  FFMA.FTZ R50, R50, UR41, -R47 ;  /* 0x0000002932327c23 */ /* 0x000fc2000801082f */
[--C-:B------:R-:W-:Y:S01]  /*2e20*/  FFMA.FTZ R52, R52, UR41, -R47.reuse ;  /* 0x0000002934347c23 */ /* 0x100fe2000801082f */
[----:B------:R-:W-:-:S01]  /*2e30*/  FFMA.FTZ R53, R53, UR41, -R47 ;  /* 0x0000002935357c23 */ /* 0x000fc2000801082f */
[----:B------:R-:W-:Y:S01]  /*2e40*/  FFMA.FTZ R38, R38, UR41, -R47 ;  /* 0x0000002926267c23 */ /* 0x000fe2000801082f */
[----:B----4-:R-:W-:-:S03]  /*2e50*/  F2FP.SATFINITE.E4M3.F32.PACK_AB_MERGE_C R152, R10, R7, RZ ;  /* 0x000000070a98723e */ /* 0x010fc600048070ff */
[----:B------:R-:W4:Y:S01]  /*2e60*/  MUFU.EX2 R12, R12 ;  /* 0x0000000c000c7308 */ /* 0x000f220000000800 */
[----:B------:R-:W-:-:S07]  /*2e70*/  F2FP.SATFINITE.E4M3.F32.PACK_AB_MERGE_C R152, R8, R5, R152 ;  /* 0x000000050898723e */ /* 0x000fce0004807098 */
[----:B------:R1:W-:Y:S08]  /*2e80*/  MUFU.EX2 R23, R100 ;  /* 0x0000006400177308 */ /* 0x0003f00000000800 */
[----:B------:R-:W4:Y:S01]  /*2e90*/  MUFU.EX2 R80, R80 ;  /* 0x0000005000507308 */ /* 0x000f220000000800 */
[----:B-1----:R-:W-:-:S07]  /*2ea0*/  FADD.FTZ R100, R37, R44 ;  /* 0x0000002c25647221 */ /* 0x002fce0000010000 */
[----:B------:R1:W-:Y:S08]  /*2eb0*/  MUFU.EX2 R15, R92 ;  /* 0x0000005c000f7308 */ /* 0x0003f00000000800 */
[----:B------:R-:W4:Y:S01]  /*2ec0*/  MUFU.EX2 R11, R11 ;  /* 0x0000000b000b7308 */ /* 0x000f220000000800 */
[----:B-1----:R-:W-:-:S07]  /*2ed0*/  FFMA.FTZ R92, R119, UR41, -R47 ;  /* 0x00000029775c7c23 */ /* 0x002fce000801082f */
[----:B------:R1:W-:Y:S08]  /*2ee0*/  MUFU.EX2 R13, R88 ;  /* 0x00000058000d7308 */ /* 0x0003f00000000800 */
[----:B------:R-:W4:Y:S01]  /*2ef0*/  MUFU.EX2 R77, R77 ;  /* 0x0000004d004d7308 */ /* 0x000f220000000800 */
[----:B-1----:R-:W-:-:S01]  /*2f00*/  FFMA.FTZ R88, R91, UR41, -R47 ;  /* 0x000000295b587c23 */ /* 0x002fc2000801082f */
[----:B--2---:R-:W-:Y:S01]  /*2f10*/  FADD.FTZ R91, R65, R100 ;  /* 0x00000064415b7221 */ /* 0x004fe20000010000 */
[----:B------:R-:W-:-:S01]  /*2f20*/  FADD.FTZ R100, R10, R87 ;  /* 0x000000570a647221 */ /* 0x000fc20000010000 */
[----:B-----5:R-:W-:-:S02]  /*2f30*/  F2FP.SATFINITE.E4M3.F32.PACK_AB_MERGE_C R65, R84, R65, RZ ;  /* 0x000000415441723e */ /* 0x020fc400048070ff */
[----:B------:R-:W-:-:S01]  /*2f40*/  FADD.FTZ R102, R84, R91 ;  /* 0x0000005b54667221 */ /* 0x000fc20000010000 */
[----:B------:R-:W-:Y:S01]  /*2f50*/  FADD.FTZ R87, R9, R100 ;  /* 0x0000006409577221 */ /* 0x000fe20000010000 */
[----:B------:R-:W1:Y:S01]  /*2f60*/  MUFU.EX2 R14, R14 ;  /* 0x0000000e000e7308 */ /* 0x000e620000000800 */
[----:B------:R-:W-:Y:S01]  /*2f70*/  F2FP.SATFINITE.E4M3.F32.PACK_AB_MERGE_C R153, R44, R37, R65 ;  /* 0x000000252c99723e */ /* 0x000fe20004807041 */
[----:B---3--:R-:W-:Y:S01]  /*2f80*/  FADD.FTZ R91, R49, R102 ;  /* 0x00000066315b7221 */ /* 0x008fe20000010000 */
[----:B----4-:R-:W-:-:S01]  /*2f90*/  FADD.FTZ R100, R12, R87 ;  /* 0x000000570c647221 */ /* 0x010fc20000010000 */
[----:B------:R-:W-:Y:S02]  /*2fa0*/  IMAD.MOV.U32 R44, RZ, RZ, R55 ;  /* 0x000000ffff2c7224 */ /* 0x000fe400078e0037 */
[----:B------:R-:W-:-:S01]  /*2fb0*/  FADD.FTZ R102, R80, R91 ;  /* 0x0000005b50667221 */ /* 0x000fc20000010000 */
[----:B------:R-:W-:Y:S01]  /*2fc0*/  FADD.FTZ R87, R11, R100 ;  /* 0x000000640b577221 */ /* 0x000fe20000010000 */
[----:B------:R-:W2:Y:S01]  /*2fd0*/  MUFU.EX2 R92, R92 ;  /* 0x0000005c005c7308 */ /* 0x000ea20000000800 */
[----:B------:R-:W-:-:S02]  /*2fe0*/  IMAD.MOV.U32 R37, RZ, RZ, R55 ;  /* 0x000000ffff257224 */ /* 0x000fc400078e0037 */
[----:B------:R-:W-:-:S05]  /*2ff0*/  FADD.FTZ R91, R77, R102 ;  /* 0x000000664d5b7221 */ /* 0x000fca0000010000 */
[----:B------:R-:W-:Y:S01]  /*3000*/  MUFU.EX2 R69, R69 ;  /* 0x0000004500457308 */ /* 0x000fe20000000800 */
[----:B-1----:R-:W-:-:S01]  /*3010*/  FADD.FTZ R62, R14, R87 ;  /* 0x000000570e3e7221 */ /* 0x002fc20000010000 */
[----:B------:R-:W-:-:S03]  /*3020*/  F2FP.SATFINITE.E4M3.F32.PACK_AB_MERGE_C R154, R14, R11, RZ ;  /* 0x0000000b0e9a723e */ /* 0x000fc600048070ff */
[----:B------:R-:W-:Y:S01]  /*3030*/  FADD.FTZ R87, R13, R62 ;  /* 0x0000003e0d577221 */ /* 0x000fe20000010000 */
[----:B------:R-:W-:Y:S02]  /*3040*/  F2FP.SATFINITE.E4M3.F32.PACK_AB_MERGE_C R154, R12, R9, R154 ;  /* 0x000000090c9a723e */ /* 0x000fe4000480709a */
[----:B------:R-:W1:Y:S01]  /*3050*/  MUFU.EX2 R20, R20 ;  /* 0x0000001400147308 */ /* 0x000e620000000800 */
[----:B--2---:R-:W-:-:S04]  /*3060*/  F2FP.SATFINITE.E4M3.F32.PACK_AB_MERGE_C R77, R92, R77, RZ ;  /* 0x0000004d5c4d723e */ /* 0x004fc800048070ff */
[----:B------:R-:W-:Y:S01]  /*3070*/  F2FP.SATFINITE.E4M3.F32.PACK_AB_MERGE_C R155, R80, R49, R77 ;  /* 0x00000031509b723e */ /* 0x000fe2000480704d */
[----:B------:R-:W-:Y:S02]  /*3080*/  IMAD.MOV.U32 R49, RZ, RZ, R55 ;  /* 0x000000ffff317224 */ /* 0x000fe400078e0037 */
[----:B------:R-:W-:Y:S08]  /*3090*/  MUFU.EX2 R88, R88 ;  /* 0x0000005800587308 */ /* 0x000ff00000000800 */
[----:B------:R-:W-:Y:S01]  /*30a0*/  MUFU.EX2 R81, R81 ;  /* 0x0000005100517308 */ /* 0x000fe20000000800 */
[----:B-1----:R-:W-:-:S04]  /*30b0*/  FADD.FTZ R62, R20, R87 ;  /* 0x00000057143e7221 */ /* 0x002fc80000010000 */
[----:B------:R-:W-:Y:S01]  /*30c0*/  FADD.FTZ R87, R15, R62 ;  /* 0x0000003e0f577221 */ /* 0x000fe20000010000 */
[----:B------:R-:W-:-:S02]  /*30d0*/  FFMA.FTZ R62, R26, UR41, -R47 ;  /* 0x000000291a3e7c23 */ /* 0x000fc4000801082f */
[----:B------:R-:W1:Y:S08]  /*30e0*/  MUFU.EX2 R24, R24 ;  /* 0x0000001800187308 */ /* 0x000e700000000800 */
[----:B------:R-:W2:Y:S08]  /*30f0*/  MUFU.EX2 R94, R94 ;  /* 0x0000005e005e7308 */ /* 0x000eb00000000800 */
[----:B------:R3:W-:Y:S01]  /*3100*/  MUFU.EX2 R4, R86 ;  /* 0x0000005600047308 */ /* 0x0007e20000000800 */
[----:B-1----:R-:W-:-:S01]  /*3110*/  FADD.FTZ R100, R24, R87 ;  /* 0x0000005718647221 */ /* 0x002fc20000010000 */
[----:B------:R-:W-:Y:S01]  /*3120*/  F2FP.SATFINITE.E4M3.F32.PACK_AB_MERGE_C R136, R24, R15, RZ ;  /* 0x0000000f1888723e */ /* 0x000fe200048070ff */
[----:B------:R-:W-:-:S03]  /*3130*/  IMAD.MOV.U32 R24, RZ, RZ, R55 ;  /* 0x000000ffff187224 */ /* 0x000fc600078e0037 */
[----:B------:R-:W-:Y:S02]  /*3140*/  F2FP.SATFINITE.E4M3.F32.PACK_AB_MERGE_C R136, R20, R13, R136 ;  /* 0x0000000d1488723e */ /* 0x000fe40004807088 */
[----:B------:R1:W4:Y:S01]  /*3150*/  MUFU.EX2 R21, R96 ;  /* 0x0000006000157308 */ /* 0x0003220000000800 */
[----:B---3--:R-:W-:-:S04]  /*3160*/  FADD.FTZ R86, R92, R91 ;  /* 0x0000005b5c567221 */ /* 0x008fc80000010000 */
[----:B------:R-:W-:-:S03]  /*3170*/  FADD.FTZ R91, R69, R86 ;  /* 0x00000056455b7221 */ /* 0x000fc60000010000 */
[----:B------:R-:W3:Y:S01]  /*3180*/  MUFU.EX2 R73, R73 ;  /* 0x0000004900497308 */ /* 0x000ee20000000800 */
[----:B------:R-:W-:-:S01]  /*3190*/  FADD.FTZ R86, R88, R91 ;  /* 0x0000005b58567221 */ /* 0x000fc20000010000 */
[----:B-1----:R-:W-:-:S03]  /*31a0*/  FFMA.FTZ R96, R103, UR41, -R47 ;  /* 0x0000002967607c23 */ /* 0x002fc6000801082f */
[----:B------:R-:W-:Y:S01]  /*31b0*/  FADD.FTZ R91, R81, R86 ;  /* 0x00000056515b7221 */ /* 0x000fe20000010000 */
[----:B------:R-:W-:-:S01]  /*31c0*/  FFMA.FTZ R86, R27, UR41, -R47 ;  /* 0x000000291b567c23 */ /* 0x000fc2000801082f */
[----:B------:R-:W-:Y:S01]  /*31d0*/  FFMA.FTZ R47, R54, UR41, -R47 ;  /* 0x00000029362f7c23 */ /* 0x000fe2000801082f */
[----:B------:R-:W1:Y:S01]  /*31e0*/  MUFU.EX2 R28, R28 ;  /* 0x0000001c001c7308 */ /* 0x000e620000000800 */
[----:B--2---:R-:W-:-:S01]  /*31f0*/  FADD.FTZ R102, R94, R91 ;  /* 0x0000005b5e667221 */ /* 0x004fc20000010000 */
[----:B----4-:R-:W-:Y:S01]  /*3200*/  FADD.FTZ R27, R21, R100 ;  /* 0x00000064151b7221 */ /* 0x010fe20000010000 */
[----:B------:R-:W-:-:S04]  /*3210*/  F2FP.SATFINITE.E4M3.F32.PACK_AB_MERGE_C R81, R94, R81, RZ ;  /* 0x000000515e51723e */ /* 0x000fc800048070ff */
[----:B------:R-:W-:Y:S01]  /*3220*/  F2FP.SATFINITE.E4M3.F32.PACK_AB_MERGE_C R137, R88, R69, R81 ;  /* 0x000000455889723e */ /* 0x000fe20004807051 */
[----:B------:R-:W2:Y:S01]  /*3230*/  MUFU.EX2 R90, R90 ;  /* 0x0000005a005a7308 */ /* 0x000ea20000000800 */
[----:B---3--:R-:W-:-:S07]  /*3240*/  FADD.FTZ R87, R73, R102 ;  /* 0x0000006649577221 */ /* 0x008fce0000010000 */
[----:B------:R-:W3:Y:S01]  /*3250*/  MUFU.EX2 R85, R85 ;  /* 0x0000005500557308 */ /* 0x000ee20000000800 */
[----:B-1----:R-:W-:-:S07]  /*3260*/  FADD.FTZ R100, R28, R27 ;  /* 0x0000001b1c647221 */ /* 0x002fce0000010000 */
[----:B------:R-:W1:Y:S01]  /*3270*/  MUFU.EX2 R40, R40 ;  /* 0x0000002800287308 */ /* 0x000e620000000800 */
[----:B--2---:R-:W-:-:S01]  /*3280*/  FADD.FTZ R102, R90, R87 ;  /* 0x000000575a667221 */ /* 0x004fc20000010000 */
[----:B------:R-:W-:-:S06]  /*3290*/  FADD.FTZ R87, R23, R100 ;  /* 0x0000006417577221 */ /* 0x000fcc0000010000 */
[----:B------:R-:W2:Y:S01]  /*32a0*/  MUFU.EX2 R96, R96 ;  /* 0x0000006000607308 */ /* 0x000ea20000000800 */
[----:B---3--:R-:W-:-:S07]  /*32b0*/  FADD.FTZ R91, R85, R102 ;  /* 0x00000066555b7221 */ /* 0x008fce0000010000 */
[----:B------:R-:W3:Y:S01]  /*32c0*/  MUFU.EX2 R74, R74 ;  /* 0x0000004a004a7308 */ /* 0x000ee20000000800 */
[----:B-1----:R-:W-:-:S01]  /*32d0*/  FADD.FTZ R54, R40, R87 ;  /* 0x0000005728367221 */ /* 0x002fc20000010000 */
[----:B------:R-:W-:Y:S01]  /*32e0*/  F2FP.SATFINITE.E4M3.F32.PACK_AB_MERGE_C R138, R40, R23, RZ ;  /* 0x00000017288a723e */ /* 0x000fe200048070ff */
[--C-:B------:R-:W-:Y:S02]  /*32f0*/  IMAD.MOV.U32 R40, RZ, RZ, R55.reuse ;  /* 0x000000ffff287224 */ /* 0x100fe400078e0037 */
[----:B------:R-:W-:Y:S01]  /*3300*/  FADD.FTZ R7, R25, R54 ;  /* 0x0000003619077221 */ /* 0x000fe20000010000 */
[----:B------:R-:W-:Y:S01]  /*3310*/  F2FP.SATFINITE.E4M3.F32.PACK_AB_MERGE_C R138, R28, R21, R138 ;  /* 0x000000151c8a723e */ /* 0x000fe2000480708a */
[----:B------:R-:W-:Y:S01]  /*3320*/  IMAD.MOV.U32 R54, RZ, RZ, R55 ;  /* 0x000000ffff367224 */ /* 0x000fe200078e0037 */
[----:B------:R-:W1:Y:S01]  /*3330*/  MUFU.EX2 R32, R32 ;  /* 0x0000002000207308 */ /* 0x000e620000000800 */
[----:B--2---:R-:W-:-:S01]  /*3340*/  FADD.FTZ R91, R96, R91 ;  /* 0x0000005b605b7221 */ /* 0x004fc20000010000 */
[----:B------:R-:W-:Y:S01]  /*3350*/  F2FP.SATFINITE.E4M3.F32.PACK_AB_MERGE_C R85, R96, R85, RZ ;  /* 0x000000556055723e */ /* 0x000fe200048070ff */
[----:B------:R-:W-:-:S03]  /*3360*/  IMAD.MOV.U32 R28, RZ, RZ, R55 ;  /* 0x000000ffff1c7224 */ /* 0x000fc600078e0037 */
[----:B------:R-:W-:Y:S02]  /*3370*/  F2FP.SATFINITE.E4M3.F32.PACK_AB_MERGE_C R139, R90, R73, R85 ;  /* 0x000000495a8b723e */ /* 0x000fe40004807055 */
[----:B------:R-:W2:Y:S01]  /*3380*/  MUFU.EX2 R75, R75 ;  /* 0x0000004b004b7308 */ /* 0x000ea20000000800 */
[----:B---3--:R-:W-:-:S07]  /*3390*/  FADD.FTZ R10, R74, R91 ;  /* 0x0000005b4a0a7221 */ /* 0x008fce0000010000 */
[----:B------:R-:W3:Y:S01]  /*33a0*/  MUFU.EX2 R46, R46 ;  /* 0x0000002e002e7308 */ /* 0x000ee20000000800 */
[----:B-1----:R-:W-:-:S07]  /*33b0*/  FADD.FTZ R7, R32, R7 ;  /* 0x0000000720077221 */ /* 0x002fce0000010000 */
[----:B------:R-:W1:Y:S01]  /*33c0*/  MUFU.EX2 R89, R89 ;  /* 0x0000005900597308 */ /* 0x000e620000000800 */
[----:B--2---:R-:W-:-:S07]  /*33d0*/  FADD.FTZ R10, R75, R10 ;  /* 0x0000000a4b0a7221 */ /* 0x004fce0000010000 */
[----:B------:R-:W2:Y:S01]  /*33e0*/  MUFU.EX2 R51, R51 ;  /* 0x0000003300337308 */ /* 0x000ea20000000800 */
[----:B---3--:R-:W-:-:S07]  /*33f0*/  FADD.FTZ R14, R46, R7 ;  /* 0x000000072e0e7221 */ /* 0x008fce0000010000 */
[----:B------:R-:W3:Y:S01]  /*3400*/  MUFU.EX2 R98, R98 ;  /* 0x0000006200627308 */ /* 0x000ee20000000800 */
[----:B-1----:R-:W-:-:S07]  /*3410*/  FADD.FTZ R7, R89, R10 ;  /* 0x0000000a59077221 */ /* 0x002fce0000010000 */
[----:B------:R-:W1:Y:S01]  /*3420*/  MUFU.EX2 R78, R78 ;  /* 0x0000004e004e7308 */ /* 0x000e620000000800 */
[----:B--2---:R-:W-:-:S01]  /*3430*/  FADD.FTZ R14, R51, R14 ;  /* 0x0000000e330e7221 */ /* 0x004fc20000010000 */
[----:B------:R-:W-:Y:S01]  /*3440*/  F2FP.SATFINITE.E4M3.F32.PACK_AB_MERGE_C R140, R51, R46, RZ ;  /* 0x0000002e338c723e */ /* 0x000fe200048070ff */
[--C-:B------:R-:W-:Y:S02]  /*3450*/  IMAD.MOV.U32 R51, RZ, RZ, R55.reuse ;  /* 0x000000ffff337224 */ /* 0x100fe400078e0037 */
[----:B------:R-:W-:Y:S01]  /*3460*/  FADD.FTZ R15, R29, R14 ;  /* 0x0000000e1d0f7221 */ /* 0x000fe20000010000 */
[----:B------:R-:W-:Y:S01]  /*3470*/  F2FP.SATFINITE.E4M3.F32.PACK_AB_MERGE_C R140, R32, R25, R140 ;  /* 0x00000019208c723e */ /* 0x000fe2000480708c */
[----:B------:R-:W-:Y:S01]  /*3480*/  IMAD.MOV.U32 R46, RZ, RZ, R55 ;  /* 0x000000ffff2e7224 */ /* 0x000fe200078e0037 */
[----:B------:R-:W2:Y:S01]  /*3490*/  MUFU.EX2 R36, R36 ;  /* 0x0000002400247308 */ /* 0x000ea20000000800 */
[----:B---3--:R-:W-:-:S01]  /*34a0*/  FADD.FTZ R11, R98, R7 ;  /* 0x00000007620b7221 */ /* 0x008fc20000010000 */
[----:B------:R-:W-:Y:S01]  /*34b0*/  F2FP.SATFINITE.E4M3.F32.PACK_AB_MERGE_C R89, R98, R89, RZ ;  /* 0x000000596259723e */ /* 0x000fe200048070ff */
[----:B------:R-:W-:-:S02]  /*34c0*/  IMAD.MOV.U32 R32, RZ, RZ, R55 ;  /* 0x000000ffff207224 */ /* 0x000fc400078e0037 */
[----:B------:R-:W-:Y:S01]  /*34d0*/  IMAD.MOV.U32 R25, RZ, RZ, R55 ;  /* 0x000000ffff197224 */ /* 0x000fe200078e0037 */
[----:B------:R-:W-:Y:S02]  /*34e0*/  F2FP.SATFINITE.E4M3.F32.PACK_AB_MERGE_C R141, R75, R74, R89 ;  /* 0x0000004a4b8d723e */ /* 0x000fe40004807059 */
        /* <DEDUP_REMOVED lines=9> */
[----:B--2---:R-:W-:-:S07]  /*3580*/  FADD.FTZ R8, R82, R11 ;  /* 0x0000000b52087221 */ /* 0x004fce0000010000 */
[----:B------:R-:W2:Y:S01]  /*3590*/  MUFU.EX2 R34, R34 ;  /* 0x0000002200227308 */ /* 0x000ea20000000800 */
[C---:B---3--:R-:W-:Y:S01]  /*35a0*/  F2FP.SATFINITE.E4M3.F32.PACK_AB_MERGE_C R48, R31.reuse, R48, RZ ;  /* 0x000000301f30723e */ /* 0x048fe200048070ff */
[----:B------:R-:W-:-:S03]  /*35b0*/  FADD.FTZ R31, R31, R10 ;  /* 0x0000000a1f1f7221 */ /* 0x000fc60000010000 */
[----:B------:R-:W-:Y:S01]  /*35c0*/  F2FP.SATFINITE.E4M3.F32.PACK_AB_MERGE_C R142, R36, R29, R48 ;  /* 0x0000001d248e723e */ /* 0x000fe20004807030 */
[--C-:B------:R-:W-:Y:S02]  /*35d0*/  IMAD.MOV.U32 R48, RZ, RZ, R55.reuse ;  /* 0x000000ffff307224 */ /* 0x100fe400078e0037 */
[----:B------:R-:W3:Y:S01]  /*35e0*/  MUFU.EX2 R59, R59 ;  /* 0x0000003b003b7308 */ /* 0x000ee20000000800 */
[C---:B-1----:R-:W-:Y:S01]  /*35f0*/  F2FP.SATFINITE.E4M3.F32.PACK_AB_MERGE_C R82, R83.reuse, R82, RZ ;  /* 0x000000525352723e */ /* 0x042fe200048070ff */
[----:B------:R-:W-:Y:S01]  /*3600*/  FADD.FTZ R83, R83, R8 ;  /* 0x0000000853537221 */ /* 0x000fe20000010000 */
[----:B------:R-:W-:Y:S02]  /*3610*/  IMAD.MOV.U32 R36, RZ, RZ, R55 ;  /* 0x000000ffff247224 */ /* 0x000fe400078e0037 */
[----:B------:R-:W-:Y:S01]  /*3620*/  F2FP.SATFINITE.E4M3.F32.PACK_AB_MERGE_C R143, R79, R78, R82 ;  /* 0x0000004e4f8f723e */ /* 0x000fe20004807052 */
[----:B------:R-:W-:-:S01]  /*3630*/  FADD.FTZ R10, R4, R83 ;  /* 0x00000053040a7221 */ /* 0x000fc20000010000 */
[----:B------:R-:W-:Y:S01]  /*3640*/  IMAD.MOV.U32 R29, RZ, RZ, R55 ;  /* 0x000000ffff1d7224 */ /* 0x000fe200078e0037 */
[----:B------:R-:W1:Y:S01]  /*3650*/  MUFU.EX2 R39, R39 ;  /* 0x0000002700277308 */ /* 0x000e620000000800 */
[----:B--2---:R-:W-:-:S01]  /*3660*/  FADD.FTZ R8, R34, R31 ;  /* 0x0000001f22087221 */ /* 0x004fc20000010000 */
[----:B------:R-:W-:-:S03]  /*3670*/  IMAD.MOV.U32 R31, RZ, RZ, R55 ;  /* 0x000000ffff1f7224 */ /* 0x000fc600078e0037 */
[----:B------:R-:W-:-:S03]  /*3680*/  FADD.FTZ R8, R35, R8 ;  /* 0x0000000823087221 */ /* 0x000fc60000010000 */
        /* <DEDUP_REMOVED lines=14> */
[--C-:B------:R-:W-:Y:S02]  /*3770*/  IMAD.MOV.U32 R35, RZ, RZ, R55.reuse ;  /* 0x000000ffff237224 */ /* 0x100fe400078e0037 */
[----:B------:R-:W-:Y:S01]  /*3780*/  F2FP.SATFINITE.E4M3.F32.PACK_AB_MERGE_C R145, R59, R4, R58 ;  /* 0x000000043b91723e */ /* 0x000fe2000480703a */
[----:B------:R-:W-:Y:S02]  /*3790*/  IMAD.MOV.U32 R34, RZ, RZ, R55 ;  /* 0x000000ffff227224 */ /* 0x000fe400078e0037 */
[----:B------:R-:W1:Y:S01]  /*37a0*/  MUFU.EX2 R60, R60 ;  /* 0x0000003c003c7308 */ /* 0x000e620000000800 */
[----:B--2---:R-:W-:-:S07]  /*37b0*/  FADD.FTZ R9, R57, R56 ;  /* 0x0000003839097221 */ /* 0x004fce0000010000 */
[----:B------:R-:W2:Y:S01]  /*37c0*/  MUFU.EX2 R27, R67 ;  /* 0x00000043001b7308 */ /* 0x000ea20000000800 */
[----:B---3--:R-:W-:-:S07]  /*37d0*/  FADD.FTZ R8, R26, R63 ;  /* 0x0000003f1a087221 */ /* 0x008fce0000010000 */
[----:B------:R-:W-:Y:S01]  /*37e0*/  MUFU.EX2 R61, R61 ;  /* 0x0000003d003d7308 */ /* 0x000fe20000000800 */
[----:B-1----:R-:W-:-:S07]  /*37f0*/  FADD.FTZ R10, R60, R9 ;  /* 0x000000093c0a7221 */ /* 0x002fce0000010000 */
[----:B------:R-:W1:Y:S01]  /*3800*/  MUFU.EX2 R64, R64 ;  /* 0x0000004000407308 */ /* 0x000e620000000800 */
[----:B--2---:R-:W-:-:S07]  /*3810*/  FADD.FTZ R9, R27, R8 ;  /* 0x000000081b097221 */ /* 0x004fce0000010000 */
[----:B------:R-:W2:Y:S08]  /*3820*/  MUFU.EX2 R70, R70 ;  /* 0x0000004600467308 */ /* 0x000eb00000000800 */
[----:B------:R-:W3:Y:S01]  /*3830*/  MUFU.EX2 R71, R71 ;  /* 0x0000004700477308 */ /* 0x000ee20000000800 */
[----:B-1----:R-:W-:Y:S01]  /*3840*/  F2FP.SATFINITE.E4M3.F32.PACK_AB_MERGE_C R11, R64, R61, RZ ;  /* 0x0000003d400b723e */ /* 0x002fe200048070ff */
[----:B------:R-:W-:-:S03]  /*3850*/  FADD.FTZ R61, R61, R10 ;  /* 0x0000000a3d3d7221 */ /* 0x000fc60000010000 */
[----:B------:R-:W-:Y:S01]  /*3860*/  F2FP.SATFINITE.E4M3.F32.PACK_AB_MERGE_C R146, R60, R57, R11 ;  /* 0x000000393c92723e */ /* 0x000fe2000480700b */
[----:B------:R-:W-:-:S02]  /*3870*/  FADD.FTZ R64, R64, R61 ;  /* 0x0000003d40407221 */ /* 0x000fc40000010000 */
[----:B------:R-:W-:Y:S01]  /*3880*/  MUFU.EX2 R43, R43 ;  /* 0x0000002b002b7308 */ /* 0x000fe20000000800 */
[----:B--2---:R-:W-:-:S07]  /*3890*/  FADD.FTZ R8, R70, R9 ;  /* 0x0000000946087221 */ /* 0x004fce0000010000 */
[----:B------:R-:W1:Y:S01]  /*38a0*/  MUFU.EX2 R72, R72 ;  /* 0x0000004800487308 */ /* 0x000e620000000800 */
[----:B---3--:R-:W-:-:S01]  /*38b0*/  FADD.FTZ R8, R71, R8 ;  /* 0x0000000847087221 */ /* 0x008fc20000010000 */
[----:B------:R-:W-:-:S04]  /*38c0*/  F2FP.SATFINITE.E4M3.F32.PACK_AB_MERGE_C R70, R71, R70, RZ ;  /* 0x000000464746723e */ /* 0x000fc800048070ff */
[----:B------:R-:W-:Y:S01]  /*38d0*/  F2FP.SATFINITE.E4M3.F32.PACK_AB_MERGE_C R147, R27, R26, R70 ;  /* 0x0000001a1b93723e */ /* 0x000fe20004807046 */
[--C-:B------:R-:W-:Y:S01]  /*38e0*/  IMAD.MOV.U32 R27, RZ, RZ, R55.reuse ;  /* 0x000000ffff1b7224 */ /* 0x100fe200078e0037 */
[----:B------:R-:W2:Y:S01]  /*38f0*/  MUFU.EX2 R41, R41 ;  /* 0x0000002900297308 */ /* 0x000ea20000000800 */
[----:B------:R-:W-:-:S07]  /*3900*/  IMAD.MOV.U32 R26, RZ, RZ, R55 ;  /* 0x000000ffff1a7224 */ /* 0x000fce00078e0037 */
[----:B------:R-:W3:Y:S01]  /*3910*/  MUFU.EX2 R7, R62 ;  /* 0x0000003e00077308 */ /* 0x000ee20000000800 */
[----:B-1----:R-:W-:-:S07]  /*3920*/  F2FP.SATFINITE.E4M3.F32.PACK_AB_MERGE_C R10, R72, R43, RZ ;  /* 0x0000002b480a723e */ /* 0x002fce00048070ff */
[----:B------:R-:W1:Y:S01]  /*3930*/  MUFU.EX2 R68, R68 ;  /* 0x0000004400447308 */ /* 0x000e620000000800 */
[----:B--2---:R-:W-:-:S07]  /*3940*/  FADD.FTZ R9, R41, R64 ;  /* 0x0000004029097221 */ /* 0x004fce0000010000 */
[----:B------:R-:W2:Y:S01]  /*3950*/  MUFU.EX2 R86, R86 ;  /* 0x0000005600567308 */ /* 0x000ea20000000800 */
[----:B---3--:R-:W-:-:S07]  /*3960*/  FADD.FTZ R11, R7, R8 ;  /* 0x00000008070b7221 */ /* 0x008fce0000010000 */
[----:B------:R-:W3:Y:S01]  /*3970*/  MUFU.EX2 R30, R30 ;  /* 0x0000001e001e7308 */ /* 0x000ee20000000800 */
[C---:B-1----:R-:W-:Y:S01]  /*3980*/  F2FP.SATFINITE.E4M3.F32.PACK_AB_MERGE_C R148, R68.reuse, R41, R10 ;  /* 0x000000294494723e */ /* 0x042fe2000480700a */
[----:B------:R-:W-:Y:S01]  /*3990*/  FADD.FTZ R68, R68, R9 ;  /* 0x0000000944447221 */ /* 0x000fe20000010000 */
[----:B------:R-:W-:-:S03]  /*39a0*/  IMAD.MOV.U32 R41, RZ, RZ, R55 ;  /* 0x000000ffff297224 */ /* 0x000fc600078e0037 */
[----:B------:R-:W-:Y:S02]  /*39b0*/  FADD.FTZ R43, R43, R68 ;  /* 0x000000442b2b7221 */ /* 0x000fe40000010000 */
[----:B------:R1:W4:Y:S01]  /*39c0*/  MUFU.EX2 R5, R50 ;  /* 0x0000003200057308 */ /* 0x0003220000000800 */
[----:B--2---:R-:W-:-:S01]  /*39d0*/  FADD.FTZ R11, R86, R11 ;  /* 0x0000000b560b7221 */ /* 0x004fc20000010000 */
[----:B------:R-:W-:Y:S01]  /*39e0*/  FADD.FTZ R72, R72, R43 ;  /* 0x0000002b48487221 */ /* 0x000fe20000010000 */
[----:B------:R-:W-:-:S05]  /*39f0*/  IMAD.MOV.U32 R43, RZ, RZ, R55 ;  /* 0x000000ffff2b7224 */ /* 0x000fca00078e0037 */
[----:B------:R-:W-:Y:S01]  /*3a00*/  MUFU.EX2 R33, R33 ;  /* 0x0000002100217308 */ /* 0x000fe20000000800 */
[----:B---3--:R-:W-:-:S01]  /*3a10*/  FADD.FTZ R8, R30, R11 ;  /* 0x0000000b1e087221 */ /* 0x008fc20000010000 */
[----:B-1----:R-:W-:-:S06]  /*3a20*/  IMAD.MOV.U32 R50, RZ, RZ, R55 ;  /* 0x000000ffff327224 */ /* 0x002fcc00078e0037 */
[----:B------:R-:W1:Y:S01]  /*3a30*/  MUFU.EX2 R42, R42 ;  /* 0x0000002a002a7308 */ /* 0x000e620000000800 */
[C---:B----4-:R-:W-:Y:S01]  /*3a40*/  F2FP.SATFINITE.E4M3.F32.PACK_AB_MERGE_C R30, R5.reuse, R30, RZ ;  /* 0x0000001e051e723e */ /* 0x050fe200048070ff */
[----:B------:R-:W-:-:S03]  /*3a50*/  FADD.FTZ R5, R5, R8 ;  /* 0x0000000805057221 */ /* 0x000fc60000010000 */
[----:B------:R-:W-:Y:S01]  /*3a60*/  F2FP.SATFINITE.E4M3.F32.PACK_AB_MERGE_C R149, R86, R7, R30 ;  /* 0x000000075695723e */ /* 0x000fe2000480701e */
[----:B------:R-:W-:Y:S02]  /*3a70*/  IMAD.MOV.U32 R30, RZ, RZ, R55 ;  /* 0x000000ffff1e7224 */ /* 0x000fe400078e0037 */
[----:B------:R-:W2:Y:S08]  /*3a80*/  MUFU.EX2 R45, R45 ;  /* 0x0000002d002d7308 */ /* 0x000eb00000000800 */
        /* <DEDUP_REMOVED lines=11> */
[----:B------:R-:W1:Y:S01]  /*3b40*/  MUFU.EX2 R47, R47 ;  /* 0x0000002f002f7308 */ /* 0x000e620000000800 */
[----:B--2---:R-:W-:-:S04]  /*3b50*/  FADD.FTZ R5, R53, R8 ;  /* 0x0000000835057221 */ /* 0x004fc80000010000 */
[----:B---3--:R-:W-:Y:S01]  /*3b60*/  FADD.FTZ R4, R38, R5 ;  /* 0x0000000526047221 */ /* 0x008fe20000010000 */
[----:B------:R-:W-:-:S01]  /*3b70*/  FADD.FTZ R5, R42, R33 ;  /* 0x000000212a057221 */ /* 0x000fc20000010000 */
[--C-:B------:R-:W-:Y:S02]  /*3b80*/  IMAD.MOV.U32 R42, RZ, RZ, R55.reuse ;  /* 0x000000ffff2a7224 */ /* 0x100fe400078e0037 */
[----:B------:R-:W-:Y:S01]  /*3b90*/  IMAD.MOV.U32 R33, RZ, RZ, R55 ;  /* 0x000000ffff217224 */ /* 0x000fe200078e0037 */
[C---:B-1----:R-:W-:Y:S01]  /*3ba0*/  F2FP.SATFINITE.E4M3.F32.PACK_AB_MERGE_C R8, R47.reuse, R38, RZ ;  /* 0x000000262f08723e */ /* 0x042fe200048070ff */
[----:B------:R-:W-:-:S01]  /*3bb0*/  FADD.FTZ R4, R47, R4 ;  /* 0x000000042f047221 */ /* 0x000fc20000010000 */
[--C-:B------:R-:W-:Y:S02]  /*3bc0*/  IMAD.MOV.U32 R47, RZ, RZ, R55.reuse ;  /* 0x000000ffff2f7224 */ /* 0x100fe400078e0037 */
[----:B------:R-:W-:Y:S01]  /*3bd0*/  F2FP.SATFINITE.E4M3.F32.PACK_AB_MERGE_C R151, R53, R52, R8 ;  /* 0x000000343597723e */ /* 0x000fe20004807008 */
[----:B------:R-:W-:-:S02]  /*3be0*/  IMAD.MOV.U32 R53, RZ, RZ, R55 ;  /* 0x000000ffff357224 */ /* 0x000fc400078e0037 */
[--C-:B------:R-:W-:Y:S02]  /*3bf0*/  IMAD.MOV.U32 R52, RZ, RZ, R55.reuse ;  /* 0x000000ffff347224 */ /* 0x100fe400078e0037 */
[----:B------:R-:W-:Y:S01]  /*3c00*/  IMAD.MOV.U32 R38, RZ, RZ, R55 ;  /* 0x000000ffff267224 */ /* 0x000fe200078e0037 */
[----:B------:R-:W-:Y:S06]  /*3c10*/  @!P1 BRA `(.L_x_15) ;  /* 0x0000002000e49947 */ /* 0x000fec0003800000 */
[----:B------:R-:W-:Y:S01]  /*3c20*/  IMAD.MOV.U32 R9, RZ, RZ, R6 ;  /* 0x000000ffff097224 */ /* 0x000fe200078e0006 */
[----:B------:R-:W-:Y:S01]  /*3c30*/  CS2R R54, SRZ ;  /* 0x0000000000367805 */ /* 0x000fe2000001ff00 */
[----:B------:R-:W-:Y:S01]  /*3c40*/  IMAD.MOV.U32 R7, RZ, RZ, R3 ;  /* 0x000000ffff077224 */ /* 0x000fe200078e0003 */
[----:B------:R-:W-:Y:S02]  /*3c50*/  CS2R R52, SRZ ;  /* 0x0000000000347805 */ /* 0x000fe4000001ff00 */
[----:B------:R-:W-:Y:S02]  /*3c60*/  CS2R R50, SRZ ;  /* 0x0000000000327805 */ /* 0x000fe4000001ff00 */
[----:B------:R-:W-:Y:S02]  /*3c70*/  CS2R R48, SRZ ;  /* 0x0000000000307805 */ /* 0x000fe4000001ff00 */
[----:B------:R-:W-:Y:S02]  /*3c80*/  CS2R R46, SRZ ;  /* 0x00000000002e7805 */ /* 0x000fe4000001ff00 */
[----:B------:R-:W-:-:S02]  /*3c90*/  CS2R R44, SRZ ;  /* 0x00000000002c7805 */ /* 0x000fc4000001ff00 */
[----:B------:R-:W-:Y:S02]  /*3ca0*/  CS2R R42, SRZ ;  /* 0x00000000002a7805 */ /* 0x000fe4000001ff00 */
        /* <DEDUP_REMOVED lines=8> */
[----:B------:R-:W-:Y:S01]  /*3d30*/  CS2R R24, SRZ ;  /* 0x0000000000187805 */ /* 0x000fe2000001ff00 */
[----:B------:R-:W-:Y:S01]  /*3d40*/  UIADD3 UR49, UR49, -0x2, URZ ;  /* 0xfffffffe31317890 */ /* 0x000fe2000fffe03f */
[----:B------:R-:W-:Y:S01]  /*3d50*/  UMOV UR22, UR37 ;  /* 0x0000002500167c82 */ /* 0x000fe20008000000 */
[----:B------:R-:W-:-:S10]  /*3d60*/  UMOV UR21, UR38 ;  /* 0x0000002600157c82 */ /* 0x000fd40008000000 */
.L_x_25:
[----:B------:R-:W-:-:S04]  /*3d70*/  UISETP.NE.AND UP0, UPT, UR21, 0x1, UPT ;  /* 0x000000011500788c */ /* 0x000fc8000bf05270 */
[----:B------:R-:W-:-:S04]  /*3d80*/  USEL UR37, URZ, 0x1, UP0 ;  /* 0x000000013f257887 */ /* 0x000fc80008000000 */
[----:B------:R-:W-:Y:S01]  /*3d90*/  ULOP3.LUT UR37, UR22, UR37, URZ, 0x3c, !UPT ;  /* 0x0000002516257292 */ /* 0x000fe2000f8e3c3f */
[----:B------:R-:W-:Y:S11]  /*3da0*/  @!P0 BRA `(.L_x_16) ;  /* 0x0000000000048947 */ /* 0x000ff60003800000 */
[----:B------:R-:W-:Y:S01]  /*3db0*/  BPT.TRAP 0x1 ;  /* 0x000000040000795c */ /* 0x000fe20000300000 */
.L_x_16:
[----:B------:R-:W-:Y:S01]  /*3dc0*/  UIADD3 UR38, UR21, 0x1, URZ ;  /* 0x0000000115267890 */ /* 0x000fe2000fffe03f */
[----:B------:R-:W-:-:S03]  /*3dd0*/  IMAD.U32 R3, RZ, RZ, UR37 ;  /* 0x00000025ff037e24 */ /* 0x000fc6000f8e00ff */
[----:B------:R-:W-:Y:S02]  /*3de0*/  UISETP.NE.AND UP0, UPT, UR38, 0x2, UPT ;  /* 0x000000022600788c */ /* 0x000fe4000bf05270 */
[----:B------:R-:W-:Y:S02]  /*3df0*/  SHF.L.U32 R3, R3, 0x1f, RZ ;  /* 0x0000001f03037819 */ /* 0x000fe400000006ff */
[----:B------:R-:W-:-:S04]  /*3e00*/  USEL UR38, UR38, URZ, UP0 ;  /* 0x0000003f26267287 */ /* 0x000fc80008000000 */
[----:B------:R-:W-:-:S09]  /*3e10*/  ULEA UR20, UR38, UR40, 0x3 ;  /* 0x0000002826147291 */ /* 0x000fd2000f8e183f */
[----:B------:R1:W2:Y:S01]  /*3e20*/  SYNCS.PHASECHK.TRANS64.TRYWAIT P1, [UR20+0x13230], R3 ;  /* 0x01323003ff0075a7 */ /* 0x0002a20008020154 */
[----:B------:R-:W-:Y:S05]  /*3e30*/  @!P0 BRA `(.L_x_17) ;  /* 0x0000000000048947 */ /* 0x000fea0003800000 */
[----:B------:R-:W-:Y:S01]  /*3e40*/  BPT.TRAP 0x1 ;  /* 0x000000040000795c */ /* 0x000fe20000300000 */
.L_x_17:
[----:B--2---:R-:W-:Y:S05]  /*3e50*/  @P1 BRA `(.L_x_18) ;  /* 0x0000000000081947 */ /* 0x004fea0003800000 */
[----:B------:R-:W2:Y:S02]  /*3e60*/  SYNCS.PHASECHK.TRANS64.TRYWAIT P1, [UR20+0x13230], R3 ;  /* 0x01323003ff0075a7 */ /* 0x000ea40008020154 */
[----:B--2---:R-:W-:Y:S05]  /*3e70*/  @!P1 BRA `(.L_x_19) ;  /* 0x00000058004c9947 */ /* 0x004fea0003800000 */
.L_x_18:
[----:B------:R-:W-:Y:S01]  /*3e80*/  R2UR UR23, R0 ;  /* 0x00000000001772ca */ /* 0x000fe200000e0000 */
[----:B------:R-:W-:Y:S01]  /*3e90*/  WARPGROUP.ARRIVE ;  /* 0x00000000000079c5 */ /* 0x000fe20000000000 */
[----:B------:R-:W-:Y:S01]  /*3ea0*/  UMOV UR11, 0x80000020 ;  /* 0x80000020000b7882 */ /* 0x000fe20000000000 */
[----:B------:R-:W-:Y:S01]  /*3eb0*/  UMOV UR12, UR8 ;  /* 0x00000008000c7c82 */ /* 0x000fe20008000000 */
[----:B------:R-:W-:Y:S01]  /*3ec0*/  UMOV UR13, UR9 ;  /* 0x00000009000d7c82 */ /* 0x000fe20008000000 */
[----:B------:R-:W-:Y:S01]  /*3ed0*/  UMOV UR15, 0x80000020 ;  /* 0x80000020000f7882 */ /* 0x000fe20000000000 */
[----:B------:R-:W-:Y:S01]  /*3ee0*/  UMOV UR16, UR8 ;  /* 0x0000000800107c82 */ /* 0x000fe20008000000 */
[----:B------:R-:W-:Y:S01]  /*3ef0*/  UMOV UR17, UR9 ;  /* 0x0000000900117c82 */ /* 0x000fe20008000000 */
[----:B------:R-:W-:Y:S01]  /*3f00*/  UMOV UR19, 0x80000020 ;  /* 0x8000002000137882 */ /* 0x000fe20000000000 */
[----:B------:R-:W-:-:S04]  /*3f10*/  UMOV UR7, 0x80000020 ;  /* 0x8000002000077882 */ /* 0x000fc80000000000 */
[----:B------:R-:W-:-:S04]  /*3f20*/  UIMAD UR23, UR38, 0x280, UR23 ;  /* 0x00000280261778a4 */ /* 0x000fc8000f8e0217 */
[----:B------:R-:W-:Y:S02]  /*3f30*/  UIADD3 UR14, UR23, 0x80, URZ ;  /* 0x00000080170e7890 */ /* 0x000fe4000fffe03f */
[----:B------:R-:W-:Y:S02]  /*3f40*/  UIADD3 UR18, UR23, 0x100, URZ ;  /* 0x0000010017127890 */ /* 0x000fe4000fffe03f */
[----:B------:R-:W-:Y:S01]  /*3f50*/  UMOV UR10, UR23 ;  /* 0x00000017000a7c82 */ /* 0x000fe20008000000 */
[----:B------:R-:W-:Y:S01]  /*3f60*/  UIADD3 UR6, UR23, 0x200, URZ ;  /* 0x0000020017067890 */ /* 0x000fe2000fffe03f */
[----:B------:R-:W-:Y:S01]  /*3f70*/  QGMMA.64x32x32.F32.E4M3.E4M3 R120, gdesc[UR8], RZ, !UPT, gsb0 ;  /* 0x00600000087879f3 */ /* 0x000fe2000c0008ff */
[----:B------:R-:W-:Y:S01]  /*3f80*/  UIADD3 UR10, UR23, 0x180, URZ ;  /* 0x00000180170a7890 */ /* 0x000fe2000fffe03f */
[----:B------:R-:W-:Y:S01]  /*3f90*/  UMOV UR11, 0x80000020 ;  /* 0x80000020000b7882 */ /* 0x000fe20000000000 */
[----:B------:R-:W-:Y:S02]  /*3fa0*/  WARPGROUP.DEPBAR.LE gsb0, 0x0 ;  /* 0x00008000000079c5 */ /* 0x000fe40000010000 */
[----:B------:R-:W-:-:S06]  /*3fb0*/  WARPGROUP.ARRIVE ;  /* 0x00000000000079c5 */ /* 0x000fcc0000000000 */
[----:B------:R-:W-:Y:S01]  /*3fc0*/  QGMMA.64x32x32.F32.E4M3.E4M3 R104, gdesc[UR12], RZ, !UPT, gsb0 ;  /* 0x006000000c6879f3 */ /* 0x000fe2000c0008ff */
[----:B------:R-:W-:Y:S01]  /*3fd0*/  UIADD3 UR14, UR23, 0x82, URZ ;  /* 0x00000082170e7890 */ /* 0x000fe2000fffe03f */
[----:B------:R-:W-:Y:S01]  /*3fe0*/  UMOV UR12, UR4 ;  /* 0x00000004000c7c82 */ /* 0x000fe20008000000 */
[----:B------:R-:W-:Y:S01]  /*3ff0*/  UMOV UR13, UR5 ;  /* 0x00000005000d7c82 */ /* 0x000fe20008000000 */
        /* <DEDUP_REMOVED lines=11> */
[----:B------:R-:W-:Y:S01]  /*40b0*/  UMOV UR10, UR6 ;  /* 0x00000006000a7c82 */ /* 0x000fe20008000000 */
[----:B------:R-:W-:Y:S01]  /*40c0*/  UMOV UR11, 0x80000020 ;  /* 0x80000020000b7882 */ /* 0x000fe20000000000 */
[----:B------:R-:W-:Y:S01]  /*40d0*/  UIADD3 UR6, UR23, 0x2, URZ ;  /* 0x0000000217067890 */ /* 0x000fe2000fffe03f */
[----:B------:R-:W-:Y:S02]  /*40e0*/  WARPGROUP.DEPBAR.LE gsb0, 0x0 ;  /* 0x00008000000079c5 */ /* 0x000fe40000010000 */
[----:B------:R-:W-:-:S06]  /*40f0*/  WARPGROUP.ARRIVE ;  /* 0x00000000000079c5 */ /* 0x000fcc0000000000 */
[----:B------:R-:W-:Y:S03]  /*4100*/  QGMMA.64x32x32.F32.E4M3.E4M3 R56, gdesc[UR8], RZ, !UPT, gsb0 ;  /* 0x00600000083879f3 */ /* 0x000fe6000c0008ff */
[----:B------:R-:W-:Y:S02]  /*4110*/  WARPGROUP.DEPBAR.LE gsb0, 0x0 ;  /* 0x00008000000079c5 */ /* 0x000fe40000010000 */
[----:B------:R-:W-:-:S06]  /*4120*/  WARPGROUP.ARRIVE ;  /* 0x00000000000079c5 */ /* 0x000fcc0000000000 */
[----:B------:R-:W-:Y:S01]  /*4130*/  QGMMA.64x32x32.F32.E4M3.E4M3 R120, gdesc[UR4], R120, gsb0 ;  /* 0x00600000047879f3 */ /* 0x000fe20008000878 */
[----:B------:R-:W-:Y:S01]  /*4140*/  UIADD3 UR6, UR23, 0x182, URZ ;  /* 0x0000018217067890 */ /* 0x000fe2000fffe03f */
[----:B------:R-:W-:Y:S01]  /*4150*/  UMOV UR7, 0x80000020 ;  /* 0x8000002000077882 */ /* 0x000fe20000000000 */
[----:B------:R-:W-:Y:S01]  /*4160*/  UIADD3 UR23, UR23, 0x202, URZ ;  /* 0x0000020217177890 */ /* 0x000fe2000fffe03f */
[----:B------:R-:W-:Y:S02]  /*4170*/  WARPGROUP.DEPBAR.LE gsb0, 0x0 ;  /* 0x00008000000079c5 */ /* 0x000fe40000010000 */
[----:B------:R-:W-:-:S06]  /*4180*/  WARPGROUP.ARRIVE ;  /* 0x00000000000079c5 */ /* 0x000fcc0000000000 */
[----:B------:R-:W-:Y:S03]  /*4190*/  QGMMA.64x32x32.F32.E4M3.E4M3 R104, gdesc[UR12], R104, gsb0 ;  /* 0x006000000c6879f3 */ /* 0x000fe60008000868 */
[----:B------:R-:W-:Y:S02]  /*41a0*/  WARPGROUP.DEPBAR.LE gsb0, 0x0 ;  /* 0x00008000000079c5 */ /* 0x000fe40000010000 */
[----:B------:R-:W-:-:S06]  /*41b0*/  WARPGROUP.ARRIVE ;  /* 0x00000000000079c5 */ /* 0x000fcc0000000000 */
[----:B------:R-:W-:Y:S03]  /*41c0*/  QGMMA.64x32x32.F32.E4M3.E4M3 R88, gdesc[UR16], R88, gsb0 ;  /* 0x00600000105879f3 */ /* 0x000fe60008000858 */
[----:B------:R-:W-:Y:S02]  /*41d0*/  WARPGROUP.DEPBAR.LE gsb0, 0x0 ;  /* 0x00008000000079c5 */ /* 0x000fe40000010000 */
[----:B------:R-:W-:-:S06]  /*41e0*/  WARPGROUP.ARRIVE ;  /* 0x00000000000079c5 */ /* 0x000fcc0000000000 */
[----:B------:R-:W-:Y:S01]  /*41f0*/  QGMMA.64x32x32.F32.E4M3.E4M3 R72, gdesc[UR4], R72, gsb0 ;  /* 0x00600000044879f3 */ /* 0x000fe20008000848 */
[----:B------:R-:W-:Y:S01]  /*4200*/  UMOV UR6, UR23 ;  /* 0x0000001700067c82 */ /* 0x000fe20008000000 */
[----:B------:R-:W-:Y:S01]  /*4210*/  UMOV UR7, 0x80000020 ;  /* 0x8000002000077882 */ /* 0x000fe20000000000 */
[----:B------:R-:W-:Y:S02]  /*4220*/  WARPGROUP.DEPBAR.LE gsb0, 0x0 ;  /* 0x00008000000079c5 */ /* 0x000fe40000010000 */
[----:B------:R-:W-:-:S06]  /*4230*/  WARPGROUP.ARRIVE ;  /* 0x00000000000079c5 */ /* 0x000fcc0000000000 */
[----:B------:R-:W-:Y:S03]  /*4240*/  QGMMA.64x32x32.F32.E4M3.E4M3 R56, gdesc[UR4], R56, gsb0 ;  /* 0x00600000043879f3 */ /* 0x000fe60008000838 */
[----:B------:R-:W-:Y:S02]  /*4250*/  WARPGROUP.DEPBAR.LE gsb0, 0x0 ;  /* 0x00008000000079c5 */ /* 0x000fe40000010000 */
[----:B------:R-:W-:Y:S05]  /*4260*/  @!P0 BRA `(.L_x_20) ;  /* 0x0000000000048947 */ /* 0x000fea0003800000 */
[----:B------:R-:W-:Y:S01]  /*4270*/  BPT.TRAP 0x1 ;  /* 0x000000040000795c */ /* 0x000fe20000300000 */
.L_x_20:
[----:B------:R-:W-:Y:S01]  /*4280*/  ULEA UR11, UR21, UR40, 0x3 ;  /* 0x00000028150b7291 */ /* 0x000fe2000f8e183f */
[----:B-12---:R-:W-:-:S05]  /*4290*/  IMAD.U32 R3, RZ, RZ, UR22 ;  /* 0x00000016ff037e24 */ /* 0x006fca000f8e00ff */
[----:B------:R-:W-:-:S04]  /*42a0*/  SHF.L.U32 R3, R3, 0x1f, RZ ;  /* 0x0000001f03037819 */ /* 0x000fc800000006ff */
[----:B------:R1:W2:Y:S01]  /*42b0*/  SYNCS.PHASECHK.TRANS64.TRYWAIT P1, [UR11+0x13250], R3 ;  /* 0x01325003ff0075a7 */ /* 0x0002a2000802014b */
[----:B------:R-:W-:Y:S05]  /*42c0*/  @!P0 BRA `(.L_x_21) ;  /* 0x0000000000048947 */ /* 0x000fea0003800000 */
[----:B------:R-:W-:Y:S01]  /*42d0*/  BPT.TRAP 0x1 ;  /* 0x000000040000795c */ /* 0x000fe20000300000 */
.L_x_21:
[----:B--2---:R-:W-:Y:S05]  /*42e0*/  @P1 BRA `(.L_x_22) ;  /* 0x0000000000081947 */ /* 0x004fea0003800000 */
[----:B------:R-:W2:Y:S02]  /*42f0*/  SYNCS.PHASECHK.TRANS64.TRYWAIT P1, [UR11+0x13250], R3 ;  /* 0x01325003ff0075a7 */ /* 0x000ea4000802014b */
[----:B--2---:R-:W-:Y:S05]  /*4300*/  @!P1 BRA `(.L_x_23) ;  /* 0x0000005400409947 */ /* 0x004fea0003800000 */
.L_x_22:
[----:B--2---:R-:W-:Y:S01]  /*4310*/  FMNMX.FTZ R6, R120, R7, !PT ;  /* 0x0000000778067209 */ /* 0x004fe20007810000 */
[----:B------:R-:W-:Y:S01]  /*4320*/  UIADD3 UR6, UR40, 0x1000, URZ ;  /* 0x0000100028067890 */ /* 0x000fe2000fffe03f */
[----:B------:R-:W-:Y:S01]  /*4330*/  WARPGROUP.ARRIVE ;  /* 0x00000000000079c5 */ /* 0x000fe20000000000 */
[----:B------:R-:W-:Y:S01]  /*4340*/  UMOV UR7, 0xc0000010 ;  /* 0xc000001000077882 */ /* 0x000fe20000000000 */
[----:B-1----:R-:W-:Y:S01]  /*4350*/  FMNMX.FTZ R3, R121, R6, !PT ;  /* 0x0000000679037209 */ /* 0x002fe20007810000 */
[----:B------:R-:W-:Y:S01]  /*4360*/  USHF.R.U32.HI UR6, URZ, 0x4, UR6 ;  /* 0x000000043f067899 */ /* 0x000fe20008011606 */
[----:B------:R-:W-:Y:S02]  /*4370*/  FMNMX.FTZ R6, R122, R9, !PT ;  /* 0x000000097a067209 */ /* 0x000fe40007810000 */
[----:B------:R-:W-:Y:S01]  /*4380*/  LOP3.LUT P1, RZ, R2, 0x7f, RZ, 0xc0, !PT ;  /* 0x0000007f02ff7812 */ /* 0x000fe2000782c0ff */
[----:B------:R-:W-:Y:S01]  /*4390*/  ULOP3.LUT UR6, UR6, 0x3fff, URZ, 0xc0, !UPT ;  /* 0x00003fff06067892 */ /* 0x000fe2000f8ec03f */
[----:B------:R-:W-:-:S02]  /*43a0*/  FMNMX.FTZ R11, R123, R6, !PT ;  /* 0x000000067b0b7209 */ /* 0x000fc40007810000 */
[----:B------:R-:W-:Y:S01]  /*43b0*/  FMNMX.FTZ R6, R124, R3, !PT ;  /* 0x000000037c067209 */ /* 0x000fe20007810000 */
[----:B------:R-:W-:Y:S01]  /*43c0*/  ULOP3.LUT UR6, UR6, 0x10000, URZ, 0xfc, !UPT ;  /* 0x0001000006067892 */ /* 0x000fe2000f8efc3f */
[----:B------:R-:W-:Y:S02]  /*43d0*/  FMNMX.FTZ R8, R126, R11, !PT ;  /* 0x0000000b7e087209 */ /* 0x000fe40007810000 */
[----:B------:R-:W-:Y:S01]  /*43e0*/  FMNMX.FTZ R3, R125, R6, !PT ;  /* 0x000000067d037209 */ /* 0x000fe20007810000 */
[----:B------:R-:W-:Y:S01]  /*43f0*/  UIMAD UR10, UR21, 0x280, UR6 ;  /* 0x00000280150a78a4 */ /* 0x000fe2000f8e0206 */
[----:B------:R-:W-:Y:S02]  /*4400*/  FMNMX.FTZ R11, R127, R8, !PT ;  /* 0x000000087f0b7209 */ /* 0x000fe40007810000 */
[----:B------:R-:W-:Y:S02]  /*4410*/  FMNMX.FTZ R6, R128, R3, !PT ;  /* 0x0000000380067209 */ /* 0x000fe40007810000 */
[----:B------:R-:W-:-:S02]  /*4420*/  FMNMX.FTZ R8, R130, R11, !PT ;  /* 0x0000000b82087209 */ /* 0x000fc40007810000 */
[----:B------:R-:W-:Y:S01]  /*4430*/  FMNMX.FTZ R3, R129, R6, !PT ;  /* 0x0000000681037209 */ /* 0x000fe20007810000 */
[----:B------:R-:W-:Y:S01]  /*4440*/  UMOV UR6, UR10 ;  /* 0x0000000a00067c82 */ /* 0x000fe20008000000 */
[----:B------:R-:W-:Y:S01]  /*4450*/  FMNMX.FTZ R11, R131, R8, !PT ;  /* 0x00000008830b7209 */ /* 0x000fe20007810000 */
[----:B------:R-:W-:Y:S01]  /*4460*/  QGMMA.64x64x32.F32.E4M3.E4M3 R24, R152, gdesc[UR4], R24, gsb0 ;  /* 0x00e0000498187df3 */ /* 0x000fe20008000818 */
[----:B------:R-:W-:Y:S01]  /*4470*/  FMNMX.FTZ R6, R132, R3, !PT ;  /* 0x0000000384067209 */ /* 0x000fe20007810000 */
[----:B------:R-:W-:Y:S01]  /*4480*/  UIADD3 UR6, UR10, 0x80, URZ ;  /* 0x000000800a067890 */ /* 0x000fe2000fffe03f */
[----:B------:R-:W-:Y:S01]  /*4490*/  FMNMX.FTZ R8, R134, R11, !PT ;  /* 0x0000000b86087209 */ /* 0x000fe20007810000 */
[----:B------:R-:W-:Y:S01]  /*44a0*/  UMOV UR7, 0xc0000010 ;  /* 0xc000001000077882 */ /* 0x000fe20000000000 */
[----:B------:R-:W-:Y:S02]  /*44b0*/  FMNMX.FTZ R3, R133, R6, !PT ;  /* 0x0000000685037209 */ /* 0x000fe40007810000 */
[----:B------:R-:W-:-:S02]  /*44c0*/  FMNMX.FTZ R11, R135, R8, !PT ;  /* 0x00000008870b7209 */ /* 0x000fc40007810000 */
[----:B------:R-:W-:Y:S02]  /*44d0*/  FMNMX.FTZ R6, R104, R3, !PT ;  /* 0x0000000368067209 */ /* 0x000fe40007810000 */
[----:B------:R-:W-:Y:S02]  /*44e0*/  FMNMX.FTZ R8, R106, R11, !PT ;  /* 0x0000000b6a087209 */ /* 0x000fe40007810000 */
[----:B------:R-:W-:Y:S02]  /*44f0*/  FMNMX.FTZ R3, R105, R6, !PT ;  /* 0x0000000669037209 */ /* 0x000fe40007810000 */
[----:B------:R-:W-:Y:S02]  /*4500*/  FMNMX.FTZ R11, R107, R8, !PT ;  /* 0x000000086b0b7209 */ /* 0x000fe40007810000 */
        /* <DEDUP_REMOVED lines=30> */
[----:B------:R-:W-:Y:S01]  /*46f0*/  FMNMX.FTZ R3, R73, R6, !PT ;  /* 0x0000000649037209 */ /* 0x000fe20007810000 */
[----:B------:R-:W-:Y:S02]  /*4700*/  WARPGROUP.DEPBAR.LE gsb0, 0x0 ;  /* 0x00008000000079c5 */ /* 0x000fe40000010000 */
[----:B------:R-:W-:Y:S01]  /*4710*/  FMNMX.FTZ R11, R75, R8, !PT ;  /* 0x000000084b0b7209 */ /* 0x000fe20007810000 */
[----:B------:R-:W-:Y:S01]  /*4720*/  WARPGROUP.ARRIVE ;  /* 0x00000000000079c5 */ /* 0x000fe20000000000 */
[----:B------:R-:W-:-:S02]  /*4730*/  FMNMX.FTZ R6, R76, R3, !PT ;  /* 0x000000034c067209 */ /* 0x000fc40007810000 */
[----:B------:R-:W-:Y:S02]  /*4740*/  FMNMX.FTZ R8, R78, R11, !PT ;  /* 0x0000000b4e087209 */ /* 0x000fe40007810000 */
        /* <DEDUP_REMOVED lines=28> */
[----:B------:R-:W-:-:S03]  /*4910*/  FMNMX.FTZ R8, R71, R8, !PT ;  /* 0x0000000847087209 */ /* 0x000fc60007810000 */
[----:B------:R-:W1:Y:S04]  /*4920*/  SHFL.BFLY PT, R3, R6, 0x2, 0x1f ;  /* 0x0c401f0006037f89 */ /* 0x000e6800000e0000 */
[----:B------:R-:W2:Y:S01]  /*4930*/  SHFL.BFLY PT, R11, R8, 0x2, 0x1f ;  /* 0x0c401f00080b7f89 */ /* 0x000ea200000e0000 */
[----:B-1----:R-:W-:Y:S01]  /*4940*/  FMNMX.FTZ R10, R6, R3, !PT ;  /* 0x00000003060a7209 */ /* 0x002fe20007810000 */
[----:B------:R-:W-:Y:S02]  /*4950*/  WARPGROUP.DEPBAR.LE gsb0, 0x0 ;  /* 0x00008000000079c5 */ /* 0x000fe40000010000 */
[----:B--2---:R-:W-:Y:S02]  /*4960*/  FMNMX.FTZ R11, R8, R11, !PT ;  /* 0x0000000b080b7209 */ /* 0x004fe40007810000 */
[----:B------:R-:W1:Y:S01]  /*4970*/  SHFL.BFLY PT, R3, R10, 0x1, 0x1f ;  /* 0x0c201f000a037f89 */ /* 0x000e6200000e0000 */
[----:B------:R-:W-:-:S03]  /*4980*/  WARPGROUP.ARRIVE ;  /* 0x00000000000079c5 */ /* 0x000fc60000000000 */
[----:B------:R-:W2:Y:S03]  /*4990*/  SHFL.BFLY PT, R12, R11, 0x1, 0x1f ;  /* 0x0c201f000b0c7f89 */ /* 0x000ea600000e0000 */
[----:B------:R-:W-:Y:S01]  /*49a0*/  QGMMA.64x64x32.F32.E4M3.E4M3 R24, R140, gdesc[UR4], R24, gsb0 ;  /* 0x00e000048c187df3 */ /* 0x000fe20008000818 */
[----:B------:R-:W-:Y:S01]  /*49b0*/  UIADD3 UR6, UR10, 0x180, URZ ;  /* 0x000001800a067890 */ /* 0x000fe2000fffe03f */
[----:B------:R-:W-:Y:S01]  /*49c0*/  UMOV UR7, 0xc0000010 ;  /* 0xc000001000077882 */ /* 0x000fe20000000000 */
[----:B-1----:R-:W-:Y:S01]  /*49d0*/  FMNMX.FTZ R3, R10, R3, !PT ;  /* 0x000000030a037209 */ /* 0x002fe20007810000 */
[----:B------:R-:W-:Y:S01]  /*49e0*/  IMAD.U32 R10, RZ, RZ, UR41 ;  /* 0x00000029ff0a7e24 */ /* 0x000fe2000f8e00ff */
[----:B--2---:R-:W-:-:S03]  /*49f0*/  FMNMX.FTZ R6, R11, R12, !PT ;  /* 0x0000000c0b067209 */ /* 0x004fc60007810000 */
[----:B------:R-:W-:-:S04]  /*4a00*/  FADD.FTZ R7, -R3, R7 ;  /* 0x0000000703077221 */ /* 0x000fc80000010100 */
[----:B------:R-:W-:Y:S01]  /*4a10*/  FMUL.FTZ R8, R7, UR41 ;  /* 0x0000002907087c20 */ /* 0x000fe20008410000 */
[----:B------:R-:W-:-:S01]  /*4a20*/  FADD.FTZ R7, -R6, R9 ;  /* 0x0000000906077221 */ /* 0x000fc20000010100 */
[----:B------:R-:W-:-:S03]  /*4a30*/  FFMA.FTZ R9, R3, R10, -8 ;  /* 0xc100000003097423 */ /* 0x000fc6000001000a */
[----:B------:R-:W-:Y:S01]  /*4a40*/  FMUL.FTZ R7, R7, UR41 ;  /* 0x0000002907077c20 */ /* 0x000fe20008410000 */
        /* <DEDUP_REMOVED lines=8> */
[----:B------:R-:W-:Y:S02]  /*4ad0*/  IMAD.U32 R117, RZ, RZ, UR41 ;  /* 0x00000029ff757e24 */ /* 0x000fe4000f8e00ff */
        /* <DEDUP_REMOVED lines=32> */
[----:B------:R-:W-:Y:S01]  /*4ce0*/  FFMA.FTZ R69, R6, R117, -8 ;  /* 0xc100000006457423 */ /* 0x000fe20000010075 */
[----:B------:R-:W-:Y:S03]  /*4cf0*/  MUFU.EX2 R8, R8 ;  /* 0x0000000800087308 */ /* 0x000fe60000000800 */
[----:B------:R-:W-:-:S01]  /*4d00*/  FFMA.FTZ R120, R122, UR41, -R69 ;  /* 0x000000297a787c23 */ /* 0x000fc20008010845 */
[--C-:B------:R-:W-:Y:S01]  /*4d10*/  FFMA.FTZ R117, R123, UR41, -R69.reuse ;  /* 0x000000297b757c23 */ /* 0x100fe20008010845 */
[----:B------:R-:W-:-:S01]  /*4d20*/  FFMA.FTZ R121, R126, UR41, -R69 ;  /* 0x000000297e797c23 */ /* 0x000fc20008010845 */
[--C-:B------:R-:W-:Y:S01]  /*4d30*/  FFMA.FTZ R122, R127, UR41, -R69.reuse ;  /* 0x000000297f7a7c23 */ /* 0x100fe20008010845 */
[----:B------:R-:W-:-:S01]  /*4d40*/  FFMA.FTZ R123, R130, UR41, -R69 ;  /* 0x00000029827b7c23 */ /* 0x000fc20008010845 */
[----:B------:R-:W1:Y:S01]  /*4d50*/  MUFU.EX2 R11, R11 ;  /* 0x0000000b000b7308 */ /* 0x000e620000000800 */
[----:B------:R-:W-:-:S02]  /*4d60*/  WARPGROUP.DEPBAR.LE gsb0, 0x0 ;  /* 0x00008000000079c5 */ /* 0x000fc40000010000 */
[----:B------:R-:W-:Y:S01]  /*4d70*/  WARPGROUP.ARRIVE ;  /* 0x00000000000079c5 */ /* 0x000fe20000000000 */
[----:B------:R-:W-:-:S01]  /*4d80*/  FFMA.FTZ R124, R131, UR41, -R69 ;  /* 0x00000029837c7c23 */ /* 0x000fc20008010845 */
[--C-:B------:R-:W-:Y:S01]  /*4d90*/  FFMA.FTZ R125, R134, UR41, -R69.reuse ;  /* 0x00000029867d7c23 */ /* 0x100fe20008010845 */
[----:B------:R-:W-:-:S01]  /*4da0*/  FFMA.FTZ R126, R135, UR41, -R69 ;  /* 0x00000029877e7c23 */ /* 0x000fc20008010845 */
[--C-:B------:R-:W-:Y:S01]  /*4db0*/  FFMA.FTZ R106, R106, UR41, -R69.reuse ;  /* 0x000000296a6a7c23 */ /* 0x100fe20008010845 */
[----:B------:R-:W-:Y:S01]  /*4dc0*/  MUFU.EX2 R7, R7 ;  /* 0x0000000700077308 */ /* 0x000fe20000000800 */
[----:B------:R-:W-:Y:S01]  /*4dd0*/  QGMMA.64x64x32.F32.E4M3.E4M3 R24, R144, gdesc[UR4], R24, gsb0 ;  /* 0x00e0000490187df3 */ /* 0x000fe20008000818 */
[----:B------:R-:W-:-:S01]  /*4de0*/  FFMA.FTZ R107, R107, UR41, -R69 ;  /* 0x000000296b6b7c23 */ /* 0x000fc20008010845 */
[--C-:B------:R-:W-:Y:S01]  /*4df0*/  FFMA.FTZ R110, R110, UR41, -R69.reuse ;  /* 0x000000296e6e7c23 */ /* 0x100fe20008010845 */
[----:B------:R-:W-:-:S01]  /*4e00*/  FFMA.FTZ R111, R111, UR41, -R69 ;  /* 0x000000296f6f7c23 */ /* 0x000fc20008010845 */
[--C-:B------:R-:W-:Y:S01]  /*4e10*/  FFMA.FTZ R114, R114, UR41, -R69.reuse ;  /* 0x0000002972727c23 */ /* 0x100fe20008010845 */
[----:B------:R-:W-:-:S01]  /*4e20*/  FFMA.FTZ R115, R115, UR41, -R69 ;  /* 0x0000002973737c23 */ /* 0x000fc20008010845 */
[----:B------:R-:W-:Y:S01]  /*4e30*/  FFMA.FTZ R118, R118, UR41, -R69 ;  /* 0x0000002976767c23 */ /* 0x000fe20008010845 */
[----:B------:R-:W2:Y:S01]  /*4e40*/  MUFU.EX2 R120, R120 ;  /* 0x0000007800787308 */ /* 0x000ea20000000800 */
[----:B-1----:R-:W-:-:S01]  /*4e50*/  FFMA.FTZ R5, R8, R5, R11 ;  /* 0x0000000508057223 */ /* 0x002fc2000001000b */
[--C-:B------:R-:W-:Y:S01]  /*4e60*/  FFMA.FTZ R119, R119, UR41, -R69.reuse ;  /* 0x0000002977777c23 */ /* 0x100fe20008010845 */
[----:B------:R-:W-:-:S01]  /*4e70*/  FFMA.FTZ R90, R90, UR41, -R69 ;  /* 0x000000295a5a7c23 */ /* 0x000fc20008010845 */
[--C-:B------:R-:W-:Y:S01]  /*4e80*/  FFMA.FTZ R91, R91, UR41, -R69.reuse ;  /* 0x000000295b5b7c23 */ /* 0x100fe20008010845 */
[----:B------:R-:W-:-:S01]  /*4e90*/  FFMA.FTZ R94, R94, UR41, -R69 ;  /* 0x000000295e5e7c23 */ /* 0x000fc20008010845 */
[--C-:B------:R-:W-:Y:S01]  /*4ea0*/  FFMA.FTZ R95, R95, UR41, -R69.reuse ;  /* 0x000000295f5f7c23 */ /* 0x100fe20008010845 */
[----:B------:R-:W-:-:S01]  /*4eb0*/  FFMA.FTZ R98, R98, UR41, -R69 ;  /* 0x0000002962627c23 */ /* 0x000fc20008010845 */
[----:B------:R-:W1:Y:S01]  /*4ec0*/  MUFU.EX2 R10, R10 ;  /* 0x0000000a000a7308 */ /* 0x000e620000000800 */
[----:B------:R-:W-:-:S01]  /*4ed0*/  FFMA.FTZ R99, R99, UR41, -R69 ;  /* 0x0000002963637c23 */ /* 0x000fc20008010845 */
[--C-:B------:R-:W-:Y:S01]  /*4ee0*/  FFMA.FTZ R102, R102, UR41, -R69.reuse ;  /* 0x0000002966667c23 */ /* 0x100fe20008010845 */
[----:B------:R-:W-:Y:S01]  /*4ef0*/  UIADD3 UR6, UR10, 0x200, URZ ;  /* 0x000002000a067890 */ /* 0x000fe2000fffe03f */
[--C-:B------:R-:W-:Y:S01]  /*4f00*/  FFMA.FTZ R103, R103, UR41, -R69.reuse ;  /* 0x0000002967677c23 */ /* 0x100fe20008010845 */
[----:B------:R-:W-:-:S01]  /*4f10*/  FFMA.FTZ R74, R74, UR41, -R69 ;  /* 0x000000294a4a7c23 */ /* 0x000fc20008010845 */
[----:B------:R-:W-:Y:S01]  /*4f20*/  UMOV UR7, 0xc0000010 ;  /* 0xc000001000077882 */ /* 0x000fe20000000000 */
[----:B------:R-:W-:-:S01]  /*4f30*/  FFMA.FTZ R75, R75, UR41, -R69 ;  /* 0x000000294b4b7c23 */ /* 0x000fc20008010845 */
[----:B------:R-:W3:Y:S01]  /*4f40*/  MUFU.EX2 R117, R117 ;  /* 0x0000007500757308 */ /* 0x000ee20000000800 */
[----:B--2---:R-:W-:-:S01]  /*4f50*/  FFMA.FTZ R4, R7, R4, R120 ;  /* 0x0000000407047223 */ /* 0x004fc20000010078 */
[--C-:B------:R-:W-:Y:S01]  /*4f60*/  FFMA.FTZ R78, R78, UR41, -R69.reuse ;  /* 0x000000294e4e7c23 */ /* 0x100fe20008010845 */
[----:B------:R-:W-:-:S01]  /*4f70*/  FFMA.FTZ R79, R79, UR41, -R69 ;  /* 0x000000294f4f7c23 */ /* 0x000fc20008010845 */
[--C-:B------:R-:W-:Y:S01]  /*4f80*/  FFMA.FTZ R82, R82, UR41, -R69.reuse ;  /* 0x0000002952527c23 */ /* 0x100fe20008010845 */
[----:B------:R-:W-:-:S01]  /*4f90*/  FFMA.FTZ R83, R83, UR41, -R69 ;  /* 0x0000002953537c23 */ /* 0x000fc20008010845 */
[--C-:B------:R-:W-:Y:S01]  /*4fa0*/  FFMA.FTZ R86, R86, UR41, -R69.reuse ;  /* 0x0000002956567c23 */ /* 0x100fe20008010845 */
[----:B------:R-:W-:-:S01]  /*4fb0*/  FFMA.FTZ R87, R87, UR41, -R69 ;  /* 0x0000002957577c23 */ /* 0x000fc20008010845 */
[----:B------:R-:W2:Y:S01]  /*4fc0*/  MUFU.EX2 R12, R12 ;  /* 0x0000000c000c7308 */ /* 0x000ea20000000800 */
[----:B-1----:R-:W-:-:S01]  /*4fd0*/  FADD.FTZ R5, R10, R5 ;  /* 0x000000050a057221 */ /* 0x002fc20000010000 */
[--C-:B------:R-:W-:Y:S01]  /*4fe0*/  FFMA.FTZ R58, R58, UR41, -R69.reuse ;  /* 0x000000293a3a7c23 */ /* 0x100fe20008010845 */
[----:B------:R-:W-:-:S01]  /*4ff0*/  FFMA.FTZ R59, R59, UR41, -R69 ;  /* 0x000000293b3b7c23 */ /* 0x000fc20008010845 */
[--C-:B------:R-:W-:Y:S01]  /*5000*/  FFMA.FTZ R62, R62, UR41, -R69.reuse ;  /* 0x000000293e3e7c23 */ /* 0x100fe20008010845 */
[----:B------:R-:W-:-:S01]  /*5010*/  FFMA.FTZ R63, R63, UR41, -R69 ;  /* 0x000000293f3f7c23 */ /* 0x000fc20008010845 */
[--C-:B------:R-:W-:Y:S01]  /*5020*/  FFMA.FTZ R66, R66, UR41, -R69.reuse ;  /* 0x0000002942427c23 */ /* 0x100fe20008010845 */
[----:B------:R-:W-:-:S01]  /*5030*/  FFMA.FTZ R67, R67, UR41, -R69 ;  /* 0x0000002943437c23 */ /* 0x000fc20008010845 */
[----:B------:R-:W1:Y:S01]  /*5040*/  MUFU.EX2 R121, R121 ;  /* 0x0000007900797308 */ /* 0x000e620000000800 */
[----:B---3--:R-:W-:-:S01]  /*5050*/  FADD.FTZ R4, R117, R4 ;  /* 0x0000000475047221 */ /* 0x008fc20000010000 */
[--C-:B------:R-:W-:Y:S01]  /*5060*/  FFMA.FTZ R70, R70, UR41, -R69.reuse ;  /* 0x0000002946467c23 */ /* 0x100fe20008010845 */
[----:B------:R-:W-:-:S05]  /*5070*/  FFMA.FTZ R69, R71, UR41, -R69 ;  /* 0x0000002947457c23 */ /* 0x000fca0008010845 */
[----:B------:R-:W3:Y:S01]  /*5080*/  MUFU.EX2 R13, R13 ;  /* 0x0000000d000d7308 */ /* 0x000ee20000000800 */
[----:B--2---:R-:W-:-:S07]  /*5090*/  FADD.FTZ R128, R12, R5 ;  /* 0x000000050c807221 */ /* 0x004fce0000010000 */
[----:B------:R-:W2:Y:S01]  /*50a0*/  MUFU.EX2 R122, R122 ;  /* 0x0000007a007a7308 */ /* 0x000ea20000000800 */
[----:B-1----:R-:W-:-:S07]  /*50b0*/  FADD.FTZ R5, R121, R4 ;  /* 0x0000000479057221 */ /* 0x002fce0000010000 */
[----:B------:R-:W1:Y:S01]  /*50c0*/  MUFU.EX2 R14, R14 ;  /* 0x0000000e000e7308 */ /* 0x000e620000000800 */
[----:B---3--:R-:W-:-:S07]  /*50d0*/  FADD.FTZ R127, R13, R128 ;  /* 0x000000800d7f7221 */ /* 0x008fce0000010000 */
[----:B------:R-:W3:Y:S01]  /*50e0*/  MUFU.EX2 R123, R123 ;  /* 0x0000007b007b7308 */ /* 0x000ee20000000800 */
[----:B--2---:R-:W-:-:S01]  /*50f0*/  FADD.FTZ R4, R122, R5 ;  /* 0x000000057a047221 */ /* 0x004fc20000010000 */
[----:B------:R-:W-:-:S06]  /*5100*/  WARPGROUP.DEPBAR.LE gsb0, 0x0 ;  /* 0x00008000000079c5 */ /* 0x000fcc0000010000 */
[----:B------:R-:W2:Y:S01]  /*5110*/  MUFU.EX2 R15, R15 ;  /* 0x0000000f000f7308 */ /* 0x000ea20000000800 */
[----:B-1----:R-:W-:-:S01]  /*5120*/  FADD.FTZ R128, R14, R127 ;  /* 0x0000007f0e807221 */ /* 0x002fc20000010000 */
[----:B------:R-:W-:-:S06]  /*5130*/  WARPGROUP.ARRIVE ;  /* 0x00000000000079c5 */ /* 0x000fcc0000000000 */
[----:B------:R-:W1:Y:S01]  /*5140*/  MUFU.EX2 R124, R124 ;  /* 0x0000007c007c7308 */ /* 0x000e620000000800 */
[----:B---3--:R-:W-:-:S01]  /*5150*/  FADD.FTZ R5, R123, R4 ;  /* 0x000000047b057221 */ /* 0x008fc20000010000 */
[----:B------:R-:W-:Y:S06]  /*5160*/  QGMMA.64x64x32.F32.E4M3.E4M3 R24, R148, gdesc[UR4], R24, gsb0 ;  /* 0x00e0000494187df3 */ /* 0x000fec0008000818 */
[----:B------:R-:W3:Y:S01]  /*5170*/  MUFU.EX2 R20, R20 ;  /* 0x0000001400147308 */ /* 0x000ee20000000800 */
[----:B--2---:R-:W-:-:S07]  /*5180*/  FADD.FTZ R127, R15, R128 ;  /* 0x000000800f7f7221 */ /* 0x004fce0000010000 */
[----:B------:R-:W2:Y:S01]  /*5190*/  MUFU.EX2 R125, R125 ;  /* 0x0000007d007d7308 */ /* 0x000ea20000000800 */
[----:B-1----:R-:W-:-:S07]  /*51a0*/  FADD.FTZ R4, R124, R5 ;  /* 0x000000057c047221 */ /* 0x002fce0000010000 */
[----:B------:R-:W1:Y:S01]  /*51b0*/  MUFU.EX2 R21, R21 ;  /* 0x0000001500157308 */ /* 0x000e620000000800 */
[----:B---3--:R-:W-:-:S07]  /*51c0*/  FADD.FTZ R128, R20, R127 ;  /* 0x0000007f14807221 */ /* 0x008fce0000010000 */
        /* <DEDUP_REMOVED lines=100> */
[----:B-1----:R-:W-:-:S01]  /*5810*/  FADD.FTZ R5, R85, R4 ;  /* 0x0000000455057221 */ /* 0x002fc20000010000 */
[----:B------:R-:W-:-:S04]  /*5820*/  IMAD.U32 R4, RZ, RZ, UR20 ;  /* 0x00000014ff047e24 */ /* 0x000fc8000f8e00ff */
[----:B------:R-:W-:Y:S02]  /*5830*/  @!P1 VIADD R4, R4, 0x13240 ;  /* 0x0001324004049836 */ /* 0x000fe40000000000 */
[----:B------:R-:W1:Y:S01]  /*5840*/  MUFU.EX2 R58, R58 ;  /* 0x0000003a003a7308 */ /* 0x000e620000000800 */
[----:B---3--:R-:W-:-:S02]  /*5850*/  FADD.FTZ R127, R87, R128 ;  /* 0x00000080577f7221 */ /* 0x008fc40000010000 */
[----:B------:R-:W-:-:S04]  /*5860*/  @!P1 PRMT R4, RZ, 0x654, R4 ;  /* 0x00000654ff049816 */ /* 0x000fc80000000004 */
[----:B------:R3:W-:Y:S01]  /*5870*/  @!P1 SYNCS.ARRIVE.TRANS64.RED.A1T0 RZ, [R4+URZ], RZ ;  /* 0x000000ff04ff99a7 */ /* 0x0007e2000810043f */
[----:B------:R-:W4:Y:S01]  /*5880*/  MUFU.EX2 R57, R57 ;  /* 0x0000003900397308 */ /* 0x000f220000000800 */
[----:B--2---:R-:W-:-:S07]  /*5890*/  FADD.FTZ R128, R56, R5 ;  /* 0x0000000538807221 */ /* 0x004fce0000010000 */
[----:B------:R-:W2:Y:S01]  /*58a0*/  MUFU.EX2 R59, R59 ;  /* 0x0000003b003b7308 */ /* 0x000ea20000000800 */
[----:B-1----:R-:W-:-:S07]  /*58b0*/  FADD.FTZ R130, R58, R127 ;  /* 0x0000007f3a827221 */ /* 0x002fce0000010000 */
[----:B------:R-:W1:Y:S01]  /*58c0*/  MUFU.EX2 R60, R60 ;  /* 0x0000003c003c7308 */ /* 0x000e620000000800 */
[----:B----4-:R-:W-:-:S07]  /*58d0*/  FADD.FTZ R5, R57, R128 ;  /* 0x0000008039057221 */ /* 0x010fce0000010000 */
[----:B------:R-:W4:Y:S01]  /*58e0*/  MUFU.EX2 R62, R62 ;  /* 0x0000003e003e7308 */ /* 0x000f220000000800 */
[----:B--2---:R-:W-:-:S07]  /*58f0*/  FADD.FTZ R127, R59, R130 ;  /* 0x000000823b7f7221 */ /* 0x004fce0000010000 */
[----:B------:R-:W2:Y:S01]  /*5900*/  MUFU.EX2 R61, R61 ;  /* 0x0000003d003d7308 */ /* 0x000ea20000000800 */
[----:B-1----:R-:W-:-:S07]  /*5910*/  FADD.FTZ R128, R60, R5 ;  /* 0x000000053c807221 */ /* 0x002fce0000010000 */
[----:B------:R-:W1:Y:S01]  /*5920*/  MUFU.EX2 R63, R63 ;  /* 0x0000003f003f7308 */ /* 0x000e620000000800 */
[----:B----4-:R-:W-:-:S07]  /*5930*/  FADD.FTZ R130, R62, R127 ;  /* 0x0000007f3e827221 */ /* 0x010fce0000010000 */
        /* <DEDUP_REMOVED lines=16> */
[----:B---3--:R-:W-:-:S03]  /*5a40*/  FADD.FTZ R5, R9, R4 ;  /* 0x0000000409057221 */ /* 0x008fc60000010000 */
[----:B--2---:R-:W-:Y:S01]  /*5a50*/  FADD.FTZ R4, R69, R71 ;  /* 0x0000004745047221 */ /* 0x004fe20000010000 */
[----:B------:R-:W-:Y:S06]  /*5a60*/  @!P0 BRA `(.L_x_24) ;  /* 0x0000000000048947 */ /* 0x000fec0003800000 */
[----:B------:R-:W-:Y:S01]  /*5a70*/  BPT.TRAP 0x1 ;  /* 0x000000040000795c */ /* 0x000fe20000300000 */
.L_x_24:
[----:B------:R-:W-:Y:S01]  /*5a80*/  UIADD3 UR6, UR11, 0x13260, URZ ;  /* 0x000132600b067890 */ /* 0x000fe2000fffe03f */
[----:B------:R-:W-:Y:S01]  /*5a90*/  ISETP.LT.AND P1, PT, RZ, UR49, PT ;  /* 0x00000031ff007c0c */ /* 0x000fe2000bf21270 */
[----:B------:R-:W-:Y:S01]  /*5aa0*/  UIADD3 UR7, UR49, -0x1, URZ ;  /* 0xffffffff31077890 */ /* 0x000fe2000fffe03f */
[----:B------:R-:W-:Y:S01]  /*5ab0*/  F2FP.SATFINITE.E4M3.F32.PACK_AB_MERGE_C R9, R9, R68, RZ ;  /* 0x000000440909723e */ /* 0x000fe200048070ff */
[----:B------:R-:W-:Y:S01]  /*5ac0*/  UPRMT UR6, UR39, 0x654, UR6 ;  /* 0x0000065427067896 */ /* 0x000fe20008000006 */
[----:B------:R-:W-:Y:S01]  /*5ad0*/  F2FP.SATFINITE.E4M3.F32.PACK_AB_MERGE_C R12, R13, R12, RZ ;  /* 0x0000000c0d0c723e */ /* 0x000fe200048070ff */
[----:B------:R-:W-:Y:S01]  /*5ae0*/  UMOV UR22, UR37 ;  /* 0x0000002500167c82 */ /* 0x000fe20008000000 */
[----:B------:R-:W-:Y:S01]  /*5af0*/  F2FP.SATFINITE.E4M3.F32.PACK_AB_MERGE_C R121, R122, R121, RZ ;  /* 0x000000797a79723e */ /* 0x000fe200048070ff */
[----:B------:R-:W-:Y:S01]  /*5b00*/  UMOV UR21, UR38 ;  /* 0x0000002600157c82 */ /* 0x000fe20008000000 */
[----:B------:R-:W-:Y:S01]  /*5b10*/  F2FP.SATFINITE.E4M3.F32.PACK_AB_MERGE_C R20, R21, R20, RZ ;  /* 0x000000141514723e */ /* 0x000fe200048070ff */
[----:B------:R-:W-:Y:S01]  /*5b20*/  UMOV UR49, UR7 ;  /* 0x0000000700317c82 */ /* 0x000fe20008000000 */
[----:B------:R-:W-:Y:S01]  /*5b30*/  F2FP.SATFINITE.E4M3.F32.PACK_AB_MERGE_C R125, R126, R125, RZ ;  /* 0x0000007d7e7d723e */ /* 0x000fe200048070ff */
[----:B------:R-:W-:Y:S01]  /*5b40*/  FMUL.FTZ R26, R26, R7 ;  /* 0x000000071a1a7220 */ /* 0x000fe20000410000 */
[----:B------:R-:W-:Y:S01]  /*5b50*/  F2FP.SATFINITE.E4M3.F32.PACK_AB_MERGE_C R105, R108, R105, RZ ;  /* 0x000000696c69723e */ /* 0x000fe200048070ff */
[----:B------:R-:W-:Y:S01]  /*5b60*/  SYNCS.ARRIVE.TRANS64.RED.A1T0 RZ, [UR6], RZ ;  /* 0x000000ffffff79a7 */ /* 0x000fe20008100406 */
[----:B------:R-:W-:Y:S01]  /*5b70*/  F2FP.SATFINITE.E4M3.F32.PACK_AB_MERGE_C R110, R111, R110, RZ ;  /* 0x0000006e6f6e723e */ /* 0x000fe200048070ff */
[----:B------:R-:W-:Y:S01]  /*5b80*/  FMUL.FTZ R27, R27, R7 ;  /* 0x000000071b1b7220 */ /* 0x000fe20000410000 */
[----:B------:R-:W-:Y:S01]  /*5b90*/  F2FP.SATFINITE.E4M3.F32.PACK_AB_MERGE_C R113, R116, R113, RZ ;  /* 0x000000717471723e */ /* 0x000fe200048070ff */
[-C--:B------:R-:W-:Y:S01]  /*5ba0*/  FMUL.FTZ R30, R30, R7.reuse ;  /* 0x000000071e1e7220 */ /* 0x080fe20000410000 */
        /* <DEDUP_REMOVED lines=24> */
[----:B------:R-:W-:Y:S01]  /*5d30*/  F2FP.SATFINITE.E4M3.F32.PACK_AB_MERGE_C R150, R65, R64, R9 ;  /* 0x000000404196723e */ /* 0x000fe20004807009 */
[----:B------:R-:W-:Y:S01]  /*5d40*/  FMUL.FTZ R55, R55, R7 ;  /* 0x0000000737377220 */ /* 0x000fe20000410000 */
[----:B------:R-:W-:Y:S01]  /*5d50*/  F2FP.SATFINITE.E4M3.F32.PACK_AB_MERGE_C R152, R10, R11, R12 ;  /* 0x0000000b0a98723e */ /* 0x000fe2000480700c */
[----:B------:R-:W-:Y:S01]  /*5d60*/  FMUL.FTZ R24, R24, R8 ;  /* 0x0000000818187220 */ /* 0x000fe20000410000 */
[----:B------:R-:W-:Y:S01]  /*5d70*/  F2FP.SATFINITE.E4M3.F32.PACK_AB_MERGE_C R153, R117, R120, R121 ;  /* 0x000000787599723e */ /* 0x000fe20004807079 */
[----:B------:R-:W-:Y:S01]  /*5d80*/  FMUL.FTZ R25, R25, R8 ;  /* 0x0000000819197220 */ /* 0x000fe20000410000 */
[----:B------:R-:W-:Y:S01]  /*5d90*/  F2FP.SATFINITE.E4M3.F32.PACK_AB_MERGE_C R154, R15, R14, R20 ;  /* 0x0000000e0f9a723e */ /* 0x000fe20004807014 */
[-C--:B------:R-:W-:Y:S01]  /*5da0*/  FMUL.FTZ R28, R28, R8.reuse ;  /* 0x000000081c1c7220 */ /* 0x080fe20000410000 */
[----:B------:R-:W-:Y:S01]  /*5db0*/  F2FP.SATFINITE.E4M3.F32.PACK_AB_MERGE_C R155, R124, R123, R125 ;  /* 0x0000007b7c9b723e */ /* 0x000fe2000480707d */
[-C--:B------:R-:W-:Y:S01]  /*5dc0*/  FMUL.FTZ R29, R29, R8.reuse ;  /* 0x000000081d1d7220 */ /* 0x080fe20000410000 */
[----:B------:R-:W-:Y:S01]  /*5dd0*/  F2FP.SATFINITE.E4M3.F32.PACK_AB_MERGE_C R136, R104, R23, R105 ;  /* 0x000000176888723e */ /* 0x000fe20004807069 */
[----:B------:R-:W-:Y:S01]  /*5de0*/  FMUL.FTZ R32, R32, R8 ;  /* 0x0000000820207220 */ /* 0x000fe20000410000 */
[----:B------:R-:W-:Y:S01]  /*5df0*/  F2FP.SATFINITE.E4M3.F32.PACK_AB_MERGE_C R137, R107, R106, R110 ;  /* 0x0000006a6b89723e */ /* 0x000fe2000480706e */
        /* <DEDUP_REMOVED lines=22> */
[----:B------:R-:W-:Y:S01]  /*5f60*/  IMAD.MOV.U32 R9, RZ, RZ, R6 ;  /* 0x000000ffff097224 */ /* 0x000fe200078e0006 */
[----:B------:R-:W-:Y:S01]  /*5f70*/  F2FP.SATFINITE.E4M3.F32.PACK_AB_MERGE_C R149, R59, R58, R62 ;  /* 0x0000003a3b95723e */ /* 0x000fe2000480703e */
[----:B------:R-:W-:Y:S01]  /*5f80*/  IMAD.MOV.U32 R7, RZ, RZ, R3 ;  /* 0x000000ffff077224 */ /* 0x000fe200078e0003 */
[----:B------:R-:W-:Y:S01]  /*5f90*/  F2FP.SATFINITE.E4M3.F32.PACK_AB_MERGE_C R151, R67, R66, R70 ;  /* 0x000000424397723e */ /* 0x000fe20004807046 */
[----:B------:R-:W-:Y:S06]  /*5fa0*/  @P1 BRA `(.L_x_25) ;  /* 0xffffffdc00701947 */ /* 0x000fec000383ffff */
.L_x_15:
[----:B------:R-:W-:Y:S06]  /*5fb0*/  BAR.ARV 0x8, 0x1a0 ;  /* 0x0206800000007b1d */ /* 0x000fec0000002000 */
[----:B------:R-:W-:Y:S05]  /*5fc0*/  @!P0 BRA `(.L_x_26) ;  /* 0x0000000000048947 */ /* 0x000fea0003800000 */
[----:B------:R-:W-:Y:S01]  /*5fd0*/  BPT.TRAP 0x1 ;  /* 0x000000040000795c */ /* 0x000fe20000300000 */
.L_x_26:
[----:B------:R-:W-:Y:S01]  /*5fe0*/  ULEA UR8, UR38, UR40, 0x3 ;  /* 0x0000002826087291 */ /* 0x000fe2000f8e183f */
[----:B------:R-:W-:-:S05]  /*5ff0*/  IMAD.U32 R0, RZ, RZ, UR37 ;  /* 0x00000025ff007e24 */ /* 0x000fca000f8e00ff */
[----:B------:R-:W-:-:S04]  /*6000*/  SHF.L.U32 R0, R0, 0x1f, RZ ;  /* 0x0000001f00007819 */ /* 0x000fc800000006ff */
[----:B------:R1:W2:Y:S01]  /*6010*/  SYNCS.PHASECHK.TRANS64.TRYWAIT P1, [UR8+0x13250], R0 ;  /* 0x01325000ff0075a7 */ /* 0x0002a20008020148 */
[----:B------:R-:W-:Y:S05]  /*6020*/  @!P0 BRA `(.L_x_27) ;  /* 0x0000000000048947 */ /* 0x000fea0003800000 */
[----:B------:R-:W-:Y:S01]  /*6030*/  BPT.TRAP 0x1 ;  /* 0x000000040000795c */ /* 0x000fe20000300000 */
.L_x_27:
[----:B--2---:R-:W-:Y:S05]  /*6040*/  @P1 BRA `(.L_x_28) ;  /* 0x0000000000081947 */ /* 0x004fea0003800000 */
[----:B------:R-:W2:Y:S02]  /*6050*/  SYNCS.PHASECHK.TRANS64.TRYWAIT P1, [UR8+0x13250], R0 ;  /* 0x01325000ff0075a7 */ /* 0x000ea40008020148 */
[----:B--2---:R-:W-:Y:S05]  /*6060*/  @!P1 BRA `(.L_x_29) ;  /* 0x0000003800009947 */ /* 0x004fea0003800000 */
.L_x_28:
[----:B------:R-:W-:Y:S01]  /*6070*/  ULDC.64 UR4, c[0x0][0x9a0] ;  /* 0x0002680000047ab9 */ /* 0x000fe20000000a00 */
[----:B------:R-:W-:Y:S01]  /*6080*/  UIADD3 UR6, UR40, 0x1000, URZ ;  /* 0x0000100028067890 */ /* 0x000fe2000fffe03f */
[----:B------:R-:W-:Y:S01]  /*6090*/  WARPGROUP.ARRIVE ;  /* 0x00000000000079c5 */ /* 0x000fe20000000000 */
[----:B------:R-:W-:Y:S01]  /*60a0*/  UISETP.NE.U32.AND UP0, UPT, UR4, URZ, UPT ;  /* 0x0000003f0400728c */ /* 0x000fe2000bf05070 */
[----:B--2---:R-:W-:Y:S01]  /*60b0*/  IMAD.MOV.U32 R7, RZ, RZ, 0x3f800000 ;  /* 0x3f800000ff077424 */ /* 0x004fe200078e00ff */
[----:B------:R-:W-:Y:S02]  /*60c0*/  USHF.R.U32.HI UR6, URZ, 0x4, UR6 ;  /* 0x000000043f067899 */ /* 0x000fe40008011606 */
[----:B------:R-:W-:Y:S02]  /*60d0*/  UISETP.NE.AND.EX UP0, UPT, UR5, URZ, UPT, UP0 ;  /* 0x0000003f0500728c */ /* 0x000fe4000bf05300 */
[----:B------:R-:W-:-:S04]  /*60e0*/  ULOP3.LUT UR6, UR6, 0x3fff, URZ, 0xc0, !UPT ;  /* 0x00003fff06067892 */ /* 0x000fc8000f8ec03f */
[----:B------:R-:W-:Y:S01]  /*60f0*/  ULOP3.LUT UR9, UR6, 0x10000, URZ, 0xfc, !UPT ;  /* 0x0001000006097892 */ /* 0x000fe2000f8efc3f */
[----:B------:R-:W-:-:S03]  /*6100*/  PLOP3.LUT P1, PT, PT, PT, UP0, 0x80, 0x0 ;  /* 0x000000000000781c */ /* 0x000fc60003f2f008 */
[----:B------:R-:W-:Y:S02]  /*6110*/  UIMAD UR9, UR38, 0x280, UR9 ;  /* 0x00000280260978a4 */ /* 0x000fe4000f8e0209 */
[----:B------:R-:W-:Y:S01]  /*6120*/  @UP0 USHF.R.S32.HI UR7, URZ, 0x1f, UR44 ;  /* 0x0000001f3f070899 */ /* 0x000fe2000801142c */
[----:B------:R-:W-:Y:S01]  /*6130*/  @UP0 ULDC.64 UR12, c[0x0][0x9c8] ;  /* 0x00027200000c0ab9 */ /* 0x000fe20000000a00 */
[----:B------:R-:W-:Y:S02]  /*6140*/  @UP0 USHF.R.S32.HI UR6, URZ, 0x1f, UR42 ;  /* 0x0000001f3f060899 */ /* 0x000fe4000801142a */
[----:B------:R-:W-:Y:S01]  /*6150*/  @UP0 UIMAD UR7, UR7, UR12, URZ ;  /* 0x0000000c070702a4 */ /* 0x000fe2000f8e023f */
[----:B------:R-:W-:Y:S01]  /*6160*/  @UP0 ULDC.64 UR14, c[0x0][0x9d0] ;  /* 0x00027400000e0ab9 */ /* 0x000fe20000000a00 */
[----:B------:R-:W-:Y:S02]  /*6170*/  @UP0 UIMAD.WIDE.U32 UR10, UR44, UR12, URZ ;  /* 0x0000000c2c0a02a5 */ /* 0x000fe4000f8e003f */
[----:B------:R-:W-:-:S02]  /*6180*/  @UP0 UIMAD UR7, UR44, UR13, UR7 ;  /* 0x0000000d2c0702a4 */ /* 0x000fc4000f8e0207 */
[----:B------:R-:W-:Y:S02]  /*6190*/  @UP0 UIMAD UR6, UR6, UR14, URZ ;  /* 0x0000000e060602a4 */ /* 0x000fe4000f8e023f */
[----:B------:R-:W-:Y:S02]  /*61a0*/  @UP0 UIADD3 UR11, UR11, UR7, URZ ;  /* 0x000000070b0b0290 */ /* 0x000fe4000fffe03f */
[----:B------:R-:W-:Y:S01]  /*61b0*/  @UP0 UIMAD UR12, UR42, UR15, UR6 ;  /* 0x0000000f2a0c02a4 */ /* 0x000fe2000f8e0206 */
[----:B------:R-:W-:Y:S02]  /*61c0*/  UMOV UR7, 0xc0000010 ;  /* 0xc000001000077882 */ /* 0x000fe40000000000 */
[----:B------:R-:W-:Y:S02]  /*61d0*/  UMOV UR6, UR9 ;  /* 0x0000000900067c82 */ /* 0x000fe40008000000 */
[----:B------:R-:W-:Y:S01]  /*61e0*/  QGMMA.64x64x32.F32.E4M3.E4M3 R24, R152, gdesc[UR4], R24, gsb0 ;  /* 0x00e0000498187df3 */ /* 0x000fe20008000818 */
[----:B------:R-:W-:-:S04]  /*61f0*/  @UP0 UIMAD.WIDE.U32 UR6, UR42, UR14, UR10 ;  /* 0x0000000e2a0602a5 */ /* 0x000fc8000f8e000a */
[----:B------:R-:W-:Y:S02]  /*6200*/  @UP0 UIADD3 UR7, UR7, UR12, URZ ;  /* 0x0000000c07070290 */ /* 0x000fe4000fffe03f */
[----:B------:R-:W-:-:S04]  /*6210*/  @UP0 ULEA UR4, UP1, UR6, UR4, 0x2 ;  /* 0x0000000406040291 */ /* 0x000fc8000f82103f */
[----:B------:R-:W-:Y:S02]  /*6220*/  @UP0 ULEA.HI.X UR5, UR6, UR5, UR7, 0x2, UP1 ;  /* 0x0000000506050291 */ /* 0x000fe400088f1407 */
[----:B------:R-:W-:-:S04]  /*6230*/  IMAD.U32 R8, RZ, RZ, UR4 ;  /* 0x00000004ff087e24 */ /* 0x000fc8000f8e00ff */
[----:B------:R-:W-:Y:S01]  /*6240*/  IMAD.U32 R9, RZ, RZ, UR5 ;  /* 0x00000005ff097e24 */ /* 0x000fe2000f8e00ff */
[----:B------:R-:W-:-:S04]  /*6250*/  UIADD3 UR6, UR9, 0x80, URZ ;  /* 0x0000008009067890 */ /* 0x000fc8000fffe03f */
[----:B------:R2:W3:Y:S01]  /*6260*/  @P1 LDG.E R7, desc[UR50][R8.64] ;  /* 0x0000003208071981 */ /* 0x0004e2000c1e1900 */
[----:B------:R-:W-:Y:S01]  /*6270*/  UMOV UR7, 0xc0000010 ;  /* 0xc000001000077882 */ /* 0x000fe20000000000 */
[----:B------:R-:W-:Y:S02]  /*6280*/  WARPGROUP.DEPBAR.LE gsb0, 0x0 ;  /* 0x00008000000079c5 */ /* 0x000fe40000010000 */
[----:B------:R-:W-:-:S06]  /*6290*/  WARPGROUP.ARRIVE ;  /* 0x00000000000079c5 */ /* 0x000fcc0000000000 */
[----:B------:R-:W-:Y:S01]  /*62a0*/  QGMMA.64x64x32.F32.E4M3.E4M3 R24, R136, gdesc[UR4], R24, gsb0 ;  /* 0x00e0000488187df3 */ /* 0x000fe20008000818 */
[----:B------:R-:W-:Y:S01]  /*62b0*/  UIADD3 UR6, UR9, 0x100, URZ ;  /* 0x0000010009067890 */ /* 0x000fe2000fffe03f */
[----:B------:R-:W-:Y:S01]  /*62c0*/  UMOV UR7, 0xc0000010 ;  /* 0xc000001000077882 */ /* 0x000fe20000000000 */
[----:B------:R-:W-:Y:S02]  /*62d0*/  WARPGROUP.DEPBAR.LE gsb0, 0x0 ;  /* 0x00008000000079c5 */ /* 0x000fe40000010000 */
[----:B------:R-:W-:-:S06]  /*62e0*/  WARPGROUP.ARRIVE ;  /* 0x00000000000079c5 */ /* 0x000fcc0000000000 */
[----:B------:R-:W-:Y:S01]  /*62f0*/  QGMMA.64x64x32.F32.E4M3.E4M3 R24, R140, gdesc[UR4], R24, gsb0 ;  /* 0x00e000048c187df3 */ /* 0x000fe20008000818 */
[----:B------:R-:W-:Y:S01]  /*6300*/  UIADD3 UR6, UR9, 0x180, URZ ;  /* 0x0000018009067890 */ /* 0x000fe2000fffe03f */
[----:B------:R-:W-:Y:S01]  /*6310*/  UMOV UR7, 0xc0000010 ;  /* 0xc000001000077882 */ /* 0x000fe20000000000 */
[----:B-1----:R-:W1:Y:S04]  /*6320*/  SHFL.BFLY PT, R0, R5, 0x2, 0x1f ;  /* 0x0c401f0005007f89 */ /* 0x002e6800000e0000 */
[----:B------:R-:W4:Y:S01]  /*6330*/  SHFL.BFLY PT, R11, R4, 0x2, 0x1f ;  /* 0x0c401f00040b7f89 */ /* 0x000f2200000e0000 */
[----:B------:R-:W-:Y:S02]  /*6340*/  WARPGROUP.DEPBAR.LE gsb0, 0x0 ;  /* 0x00008000000079c5 */ /* 0x000fe40000010000 */
[----:B------:R-:W-:-:S06]  /*6350*/  WARPGROUP.ARRIVE ;  /* 0x00000000000079c5 */ /* 0x000fcc0000000000 */
[----:B------:R-:W-:Y:S01]  /*6360*/  QGMMA.64x64x32.F32.E4M3.E4M3 R24, R144, gdesc[UR4], R24, gsb0 ;  /* 0x00e0000490187df3 */ /* 0x000fe20008000818 */
[----:B-1----:R-:W-:-:S01]  /*6370*/  FADD.FTZ R0, R0, R5 ;  /* 0x0000000500007221 */ /* 0x002fc20000010000 */
[----:B------:R-:W-:Y:S01]  /*6380*/  UIADD3 UR6, UR9, 0x200, URZ ;  /* 0x0000020009067890 */ /* 0x000fe2000fffe03f */
[----:B----4-:R-:W-:-:S01]  /*6390*/  FADD.FTZ R11, R11, R4 ;  /* 0x000000040b0b7221 */ /* 0x010fc20000010000 */
[----:B------:R-:W-:Y:S02]  /*63a0*/  UMOV UR7, 0xc0000010 ;  /* 0xc000001000077882 */ /* 0x000fe40000000000 */
[----:B--2---:R-:W1:Y:S04]  /*63b0*/  SHFL.BFLY PT, R9, R0, 0x1, 0x1f ;  /* 0x0c201f0000097f89 */ /* 0x004e6800000e0000 */
[----:B------:R-:W2:Y:S01]  /*63c0*/  SHFL.BFLY PT, R8, R11, 0x1, 0x1f ;  /* 0x0c201f000b087f89 */ /* 0x000ea200000e0000 */
[----:B-1----:R-:W-:-:S01]  /*63d0*/  FADD.FTZ R10, R0, R9 ;  /* 0x00000009000a7221 */ /* 0x002fc20000010000 */
[----:B--2---:R-:W-:-:S04]  /*63e0*/  FADD.FTZ R13, R11, R8 ;  /* 0x000000080b0d7221 */ /* 0x004fc80000010000 */
[C---:B------:R-:W-:Y:S01]  /*63f0*/  FSETP.NE.FTZ.AND P1, PT, R10.reuse, RZ, PT ;  /* 0x000000ff0a00720b */ /* 0x040fe20003f35000 */
[----:B------:R-:W-:Y:S01]  /*6400*/  FMUL.FTZ R5, R10, 0.00390625 ;  /* 0x3b8000000a057820 */ /* 0x000fe20000410000 */
[----:B------:R-:W-:Y:S01]  /*6410*/  FMUL.FTZ R14, R13, 0.00390625 ;  /* 0x3b8000000d0e7820 */ /* 0x000fe20000410000 */
[----:B------:R-:W-:Y:S01]  /*6420*/  IMAD.MOV.U32 R8, RZ, RZ, RZ ;  /* 0x000000ffff087224 */ /* 0x000fe200078e00ff */
[----:B------:R-:W-:Y:S02]  /*6430*/  WARPGROUP.DEPBAR.LE gsb0, 0x0 ;  /* 0x00008000000079c5 */ /* 0x000fe40000010000 */
[----:B------:R-:W-:-:S06]  /*6440*/  WARPGROUP.ARRIVE ;  /* 0x00000000000079c5 */ /* 0x000fcc0000000000 */
[----:B------:R-:W-:Y:S01]  /*6450*/  QGMMA.64x64x32.F32.E4M3.E4M3 R24, R148, gdesc[UR4], R24, gsb0 ;  /* 0x00e0000494187df3 */ /* 0x000fe20008000818 */
[----:B------:R-:W-:Y:S02]  /*6460*/  FSETP.NE.FTZ.AND P2, PT, R5, RZ, PT ;  /* 0x000000ff0500720b */ /* 0x000fe40003f55000 */
[----:B------:R-:W-:Y:S01]  /*6470*/  FSETP.NE.FTZ.AND P3, PT, R14, RZ, PT ;  /* 0x000000ff0e00720b */ /* 0x000fe20003f75000 */
[----:B------:R-:W-:Y:S01]  /*6480*/  @P1 MUFU.RCP R8, R10 ;  /* 0x0000000a00081308 */ /* 0x000fe20000001000 */
[----:B------:R-:W-:Y:S01]  /*6490*/  FSETP.NE.FTZ.AND P1, PT, R13, RZ, PT ;  /* 0x000000ff0d00720b */ /* 0x000fe20003f35000 */
[----:B------:R-:W-:-:S08]  /*64a0*/  IMAD.MOV.U32 R12, RZ, RZ, RZ ;  /* 0x000000ffff0c7224 */ /* 0x000fd000078e00ff */
[----:B------:R-:W1:Y:S08]  /*64b0*/  @P2 MUFU.LG2 R5, R5 ;  /* 0x0000000500052308 */ /* 0x000e700000000c00 */
[----:B------:R-:W2:Y:S08]  /*64c0*/  @P3 MUFU.LG2 R9, R14 ;  /* 0x0000000e00093308 */ /* 0x000eb00000000c00 */
[----:B------:R-:W4:Y:S01]  /*64d0*/  @P1 MUFU.RCP R12, R13 ;  /* 0x0000000d000c1308 */ /* 0x000f220000001000 */
[----:B------:R-:W-:-:S02]  /*64e0*/  IMAD.U32 R11, RZ, RZ, UR41 ;  /* 0x00000029ff0b7e24 */ /* 0x000fc4000f8e00ff */
[----:B------:R-:W-:Y:S02]  /*64f0*/  IMAD.U32 R20, RZ, RZ, UR41 ;  /* 0x00000029ff147e24 */ /* 0x000fe4000f8e00ff */
[----:B-1----:R-:W-:Y:S01]  /*6500*/  @P2 FMUL.FTZ R5, R5, 0.69314718246459960938 ;  /* 0x3f31721805052820 */ /* 0x002fe20000410000 */
[----:B------:R-:W-:Y:S01]  /*6510*/  @P2 FMUL.FTZ R10, R11, 0.69314718246459960938 ;  /* 0x3f3172180b0a2820 */ /* 0x000fe20000410000 */
[----:B------:R-:W-:Y:S01]  /*6520*/  @P3 FMUL.FTZ R20, R20, 0.69314718246459960938 ;  /* 0x3f31721814143820 */ /* 0x000fe20000410000 */
[----:B--2---:R-:W-:Y:S01]  /*6530*/  @P3 FMUL.FTZ R9, R9, 0.69314718246459960938 ;  /* 0x3f31721809093820 */ /* 0x004fe20000410000 */
[----:B------:R-:W-:Y:S02]  /*6540*/  IMAD.MOV.U32 R4, RZ, RZ, -0x800000 ;  /* 0xff800000ff047424 */ /* 0x000fe400078e00ff */
[----:B------:R-:W-:Y:S01]  /*6550*/  @P2 FFMA.FTZ R4, R10, R3, R5 ;  /* 0x000000030a042223 */ /* 0x000fe20000010005 */
[----:B------:R-:W-:Y:S02]  /*6560*/  IMAD.MOV.U32 R0, RZ, RZ, -0x800000 ;  /* 0xff800000ff007424 */ /* 0x000fe400078e00ff */
[----:B------:R-:W-:Y:S01]  /*6570*/  @P3 FFMA.FTZ R0, R20, R6, R9 ;  /* 0x0000000614003223 */ /* 0x000fe20000010009 */
[-C--:B---3--:R-:W-:Y:S01]  /*6580*/  FMUL.FTZ R5, R8, R7.reuse ;  /* 0x0000000708057220 */ /* 0x088fe20000410000 */
[----:B----4-:R-:W-:Y:S01]  /*6590*/  FMUL.FTZ R57, R12, R7 ;  /* 0x000000070c397220 */ /* 0x010fe20000410000 */
[----:B------:R-:W-:-:S02]  /*65a0*/  WARPGROUP.DEPBAR.LE gsb0, 0x0 ;  /* 0x00008000000079c5 */ /* 0x000fc40000010000 */
[----:B------:R-:W-:Y:S05]  /*65b0*/  @!P0 BRA `(.L_x_30) ;  /* 0x0000000000048947 */ /* 0x000fea0003800000 */
[----:B------:R-:W-:Y:S01]  /*65c0*/  BPT.TRAP 0x1 ;  /* 0x000000040000795c */ /* 0x000fe20000300000 */
.L_x_30:
[----:B------:R-:W-:Y:S01]  /*65d0*/  IMAD.SHL.U32 R3, R2, 0x4, RZ ;  /* 0x0000000402037824 */ /* 0x000fe200078e00ff */
[----:B------:R-:W-:Y:S01]  /*65e0*/  ULDC.64 UR4, c[0x4][0x38] ;  /* 0x01000e0000047ab9 */ /* 0x000fe20000000a00 */
[-C--:B------:R-:W-:Y:S01]  /*65f0*/  FMUL.FTZ R8, R24, R5.reuse ;  /* 0x0000000518087220 */ /* 0x080fe20000410000 */
[-C--:B------:R-:W-:Y:S01]  /*6600*/  FMUL.FTZ R9, R29, R5.reuse ;  /* 0x000000051d097220 */ /* 0x080fe20000410000 */
[-C--:B------:R-:W-:Y:S01]  /*6610*/  FMUL.FTZ R11, R36, R5.reuse ;  /* 0x00000005240b7220 */ /* 0x080fe20000410000 */
[----:B------:R-:W-:Y:S01]  /*6620*/  LOP3.LUT R3, R3, 0xc, RZ, 0xc0, !PT ;  /* 0x0000000c03037812 */ /* 0x000fe200078ec0ff */
[-C--:B------:R-:W-:Y:S01]  /*6630*/  FMUL.FTZ R14, R32, R5.reuse ;  /* 0x00000005200e7220 */ /* 0x080fe20000410000 */
[-C--:B------:R-:W-:Y:S01]  /*6640*/  FMUL.FTZ R15, R37, R5.reuse ;  /* 0x00000005250f7220 */ /* 0x080fe20000410000 */
[-C--:B------:R-:W-:Y:S01]  /*6650*/  FMUL.FTZ R10, R25, R5.reuse ;  /* 0x00000005190a7220 */ /* 0x080fe20000410000 */
[----:B------:R-:W-:Y:S01]  /*6660*/  IADD3 R6, P0, R3, UR4, RZ ;  /* 0x0000000403067c10 */ /* 0x000fe2000ff1e0ff */
[----:B------:R-:W-:Y:S01]  /*6670*/  FMUL.FTZ R23, R44, R5 ;  /* 0x000000052c177220 */ /* 0x000fe20000410000 */
[-C--:B------:R-:W-:Y:S01]  /*6680*/  FMUL.FTZ R21, R39, R57.reuse ;  /* 0x0000003927157220 */ /* 0x080fe20000410000 */
[-C--:B------:R-:W-:Y:S01]  /*6690*/  FMUL.FTZ R12, R27, R57.reuse ;  /* 0x000000391b0c7220 */ /* 0x080fe20000410000 */
[----:B------:R-:W-:Y:S01]  /*66a0*/  FMUL.FTZ R13, R38, R57 ;  /* 0x00000039260d7220 */ /* 0x000fe20000410000 */
[----:B------:R-:W-:-:S02]  /*66b0*/  IMAD.X R7, RZ, RZ, UR5, P0 ;  /* 0x00000005ff077e24 */ /* 0x000fc400080e06ff */
[-C--:B------:R-:W-:Y:S01]  /*66c0*/  FMUL.FTZ R3, R28, R5.reuse ;  /* 0x000000051c037220 */ /* 0x080fe20000410000 */
[-C--:B------:R-:W-:Y:S01]  /*66d0*/  FMUL.FTZ R24, R33, R5.reuse ;  /* 0x0000000521187220 */ /* 0x080fe20000410000 */
[-C--:B------:R-:W-:Y:S01]  /*66e0*/  FMUL.FTZ R29, R45, R5.reuse ;  /* 0x000000052d1d7220 */ /* 0x080fe20000410000 */
[-C--:B------:R-:W-:Y:S01]  /*66f0*/  FMUL.FTZ R32, R41, R5.reuse ;  /* 0x0000000529207220 */ /* 0x080fe20000410000 */
[----:B------:R1:W2:Y:S01]  /*6700*/  LDG.E.CONSTANT R56, desc[UR50][R6.64] ;  /* 0x0000003206387981 */ /* 0x0002a2000c1e9900 */
[-C--:B------:R-:W-:Y:S01]  /*6710*/  FMUL.FTZ R28, R40, R5.reuse ;  /* 0x00000005281c7220 */ /* 0x080fe20000410000 */
[-C--:B------:R-:W-:Y:S01]  /*6720*/  FMUL.FTZ R33, R52, R5.reuse ;  /* 0x0000000534217220 */ /* 0x080fe20000410000 */
[-C--:B------:R-:W-:Y:S01]  /*6730*/  FMUL.FTZ R36, R48, R5.reuse ;  /* 0x0000000530247220 */ /* 0x080fe20000410000 */
[-C--:B------:R-:W-:Y:S01]  /*6740*/  FMUL.FTZ R37, R53, R5.reuse ;  /* 0x0000000535257220 */ /* 0x080fe20000410000 */
[----:B------:R-:W-:Y:S01]  /*6750*/  FMUL.FTZ R40, R49, R5 ;  /* 0x0000000531287220 */ /* 0x000fe20000410000 */
[-C--:B------:R-:W-:Y:S01]  /*6760*/  FMUL.FTZ R5, R30, R57.reuse ;  /* 0x000000391e057220 */ /* 0x080fe20000410000 */
[----:B------:R-:W-:Y:S01]  /*6770*/  F2FP.BF16.F32.PACK_AB R11, R11, R14 ;  /* 0x0000000e0b0b723e */ /* 0x000fe200000010ff */
[-C--:B------:R-:W-:Y:S01]  /*6780*/  FMUL.FTZ R20, R34, R57.reuse ;  /* 0x0000003922147220 */ /* 0x080fe20000410000 */
[----:B------:R-:W-:Y:S01]  /*6790*/  F2FP.BF16.F32.PACK_AB R24, R15, R24 ;  /* 0x000000180f18723e */ /* 0x000fe200000010ff */
[-C--:B-1----:R-:W-:Y:S01]  /*67a0*/  FMUL.FTZ R6, R26, R57.reuse ;  /* 0x000000391a067220 */ /* 0x082fe20000410000 */
[-C--:B------:R-:W-:Y:S01]  /*67b0*/  FMUL.FTZ R26, R35, R57.reuse ;  /* 0x00000039231a7220 */ /* 0x080fe20000410000 */
[----:B------:R-:W-:Y:S01]  /*67c0*/  F2FP.BF16.F32.PACK_AB R3, R3, R8 ;  /* 0x000000080303723e */ /* 0x000fe200000010ff */
[-C--:B------:R-:W-:Y:S01]  /*67d0*/  FMUL.FTZ R7, R31, R57.reuse ;  /* 0x000000391f077220 */ /* 0x080fe20000410000 */
[----:B------:R-:W-:Y:S01]  /*67e0*/  F2FP.BF16.F32.PACK_AB R10, R9, R10 ;  /* 0x0000000a090a723e */ /* 0x000fe200000010ff */
[-C--:B------:R-:W-:Y:S01]  /*67f0*/  FMUL.FTZ R31, R54, R57.reuse ;  /* 0x00000039361f7220 */ /* 0x080fe20000410000 */
[----:B------:R-:W-:Y:S01]  /*6800*/  F2FP.BF16.F32.PACK_AB R5, R5, R6 ;  /* 0x000000060505723e */ /* 0x000fe200000010ff */
[-C--:B------:R-:W-:Y:S01]  /*6810*/  FMUL.FTZ R38, R50, R57.reuse ;  /* 0x0000003932267220 */ /* 0x080fe20000410000 */
[----:B------:R-:W-:Y:S01]  /*6820*/  LOP3.LUT P0, R6, R2, 0x3, RZ, 0xc0, !PT ;  /* 0x0000000302067812 */ /* 0x000fe2000780c0ff */
[-C--:B------:R-:W-:Y:S01]  /*6830*/  FMUL.FTZ R27, R47, R57.reuse ;  /* 0x000000392f1b7220 */ /* 0x080fe20000410000 */
[----:B------:R-:W-:Y:S01]  /*6840*/  F2FP.BF16.F32.PACK_AB R26, R21, R26 ;  /* 0x0000001a151a723e */ /* 0x000fe200000010ff */
[-C--:B------:R-:W-:Y:S01]  /*6850*/  FMUL.FTZ R34, R43, R57.reuse ;  /* 0x000000392b227220 */ /* 0x080fe20000410000 */
[----:B------:R-:W-:Y:S01]  /*6860*/  ISETP.EQ.OR P0, PT, R6, 0x3, !P0 ;  /* 0x000000030600780c */ /* 0x000fe20004702670 */
[-C--:B------:R-:W-:Y:S01]  /*6870*/  FMUL.FTZ R25, R46, R57.reuse ;  /* 0x000000392e197220 */ /* 0x080fe20000410000 */
[----:B------:R-:W-:Y:S01]  /*6880*/  F2FP.BF16.F32.PACK_AB R12, R7, R12 ;  /* 0x0000000c070c723e */ /* 0x000fe200000010ff */
[-C--:B------:R-:W-:Y:S01]  /*6890*/  FMUL.FTZ R30, R42, R57.reuse ;  /* 0x000000392a1e7220 */ /* 0x080fe20000410000 */
[----:B------:R-:W-:Y:S01]  /*68a0*/  SEL R21, R11, R24, P0 ;  /* 0x000000180b157207 */ /* 0x000fe20000000000 */
[----:B------:R-:W-:Y:S01]  /*68b0*/  FMUL.FTZ R35, R55, R57 ;  /* 0x0000003937237220 */ /* 0x000fe20000410000 */
[----:B------:R-:W-:Y:S01]  /*68c0*/  SEL R24, R24, R11, P0 ;  /* 0x0000000b18187207 */ /* 0x000fe20000000000 */
[----:B------:R-:W-:Y:S01]  /*68d0*/  FMUL.FTZ R42, R51, R57 ;  /* 0x00000039332a7220 */ /* 0x000fe20000410000 */
[----:B------:R-:W-:Y:S01]  /*68e0*/  IADD3 R11, P3, R156, 0x20, RZ ;  /* 0x000000209c0b7810 */ /* 0x000fe20007f7e0ff */
[----:B------:R-:W-:Y:S01]  /*68f0*/  UIADD3 UR42, -UR45, URZ, URZ ;  /* 0x0000003f2d2a7290 */ /* 0x000fe2000fffe13f */
[----:B------:R-:W-:Y:S01]  /*6900*/  SEL R15, R3, R10, P0 ;  /* 0x0000000a030f7207 */ /* 0x000fe20000000000 */
[----:B------:R-:W-:Y:S01]  /*6910*/  UIADD3 UR8, UR8, 0x13260, URZ ;  /* 0x0001326008087890 */ /* 0x000fe2000fffe03f */
[----:B------:R-:W-:Y:S01]  /*6920*/  SEL R14, R10, R3, P0 ;  /* 0x000000030a0e7207 */ /* 0x000fe20000000000 */
[----:B------:R-:W-:Y:S01]  /*6930*/  USHF.R.S32.HI UR4, URZ, 0x1f, UR43 ;  /* 0x0000001f3f047899 */ /* 0x000fe2000801142b */
[----:B------:R-:W-:Y:S01]  /*6940*/  LOP3.LUT R10, R11, 0x380, RZ, 0xc0, !PT ;  /* 0x000003800b0a7812 */ /* 0x000fe200078ec0ff */
[----:B------:R-:W-:Y:S01]  /*6950*/  ULDC UR5, c[0x0][0xda8] ;  /* 0x00036a0000057ab9 */ /* 0x000fe20000000800 */
[----:B------:R-:W-:Y:S01]  /*6960*/  F2FP.BF16.F32.PACK_AB R23, R23, R28 ;  /* 0x0000001c1717723e */ /* 0x000fe200000010ff */
[----:B------:R-:W-:Y:S01]  /*6970*/  ULDC.64 UR6, c[0x0][0xb70] ;  /* 0x0002dc0000067ab9 */ /* 0x000fe20000000a00 */
[----:B------:R-:W-:Y:S01]  /*6980*/  SHF.R.U64 R10, R10, 0x3, RZ ;  /* 0x000000030a0a7819 */ /* 0x000fe200000012ff */
[----:B------:R-:W-:Y:S01]  /*6990*/  UIMAD UR42, UR5, UR42, UR48 ;  /* 0x0000002a052a72a4 */ /* 0x000fe2000f8e0230 */
[----:B------:R-:W-:Y:S01]  /*69a0*/  F2FP.BF16.F32.PACK_AB R32, R29, R32 ;  /* 0x000000201d20723e */ /* 0x000fe200000010ff */
[----:B------:R-:W-:Y:S01]  /*69b0*/  UPRMT UR8, UR39, 0x654, UR8 ;  /* 0x0000065427087896 */ /* 0x000fe20008000008 */
[----:B------:R-:W-:Y:S01]  /*69c0*/  LOP3.LUT R10, R10, R11, RZ, 0x3c, !PT ;  /* 0x0000000b0a0a7212 */ /* 0x000fe200078e3cff */
[----:B------:R-:W-:Y:S01]  /*69d0*/  IMAD.X R11, RZ, RZ, R157, P3 ;  /* 0x000000ffff0b7224 */ /* 0x000fe200018e069d */
[----:B------:R-:W-:Y:S01]  /*69e0*/  F2FP.BF16.F32.PACK_AB R13, R13, R20 ;  /* 0x000000140d0d723e */ /* 0x000fe200000010ff */
[----:B------:R-:W-:Y:S01]  /*69f0*/  UIMAD UR4, UR4, UR6, URZ ;  /* 0x00000006040472a4 */ /* 0x000fe2000f8e023f */
[----:B------:R-:W-:Y:S01]  /*6a00*/  F2FP.BF16.F32.PACK_AB R33, R33, R36 ;  /* 0x000000242121723e */ /* 0x000fe200000010ff */
[----:B------:R-:W-:Y:S01]  /*6a10*/  UIMAD UR42, UR42, 0xc0, URZ ;  /* 0x000000c02a2a78a4 */ /* 0x000fe2000f8e023f */
[----:B------:R-:W-:Y:S01]  /*6a20*/  F2FP.BF16.F32.PACK_AB R31, R31, R38 ;  /* 0x000000261f1f723e */ /* 0x000fe200000010ff */
[----:B------:R-:W-:Y:S01]  /*6a30*/  UIMAD.WIDE.U32 UR10, UR43, UR6, URZ ;  /* 0x000000062b0a72a5 */ /* 0x000fe2000f8e003f */
[----:B------:R-:W-:Y:S01]  /*6a40*/  F2FP.BF16.F32.PACK_AB R40, R37, R40 ;  /* 0x000000282528723e */ /* 0x000fe200000010ff */
[----:B------:R-:W-:Y:S01]  /*6a50*/  UIMAD UR4, UR43, UR7, UR4 ;  /* 0x000000072b0472a4 */ /* 0x000fe2000f8e0204 */
[----:B------:R-:W-:Y:S01]  /*6a60*/  SEL R29, R5, R12, P0 ;  /* 0x0000000c051d7207 */ /* 0x000fe20000000000 */
[----:B------:R-:W-:Y:S01]  /*6a70*/  VIADD R41, R16, UR42 ;  /* 0x0000002a10297c36 */ /* 0x000fe20008000000 */
[----:B------:R-:W-:Y:S01]  /*6a80*/  SEL R20, R12, R5, P0 ;  /* 0x000000050c147207 */ /* 0x000fe20000000000 */
[----:B------:R-:W-:Y:S01]  /*6a90*/  UIADD3 UR4, UR11, UR4, URZ ;  /* 0x000000040b047290 */ /* 0x000fe2000fffe03f */
[----:B------:R-:W-:Y:S01]  /*6aa0*/  F2FP.BF16.F32.PACK_AB R34, R27, R34 ;  /* 0x000000221b22723e */ /* 0x000fe200000010ff */
[----:B------:R-:W-:Y:S01]  /*6ab0*/  SYNCS.ARRIVE.TRANS64.RED.A1T0 RZ, [UR8], RZ ;  /* 0x000000ffffff79a7 */ /* 0x000fe20008100408 */
[----:B------:R-:W-:Y:S01]  /*6ac0*/  IADD3 R9, P2, R156, 0x40, RZ ;  /* 0x000000409c097810 */ /* 0x000fe20007f5e0ff */
[----:B------:R-:W-:Y:S01]  /*6ad0*/  USHF.R.S32.HI UR5, URZ, 0x1f, UR44 ;  /* 0x0000001f3f057899 */ /* 0x000fe2000801142c */
[----:B------:R-:W-:-:S02]  /*6ae0*/  MOV R38, R10 ;  /* 0x0000000a00267202 */ /* 0x000fc40000000f00 */
[----:B------:R-:W-:Y:S02]  /*6af0*/  F2FP.BF16.F32.PACK_AB R25, R25, R30 ;  /* 0x0000001e1919723e */ /* 0x000fe400000010ff */
[----:B------:R-:W-:Y:S01]  /*6b00*/  SEL R27, R23, R32, P0 ;  /* 0x00000020171b7207 */ /* 0x000fe20000000000 */
[----:B------:R-:W1:Y:S01]  /*6b10*/  LDC.64 R10, c[0x0][0xb78] ;  /* 0x0002de00ff0a7b82 */ /* 0x000e620000000a00 */
[----:B------:R-:W-:Y:S02]  /*6b20*/  IADD3 R7, P1, R156, 0x60, RZ ;  /* 0x000000609c077810 */ /* 0x000fe40007f3e0ff */
[----:B------:R-:W-:Y:S02]  /*6b30*/  F2FP.BF16.F32.PACK_AB R42, R35, R42 ;  /* 0x0000002a232a723e */ /* 0x000fe400000010ff */
[----:B------:R-:W-:Y:S02]  /*6b40*/  SEL R32, R32, R23, P0 ;  /* 0x0000001720207207 */ /* 0x000fe40000000000 */
[----:B------:R-:W-:-:S02]  /*6b50*/  SEL R23, R33, R40, P0 ;  /* 0x0000002821177207 */ /* 0x000fc40000000000 */
[----:B------:R-:W-:Y:S02]  /*6b60*/  SEL R40, R40, R33, P0 ;  /* 0x0000002128287207 */ /* 0x000fe40000000000 */
[----:B------:R-:W-:Y:S02]  /*6b70*/  LOP3.LUT R8, R9, 0x380, RZ, 0xc0, !PT ;  /* 0x0000038009087812 */ /* 0x000fe400078ec0ff */
[----:B------:R-:W-:Y:S02]  /*6b80*/  SEL R33, R25, R34, P0 ;  /* 0x0000002219217207 */ /* 0x000fe40000000000 */
[----:B------:R-:W-:Y:S02]  /*6b90*/  SEL R28, R34, R25, P0 ;  /* 0x00000019221c7207 */ /* 0x000fe40000000000 */
[----:B------:R-:W-:Y:S02]  /*6ba0*/  LOP3.LUT R6, R7, 0x380, RZ, 0xc0, !PT ;  /* 0x0000038007067812 */ /* 0x000fe400078ec0ff */
[----:B------:R-:W-:-:S02]  /*6bb0*/  SEL R5, R13, R26, P0 ;  /* 0x0000001a0d057207 */ /* 0x000fc40000000000 */
[----:B------:R-:W-:Y:S02]  /*6bc0*/  SEL R25, R31, R42, P0 ;  /* 0x0000002a1f197207 */ /* 0x000fe40000000000 */
[----:B------:R-:W-:Y:S02]  /*6bd0*/  SEL R26, R26, R13, P0 ;  /* 0x0000000d1a1a7207 */ /* 0x000fe40000000000 */
[----:B------:R-:W-:Y:S02]  /*6be0*/  SEL R42, R42, R31, P0 ;  /* 0x0000001f2a2a7207 */ /* 0x000fe40000000000 */
[----:B------:R-:W-:Y:S02]  /*6bf0*/  SHF.R.U64 R8, R8, 0x3, RZ ;  /* 0x0000000308087819 */ /* 0x000fe400000012ff */
[----:B------:R-:W-:Y:S02]  /*6c00*/  SHF.R.U64 R6, R6, 0x3, RZ ;  /* 0x0000000306067819 */ /* 0x000fe400000012ff */
[----:B------:R-:W-:-:S02]  /*6c10*/  LOP3.LUT R13, R156, 0x380, RZ, 0xc0, !PT ;  /* 0x000003809c0d7812 */ /* 0x000fc400078ec0ff */
[----:B------:R-:W-:Y:S01]  /*6c20*/  LOP3.LUT R8, R8, R9, RZ, 0x3c, !PT ;  /* 0x0000000908087212 */ /* 0x000fe200078e3cff */
[--C-:B------:R-:W-:Y:S01]  /*6c30*/  IMAD.X R9, RZ, RZ, R157.reuse, P2 ;  /* 0x000000ffff097224 */ /* 0x100fe200010e069d */
[----:B------:R-:W-:Y:S01]  /*6c40*/  LOP3.LUT R6, R6, R7, RZ, 0x3c, !PT ;  /* 0x0000000706067212 */ /* 0x000fe200078e3cff */
[--C-:B------:R-:W-:Y:S01]  /*6c50*/  IMAD.X R7, RZ, RZ, R157.reuse, P1 ;  /* 0x000000ffff077224 */ /* 0x100fe200008e069d */
[----:B------:R-:W-:Y:S02]  /*6c60*/  SHF.R.U64 R13, R13, 0x3, RZ ;  /* 0x000000030d0d7819 */ /* 0x000fe400000012ff */
[----:B------:R-:W-:Y:S01]  /*6c70*/  MOV R37, R8 ;  /* 0x0000000800257202 */ /* 0x000fe20000000f00 */
[----:B------:R-:W-:Y:S01]  /*6c80*/  VIADD R8, R41, 0x8 ;  /* 0x0000000829087836 */ /* 0x000fe20000000000 */
[----:B------:R-:W-:Y:S01]  /*6c90*/  MOV R35, R6 ;  /* 0x0000000600237202 */ /* 0x000fe20000000f00 */
[----:B------:R-:W-:Y:S01]  /*6ca0*/  IMAD.U32 R7, RZ, RZ, UR11 ;  /* 0x0000000bff077e24 */ /* 0x000fe2000f8e00ff */
[----:B------:R-:W-:Y:S01]  /*6cb0*/  LOP3.LUT R12, R13, R156, RZ, 0x3c, !PT ;  /* 0x0000009c0d0c7212 */ /* 0x000fe200078e3cff */
[----:B------:R-:W-:Y:S01]  /*6cc0*/  IMAD.MOV.U32 R13, RZ, RZ, R157 ;  /* 0x000000ffff0d7224 */ /* 0x000fe200078e009d */
[----:B------:R-:W-:Y:S01]  /*6cd0*/  LOP3.LUT P1, RZ, R19, 0x3, RZ, 0xc0, !PT ;  /* 0x0000000313ff7812 */ /* 0x000fe2000782c0ff */
[----:B------:R-:W-:Y:S01]  /*6ce0*/  IMAD.U32 R6, RZ, RZ, UR10 ;  /* 0x0000000aff067e24 */ /* 0x000fe2000f8e00ff */
[----:B------:R-:W-:Y:S01]  /*6cf0*/  SHF.R.S32.HI R9, RZ, 0x1f, R41 ;  /* 0x0000001fff097819 */ /* 0x000fe20000011429 */
[----:B------:R-:W-:Y:S01]  /*6d00*/  IMAD.U32 R7, RZ, RZ, UR4 ;  /* 0x00000004ff077e24 */ /* 0x000fe2000f8e00ff */
[----:B------:R-:W-:Y:S01]  /*6d10*/  ULDC UR4, c[0x0][0xa88] ;  /* 0x0002a20000047ab9 */ /* 0x000fe20000000800 */
[----:B------:R-:W-:-:S02]  /*6d20*/  MOV R39, R12 ;  /* 0x0000000c00277202 */ /* 0x000fc40000000f00 */
[----:B------:R-:W-:Y:S01]  /*6d30*/  ISETP.GE.OR P2, PT, R8, UR4, P1 ;  /* 0x0000000408007c0c */ /* 0x000fe20008f46670 */
[C---:B-1----:R-:W-:Y:S01]  /*6d40*/  IMAD R8, R10.reuse, UR5, RZ ;  /* 0x000000050a087c24 */ /* 0x042fe2000f8e02ff */
[----:B------:R-:W-:Y:S01]  /*6d50*/  ISETP.GE.OR P1, PT, R41, UR4, P1 ;  /* 0x0000000429007c0c */ /* 0x000fe20008f26670 */
[----:B------:R-:W-:Y:S01]  /*6d60*/  IMAD.WIDE.U32 R6, R10, UR44, R6 ;  /* 0x0000002c0a067c25 */ /* 0x000fe2000f8e0006 */
[----:B------:R-:W-:-:S03]  /*6d70*/  ULDC.64 UR4, c[0x0][0xb40] ;  /* 0x0002d00000047ab9 */ /* 0x000fc60000000a00 */
[----:B------:R-:W-:Y:S01]  /*6d80*/  IMAD R8, R11, UR44, R8 ;  /* 0x0000002c0b087c24 */ /* 0x000fe2000f8e0208 */
[----:B--2---:R-:W-:Y:S01]  /*6d90*/  LOP3.LUT R3, R56, 0x2, RZ, 0x3c, !PT ;  /* 0x0000000238037812 */ /* 0x004fe200078e3cff */
[----:B------:R-:W-:Y:S04]  /*6da0*/  SHFL.IDX PT, R15, R15, R56, 0x1c1f ;  /* 0x001c1f380f0f7589 */ /* 0x000fe800000e0000 */
[----:B------:R-:W1:Y:S04]  /*6db0*/  SHFL.IDX PT, R14, R14, R3, 0x1c1f ;  /* 0x001c1f030e0e7589 */ /* 0x000e6800000e0000 */
[----:B------:R-:W-:Y:S04]  /*6dc0*/  SHFL.IDX PT, R29, R29, R56, 0x1c1f ;  /* 0x001c1f381d1d7589 */ /* 0x000fe800000e0000 */
[----:B------:R-:W2:Y:S04]  /*6dd0*/  SHFL.IDX PT, R20, R20, R3, 0x1c1f ;  /* 0x001c1f0314147589 */ /* 0x000ea800000e0000 */
[----:B------:R-:W-:Y:S04]  /*6de0*/  SHFL.IDX PT, R21, R21, R56, 0x1c1f ;  /* 0x001c1f3815157589 */ /* 0x000fe800000e0000 */
[----:B------:R-:W3:Y:S04]  /*6df0*/  SHFL.IDX PT, R24, R24, R3, 0x1c1f ;  /* 0x001c1f0318187589 */ /* 0x000ee800000e0000 */
[----:B------:R-:W-:Y:S04]  /*6e00*/  SHFL.IDX PT, R27, R27, R56, 0x1c1f ;  /* 0x001c1f381b1b7589 */ /* 0x000fe800000e0000 */
[----:B------:R-:W-:Y:S01]  /*6e10*/  SHFL.IDX PT, R5, R5, R56, 0x1c1f ;  /* 0x001c1f3805057589 */ /* 0x000fe200000e0000 */
[----:B-1----:R-:W-:-:S02]  /*6e20*/  SEL R12, R15, R14, P0 ;  /* 0x0000000e0f0c7207 */ /* 0x002fc40000000000 */
[----:B------:R-:W-:Y:S01]  /*6e30*/  SEL R14, R14, R15, P0 ;  /* 0x0000000f0e0e7207 */ /* 0x000fe20000000000 */
[----:B------:R-:W1:Y:S04]  /*6e40*/  SHFL.IDX PT, R32, R32, R3, 0x1c1f ;  /* 0x001c1f0320207589 */ /* 0x000e6800000e0000 */
[----:B------:R4:W5:Y:S01]  /*6e50*/  SHFL.IDX PT, R34, R26, R3, 0x1c1f ;  /* 0x001c1f031a227589 */ /* 0x00096200000e0000 */
[----:B--2---:R-:W-:Y:S02]  /*6e60*/  SEL R13, R29, R20, P0 ;  /* 0x000000141d0d7207 */ /* 0x004fe40000000000 */
[----:B------:R-:W-:Y:S01]  /*6e70*/  SEL R15, R20, R29, P0 ;  /* 0x0000001d140f7207 */ /* 0x000fe20000000000 */
[----:B------:R-:W-:Y:S01]  /*6e80*/  SHFL.IDX PT, R33, R33, R56, 0x1c1f ;  /* 0x001c1f3821217589 */ /* 0x000fe200000e0000 */
[----:B------:R-:W-:-:S03]  /*6e90*/  IADD3 R20, P3, R41, R6, RZ ;  /* 0x0000000629147210 */ /* 0x000fc60007f7e0ff */
[----:B------:R-:W-:Y:S01]  /*6ea0*/  SHFL.IDX PT, R31, R25, R56, 0x1c1f ;  /* 0x001c1f38191f7589 */ /* 0x000fe200000e0000 */
[----:B------:R-:W-:Y:S02]  /*6eb0*/  IADD3.X R7, R9, R7, R8, P3, !PT ;  /* 0x0000000709077210 */ /* 0x000fe40001ffe408 */
[----:B---3--:R-:W-:Y:S01]  /*6ec0*/  SEL R8, R21, R24, P0 ;  /* 0x0000001815087207 */ /* 0x008fe20000000000 */
[----:B------:R-:W2:Y:S01]  /*6ed0*/  SHFL.IDX PT, R36, R28, R3, 0x1c1f ;  /* 0x001c1f031c247589 */ /* 0x000ea200000e0000 */
[----:B------:R-:W-:Y:S02]  /*6ee0*/  SEL R10, R24, R21, P0 ;  /* 0x00000015180a7207 */ /* 0x000fe40000000000 */
[C---:B------:R-:W-:Y:S01]  /*6ef0*/  LEA R6, P3, R20.reuse, UR4, 0x2 ;  /* 0x0000000414067c11 */ /* 0x040fe2000f8610ff */
[----:B------:R-:W3:Y:S01]  /*6f00*/  SHFL.IDX PT, R42, R42, R3, 0x1c1f ;  /* 0x001c1f032a2a7589 */ /* 0x000ee200000e0000 */
[----:B------:R-:W-:Y:S02]  /*6f10*/  ULDC UR4, c[0x0][0xc] ;  /* 0x0000030000047ab9 */ /* 0x000fe40000000800 */
[----:B------:R-:W-:Y:S01]  /*6f20*/  LEA.HI.X R7, R20, UR5, R7, 0x2, P3 ;  /* 0x0000000514077c11 */ /* 0x000fe200098f1407 */
[----:B------:R-:W-:Y:S01]  /*6f30*/  SHFL.IDX PT, R23, R23, R56, 0x1c1f ;  /* 0x001c1f3817177589 */ /* 0x000fe200000e0000 */
[----:B-1----:R-:W-:Y:S01]  /*6f40*/  SEL R24, R27, R32, P0 ;  /* 0x000000201b187207 */ /* 0x002fe20000000000 */
[----:B------:R-:W-:Y:S01]  /*6f50*/  UIADD3 UR48, UR4, UR48, URZ ;  /* 0x0000003004307290 */ /* 0x000fe2000fffe03f */
[----:B----4-:R-:W-:Y:S01]  /*6f60*/  SEL R26, R32, R27, P0 ;  /* 0x0000001b201a7207 */ /* 0x010fe20000000000 */
[----:B------:R-:W1:Y:S01]  /*6f70*/  SHFL.IDX PT, R40, R40, R3, 0x1c1f ;  /* 0x001c1f0328287589 */ /* 0x000e6200000e0000 */
[----:B-----5:R-:W-:-:S02]  /*6f80*/  SEL R9, R5, R34, P0 ;  /* 0x0000002205097207 */ /* 0x020fc40000000000 */
[----:B------:R-:W-:Y:S01]  /*6f90*/  SEL R11, R34, R5, P0 ;  /* 0x00000005220b7207 */ /* 0x000fe20000000000 */
[----:B------:R-:W-:Y:S01]  /*6fa0*/  BAR.SYNC.DEFER_BLOCKING 0x1, 0x180 ;  /* 0x0046000000007b1d */ /* 0x000fe20000010000 */
[----:B--2---:R-:W-:-:S05]  /*6fb0*/  SEL R25, R33, R36, P0 ;  /* 0x0000002421197207 */ /* 0x004fca0000000000 */
[----:B------:R-:W2:Y:S01]  /*6fc0*/  SHFL.IDX PT, R3, R17, RZ, 0x1f ;  /* 0x00001fff11037589 */ /* 0x000ea200000e0000 */
[----:B------:R-:W-:Y:S02]  /*6fd0*/  SEL R27, R36, R33, P0 ;  /* 0x00000021241b7207 */ /* 0x000fe40000000000 */
[----:B---3--:R-:W-:Y:S02]  /*6fe0*/  SEL R29, R31, R42, P0 ;  /* 0x0000002a1f1d7207 */ /* 0x008fe40000000000 */
[----:B------:R-:W-:Y:S02]  /*6ff0*/  SEL R31, R42, R31, P0 ;  /* 0x0000001f2a1f7207 */ /* 0x000fe40000000000 */
[----:B-1----:R-:W-:Y:S02]  /*7000*/  SEL R28, R23, R40, P0 ;  /* 0x00000028171c7207 */ /* 0x002fe40000000000 */
[----:B------:R-:W-:Y:S01]  /*7010*/  SEL R30, R40, R23, P0 ;  /* 0x00000017281e7207 */ /* 0x000fe20000000000 */
[----:B------:R1:W-:Y:S04]  /*7020*/  STSM.16.M88.4 [R39], R12 ;  /* 0x0000000c27007844 */ /* 0x0003e80000000200 */
[----:B------:R1:W-:Y:S04]  /*7030*/  STSM.16.M88.4 [R38], R8 ;  /* 0x0000000826007844 */ /* 0x0003e80000000200 */
[----:B------:R1:W-:Y:S01]  /*7040*/  STSM.16.M88.4 [R37], R24 ;  /* 0x0000001825007844 */ /* 0x0003e20000000200 */
[----:B--2---:R-:W-:-:S03]  /*7050*/  ISETP.NE.AND P0, PT, R3, 0xb, PT ;  /* 0x0000000b0300780c */ /* 0x004fc60003f05270 */
[----:B------:R1:W-:Y:S01]  /*7060*/  STSM.16.M88.4 [R35], R28 ;  /* 0x0000001c23007844 */ /* 0x0003e20000000200 */
[----:B------:R-:W-:Y:S01]  /*7070*/  @!PT LDS RZ, [RZ] ;  /* 0x00000000fffff984 */ /* 0x000fe20000000800 */
[----:B------:R-:W-:Y:S01]  /*7080*/  @!PT LDS RZ, [RZ] ;  /* 0x00000000fffff984 */ /* 0x000fe20000000800 */
[----:B------:R-:W-:Y:S01]  /*7090*/  @!PT LDS RZ, [RZ] ;  /* 0x00000000fffff984 */ /* 0x000fe20000000800 */
[----:B------:R2:W-:Y:S06]  /*70a0*/  MEMBAR.ALL.CTA ;  /* 0x0000000000007992 */ /* 0x0005ec0000008000 */
[----:B--2---:R-:W2:Y:S02]  /*70b0*/  FENCE.VIEW.ASYNC.S ;  /* 0x00000000000073c6 */ /* 0x004ea40000000000 */
[----:B--2---:R-:W-:Y:S06]  /*70c0*/  BAR.ARV 0x1, 0x1a0 ;  /* 0x0046800000007b1d */ /* 0x004fec0000002000 */
[----:B------:R1:W-:Y:S04]  /*70d0*/  @!P1 STG.E desc[UR50][R6.64], R4 ;  /* 0x0000000406009986 */ /* 0x0003e8000c101932 */
[----:B------:R1:W-:Y:S01]  /*70e0*/  @!P2 STG.E desc[UR50][R6.64+0x20], R0 ;  /* 0x000020000600a986 */ /* 0x0003e2000c101932 */
[----:B------:R-:W-:Y:S05]  /*70f0*/  @P0 BRA `(.L_x_31) ;  /* 0x00000000003c0947 */ /* 0x000fea0003800000 */
[----:B------:R-:W-:Y:S01]  /*7100*/  BAR.SYNC.DEFER_BLOCKING 0x1, 0x1a0 ;  /* 0x0046800000007b1d */ /* 0x000fe20000010000 */
[----:B------:R-:W-:-:S05]  /*7110*/  ELECT P0, URZ, PT ;  /* 0x00000000003f782f */ /* 0x000fca0003800000 */
[----:B------:R-:W-:Y:S08]  /*7120*/  BSSY B0, `(.L_x_31) ;  /* 0x000000c000007945 */ /* 0x000ff00003800000 */
[----:B------:R-:W-:Y:S05]  /*7130*/  @!P0 BRA `(.L_x_32) ;  /* 0x0000000000288947 */ /* 0x000fea0003800000 */
[----:B------:R-:W-:Y:S01]  /*7140*/  UIADD3 UR4, UP0, UR52, 0x9f0, URZ ;  /* 0x000009f034047890 */ /* 0x000fe2000ff1e03f */
[----:B------:R-:W-:Y:S01]  /*7150*/  UMOV UR41, URZ ;  /* 0x0000003f00297c82 */ /* 0x000fe20008000000 */
[----:B------:R-:W-:Y:S02]  /*7160*/  UMOV UR45, URZ ;  /* 0x0000003f002d7c82 */ /* 0x000fe40008000000 */
[----:B------:R-:W-:Y:S02]  /*7170*/  UIADD3.X UR5, URZ, UR53, URZ, UP0, !UPT ;  /* 0x000000353f057290 */ /* 0x000fe400087fe43f */
[----:B------:R-:W-:-:S04]  /*7180*/  UIADD3 UR6, UR40, 0x13220, URZ ;  /* 0x0001322028067890 */ /* 0x000fc8000fffe03f */
[----:B------:R-:W-:-:S03]  /*7190*/  UPRMT UR6, URZ, 0x654, UR6 ;  /* 0x000006543f067896 */ /* 0x000fc60008000006 */
[----:B------:R2:W-:Y:S01]  /*71a0*/  UTMASTG.5D [UR40], [UR4] ;  /* 0x00000028040073b5 */ /* 0x0005e20008020000 */
[----:B------:R0:W-:Y:S01]  /*71b0*/  UTMACMDFLUSH ;  /* 0x00000000000079b7 */ /* 0x0001e20000000000 */
[----:B------:R-:W-:-:S04]  /*71c0*/  DEPBAR.LE SB0, 0x0 ;  /* 0x000080000000791a */ /* 0x000fc80000000000 */
[----:B--2---:R-:W-:Y:S03]  /*71d0*/  SYNCS.ARRIVE.TRANS64.RED.A1T0 RZ, [UR6], RZ ;  /* 0x000000ffffff79a7 */ /* 0x004fe60008100406 */
.L_x_32:
[----:B------:R-:W-:Y:S05]  /*71e0*/  BSYNC B0 ;  /* 0x0000000000007941 */ /* 0x000fea0003800000 */
.L_x_31:
[----:B-1----:R-:W1:Y:S01]  /*71f0*/  LDC R0, c[0x0][0xda4] ;  /* 0x00036900ff007b82 */ /* 0x002e620000000800 */
[----:B------:R-:W-:Y:S02]  /*7200*/  UIADD3 UR38, UR38, 0x1, URZ ;  /* 0x0000000126267890 */ /* 0x000fe4000fffe03f */
[----:B------:R-:W-:Y:S02]  /*7210*/  UIADD3 UR36, UR36, 0x1, URZ ;  /* 0x0000000124247890 */ /* 0x000fe4000fffe03f */
[----:B------:R-:W-:-:S04]  /*7220*/  UISETP.NE.AND UP0, UPT, UR38, 0x2, UPT ;  /* 0x000000022600788c */ /* 0x000fc8000bf05270 */
[----:B------:R-:W-:Y:S02]  /*7230*/  USEL UR4, URZ, 0x1, UP0 ;  /* 0x000000013f047887 */ /* 0x000fe40008000000 */
[----:B------:R-:W-:Y:S02]  /*7240*/  USEL UR38, UR38, URZ, UP0 ;  /* 0x0000003f26267287 */ /* 0x000fe40008000000 */
[----:B------:R-:W-:Y:S01]  /*7250*/  ULOP3.LUT UR37, UR37, UR4, URZ, 0x3c, !UPT ;  /* 0x0000000425257292 */ /* 0x000fe2000f8e3c3f */
[----:B-1----:R-:W-:-:S13]  /*7260*/  ISETP.LE.AND P0, PT, R0, UR48, PT ;  /* 0x0000003000007c0c */ /* 0x002fda000bf03270 */
[----:B------:R-:W-:Y:S05]  /*7270*/  @!P0 BRA `(.L_x_33) ;  /* 0xffffff9800b08947 */ /* 0x000fea000383ffff */
[----:B------:R-:W-:Y:S05]  /*7280*/  EXIT ;  /* 0x000000000000794d */ /* 0x000fea0003800000 */
.L_x_7:
[----:B------:R-:W-:-:S08]  /*7290*/  NOP ;  /* 0x0000000000007918 */ /* 0x000fd00000000000 */
[----:B------:R-:W1:-:S00]  /*72a0*/  USETMAXREG.DEALLOC.CTAPOOL 0x20 ;  /* 0x00000020000079c8 */ /* 0x000e4000080e0500 */
[----:B------:R-:W2:Y:S01]  /*72b0*/  S2UR UR49, SR_CTAID.X ;  /* 0x00000000003179c3 */ /* 0x000ea20000002500 */
[----:B------:R-:W-:Y:S01]  /*72c0*/  UMOV UR47, 0x1 ;  /* 0x00000001002f7882 */ /* 0x000fe20000000000 */
[----:B-1----:R-:W-:Y:S01]  /*72d0*/  LOP3.LUT R22, R22, 0x3, RZ, 0xc0, !PT ;  /* 0x0000000316167812 */ /* 0x002fe200078ec0ff */
[----:B------:R-:W-:Y:S02]  /*72e0*/  IMAD.MOV.U32 R19, RZ, RZ, RZ ;  /* 0x000000ffff137224 */ /* 0x000fe400078e00ff */
[----:B------:R-:W-:-:S03]  /*72f0*/  IMAD.MOV.U32 R16, RZ, RZ, 0x1 ;  /* 0x00000001ff107424 */ /* 0x000fc600078e00ff */
[----:B------:R-:W2:Y:S02]  /*7300*/  LDC R0, c[0x0][0xda4] ;  /* 0x00036900ff007b82 */ /* 0x000ea40000000800 */
[----:B--2---:R-:W-:-:S13]  /*7310*/  ISETP.LE.AND P0, PT, R0, UR49, PT ;  /* 0x0000003100007c0c */ /* 0x004fda000bf03270 */
[----:B------:R-:W-:Y:S05]  /*7320*/  @P0 BRA `(.L_x_34) ;  /* 0x0000002000240947 */ /* 0x000fea0003800000 */
[C---:B------:R-:W-:Y:S01]  /*7330*/  IMAD.SHL.U32 R18, R2.reuse, 0x40, RZ ;  /* 0x0000004002127824 */ /* 0x040fe200078e00ff */
[--C-:B------:R-:W-:Y:S01]  /*7340*/  SHF.R.U32.HI R3, RZ, 0x1, R2.reuse ;  /* 0x00000001ff037819 */ /* 0x100fe20000011602 */
[----:B------:R-:W-:Y:S01]  /*7350*/  IMAD.SHL.U32 R4, R2, 0x20, RZ ;  /* 0x0000002002047824 */ /* 0x000fe200078e00ff */
[----:B------:R-:W-:Y:S01]  /*7360*/  ULOP3.LUT UR43, UR46, 0x1, URZ, 0xfc, !UPT ;  /* 0x000000012e2b7892 */ /* 0x000fe2000f8efc3f */
[----:B------:R-:W-:Y:S01]  /*7370*/  IMAD.SHL.U32 R6, R23, 0x10, RZ ;  /* 0x0000001017067824 */ /* 0x000fe200078e00ff */
[----:B------:R-:W-:Y:S01]  /*7380*/  LOP3.LUT R0, R18, 0x180, RZ, 0xc0, !PT ;  /* 0x0000018012007812 */ /* 0x000fe200078ec0ff */
[----:B------:R-:W-:Y:S01]  /*7390*/  IMAD.MOV.U32 R16, RZ, RZ, 0x1 ;  /* 0x00000001ff107424 */ /* 0x000fe200078e00ff */
[----:B------:R-:W-:Y:S01]  /*73a0*/  LOP3.LUT R5, R4, 0x80, RZ, 0xc0, !PT ;  /* 0x0000008004057812 */ /* 0x000fe200078ec0ff */
[----:B------:R-:W-:Y:S01]  /*73b0*/  IMAD.MOV.U32 R19, RZ, RZ, RZ ;  /* 0x000000ffff137224 */ /* 0x000fe200078e00ff */
[----:B------:R-:W-:Y:S01]  /*73c0*/  LOP3.LUT R7, R6, 0x600, RZ, 0xc0, !PT ;  /* 0x0000060006077812 */ /* 0x000fe200078ec0ff */
[----:B------:R-:W-:Y:S01]  /*73d0*/  IMAD.SHL.U32 R6, R2, 0x4, RZ ;  /* 0x0000000402067824 */ /* 0x000fe200078e00ff */
[----:B------:R-:W-:Y:S01]  /*73e0*/  LOP3.LUT R0, R0, 0x30, R3, 0xf8, !PT ;  /* 0x0000003000007812 */ /* 0x000fe200078ef803 */
[----:B------:R-:W-:Y:S01]  /*73f0*/  IMAD.SHL.U32 R3, R2, 0x8, RZ ;  /* 0x0000000802037824 */ /* 0x000fe200078e00ff */
[----:B------:R-:W-:Y:S01]  /*7400*/  LOP3.LUT R5, R5, 0x10, R2, 0xf8, !PT ;  /* 0x0000001005057812 */ /* 0x000fe200078ef802 */
[----:B------:R-:W-:Y:S01]  /*7410*/  ULOP3.LUT UR48, UR46, 0x2, URZ, 0xfc, !UPT ;  /* 0x000000022e307892 */ /* 0x000fe2000f8efc3f */
[----:B------:R-:W-:Y:S01]  /*7420*/  LOP3.LUT R7, R7, 0x60, R4, 0xf8, !PT ;  /* 0x0000006007077812 */ /* 0x000fe200078ef804 */
[----:B------:R-:W-:Y:S01]  /*7430*/  ULDC.64 UR52, c[0x0][0x198] ;  /* 0x0000660000347ab9 */ /* 0x000fe20000000a00 */
[----:B------:R-:W-:Y:S01]  /*7440*/  LOP3.LUT R5, R5, 0x10, R6, 0x78, !PT ;  /* 0x0000001005057812 */ /* 0x000fe200078e7806 */
[----:B------:R-:W-:Y:S01]  /*7450*/  ULDC UR44, c[0x0][0xc] ;  /* 0x00000300002c7ab9 */ /* 0x000fe20000000800 */
[----:B------:R-:W-:Y:S01]  /*7460*/  LOP3.LUT R4, R7, 0x100, R4, 0xf8, !PT ;  /* 0x0000010007047812 */ /* 0x000fe200078ef804 */
[----:B------:R-:W-:Y:S01]  /*7470*/  UMOV UR47, URZ ;  /* 0x0000003f002f7c82 */ /* 0x000fe20008000000 */
[----:B------:R-:W-:-:S02]  /*7480*/  LOP3.LUT R3, R0, 0x30, R3, 0x78, !PT ;  /* 0x0000003000037812 */ /* 0x000fc400078e7803 */
[----:B------:R-:W-:Y:S02]  /*7490*/  LOP3.LUT R17, R4, R5, RZ, 0xfc, !PT ;  /* 0x0000000504117212 */ /* 0x000fe400078efcff */
[----:B------:R-:W-:Y:S02]  /*74a0*/  LOP3.LUT R18, R3, 0x640, R18, 0xf8, !PT ;  /* 0x0000064003127812 */ /* 0x000fe400078ef812 */
[----:B------:R-:W-:-:S07]  /*74b0*/  LOP3.LUT R2, R2, 0x1f, RZ, 0xc0, !PT ;  /* 0x0000001f02027812 */ /* 0x000fce00078ec0ff */
.L_x_76:
[----:B-1----:R-:W1:Y:S01]  /*74c0*/  S2UR UR4, SR_CgaCtaId ;  /* 0x00000000000479c3 */ /* 0x002e620000008800 */
[----:B------:R-:W-:Y:S01]  /*74d0*/  ULDC UR5, c[0x0][0xda8] ;  /* 0x00036a0000057ab9 */ /* 0x000fe20000000800 */
[----:B------:R-:W-:Y:S01]  /*74e0*/  ULDC.64 UR6, c[0x0][0x3f8] ;  /* 0x0000fe0000067ab9 */ /* 0x000fe20000000a00 */
[----:B------:R-:W-:Y:S02]  /*74f0*/  UISETP.NE.AND UP1, UPT, UR5, 0x1, UPT ;  /* 0x000000010500788c */ /* 0x000fe4000bf25270 */
[----:B------:R-:W-:Y:S01]  /*7500*/  UISETP.NE.U32.AND UP0, UPT, UR6, URZ, UPT ;  /* 0x0000003f0600728c */ /* 0x000fe2000bf05070 */
[----:B------:R-:W-:Y:S01]  /*7510*/  UMOV UR40, 0x400 ;  /* 0x0000040000287882 */ /* 0x000fe20000000000 */
[----:B------:R-:W-:Y:S02]  /*7520*/  ULDC UR8, c[0x0][0xdb4] ;  /* 0x00036d0000087ab9 */ /* 0x000fe40000000800 */
[----:B------:R-:W-:Y:S02]  /*7530*/  UISETP.NE.AND.EX UP0, UPT, UR7, URZ, UPT, UP0 ;  /* 0x0000003f0700728c */ /* 0x000fe4000bf05300 */
[----:B------:R-:W-:Y:S01]  /*7540*/  UISETP.NE.AND UP2, UPT, UR8, 0x1, UPT ;  /* 0x000000010800788c */ /* 0x000fe2000bf45270 */
[----:B------:R-:W-:Y:S01]  /*7550*/  ULDC UR6, c[0x0][0x404] ;  /* 0x0001010000067ab9 */ /* 0x000fe20000000800 */
[----:B------:R-:W-:Y:S01]  /*7560*/  ULDC UR42, c[0x0][0x2e0] ;  /* 0x0000b800002a7ab9 */ /* 0x000fe20000000800 */
[----:B------:R-:W-:Y:S01]  /*7570*/  USEL UR6, UR6, 0x1, UP0 ;  /* 0x0000000106067887 */ /* 0x000fe20008000000 */
[----:B------:R-:W-:Y:S01]  /*7580*/  @UP1 ULDC UR7, c[0x0][0xdb0] ;  /* 0x00036c0000071ab9 */ /* 0x000fe20000000800 */
[----:B------:R-:W-:-:S02]  /*7590*/  UMOV UR45, UR49 ;  /* 0x00000031002d7c82 */ /* 0x000fc40008000000 */
[----:B------:R-:W-:-:S04]  /*75a0*/  UIMAD UR42, UR6, UR42, URZ ;  /* 0x0000002a062a72a4 */ /* 0x000fc8000f8e023f */
[----:B------:R-:W-:Y:S01]  /*75b0*/  @UP2 ULDC.64 UR10, c[0x0][0xdb8] ;  /* 0x00036e00000a2ab9 */ /* 0x000fe20000000a00 */
[----:B------:R-:W-:Y:S02]  /*75c0*/  UIADD3 UR6, UR42, 0x9f, URZ ;  /* 0x0000009f2a067890 */ /* 0x000fe4000fffe03f */
[----:B-1----:R-:W-:-:S03]  /*75d0*/  ULEA UR40, UR4, UR40, 0x18 ;  /* 0x0000002804287291 */ /* 0x002fc6000f8ec03f */
[----:B------:R-:W-:Y:S01]  /*75e0*/  @UP1 ULDC UR4, c[0x0][0xdac] ;  /* 0x00036b0000041ab9 */ /* 0x000fe20000000800 */
[----:B------:R-:W-:Y:S02]  /*75f0*/  UIADD3 UR9, UR40, 0xe000, URZ ;  /* 0x0000e00028097890 */ /* 0x000fe4000fffe03f */
[----:B------:R-:W-:Y:S02]  /*7600*/  UIMAD.WIDE.U32 UR4, UR49, UR4, URZ ;  /* 0x00000004310472a5 */ /* 0x000fe4000f8e003f */
[----:B------:R-:W-:Y:S02]  /*7610*/  ULOP3.LUT UP0, URZ, UR9, 0x1bf, URZ, 0xc0, !UPT ;  /* 0x000001bf093f7892 */ /* 0x000fe4000f80c03f */
[----:B------:R-:W-:Y:S02]  /*7620*/  @UP1 USHF.R.U32.HI UR45, URZ, UR7, UR5 ;  /* 0x000000073f2d1299 */ /* 0x000fe40008011605 */
[----:B------:R-:W-:Y:S02]  /*7630*/  UIMAD.WIDE UR6, UR6, 0x66666667, URZ ;  /* 0x66666667060678a5 */ /* 0x000fe4000f8e023f */
[----:B------:R-:W-:Y:S01]  /*7640*/  UIMAD.WIDE.U32 UR4, UR45, UR10, URZ ;  /* 0x0000000a2d0472a5 */ /* 0x000fe2000f8e003f */
[----:B------:R-:W-:Y:S01]  /*7650*/  PLOP3.LUT P0, PT, PT, PT, UP0, 0x80, 0x0 ;  /* 0x000000000000781c */ /* 0x000fe20003f0f008 */
[----:B------:R-:W-:Y:S01]  /*7660*/  USHF.R.U32.HI UR41, URZ, 0x1f, UR7 ;  /* 0x0000001f3f297899 */ /* 0x000fe20008011607 */
[----:B------:R-:W-:Y:S01]  /*7670*/  UMOV UR39, UR45 ;  /* 0x0000002d00277c82 */ /* 0x000fe20008000000 */
[----:B------:R-:W-:-:S02]  /*7680*/  @UP2 USHF.R.U32.HI UR39, URZ, UR11, UR5 ;  /* 0x0000000b3f272299 */ /* 0x000fc40008011605 */
[----:B------:R-:W-:Y:S02]  /*7690*/  ULEA.HI.SX32 UR41, UR7, UR41, 0x1a ;  /* 0x0000002907297291 */ /* 0x000fe4000f8fd23f */
[----:B------:R-:W-:-:S04]  /*76a0*/  UIADD3 UR38, -UR39, URZ, URZ ;  /* 0x0000003f27267290 */ /* 0x000fc8000fffe13f */
[----:B------:R-:W-:Y:S02]  /*76b0*/  UIMAD UR38, UR8, UR38, UR45 ;  /* 0x00000026082672a4 */ /* 0x000fe4000f8e022d */
[----:B------:R-:W-:Y:S10]  /*76c0*/  @!P0 BRA `(.L_x_35) ;  /* 0x0000000000408947 */ /* 0x000ff40003800000 */
[----:B------:R-:W-:Y:S01]  /*76d0*/  MOV R14, 0x0 ;  /* 0x00000000000e7802 */ /* 0x000fe20000000f00 */
[----:B------:R-:W-:Y:S01]  /*76e0*/  ULDC.64 UR4, c[0x4][0x98] ;  /* 0x0100260000047ab9 */ /* 0x000fe20000000a00 */
[----:B------:R-:W-:Y:S01]  /*76f0*/  ULDC.64 UR6, c[0x4][0xa0] ;  /* 0x0100280000067ab9 */ /* 0x000fe20000000a00 */
[----:B------:R-:W-:Y:S02]  /*7700*/  IMAD.U32 R4, RZ, RZ, UR4 ;  /* 0x00000004ff047e24 */ /* 0x000fe4000f8e00ff */
[----:B------:R-:W-:Y:S01]  /*7710*/  IMAD.U32 R5, RZ, RZ, UR5 ;  /* 0x00000005ff057e24 */ /* 0x000fe2000f8e00ff */
[----:B------:R-:W1:Y:S01]  /*7720*/  LDC.64 R14, c[0x4][R14] ;  /* 0x010000000e0e7b82 */ /* 0x000e620000000a00 */
[----:B------:R-:W-:Y:S01]  /*7730*/  ULDC.64 UR4, c[0x4][0x8] ;  /* 0x0100020000047ab9 */ /* 0x000fe20000000a00 */
[----:B------:R-:W-:Y:S02]  /*7740*/  IMAD.U32 R6, RZ, RZ, UR6 ;  /* 0x00000006ff067e24 */ /* 0x000fe4000f8e00ff */
[----:B------:R-:W-:-:S02]  /*7750*/  IMAD.U32 R7, RZ, RZ, UR7 ;  /* 0x00000007ff077e24 */ /* 0x000fc4000f8e00ff */
[----:B------:R-:W-:Y:S02]  /*7760*/  IMAD.U32 R10, RZ, RZ, UR4 ;  /* 0x00000004ff0a7e24 */ /* 0x000fe4000f8e00ff */
[----:B------:R-:W-:Y:S02]  /*7770*/  IMAD.U32 R11, RZ, RZ, UR5 ;  /* 0x00000005ff0b7e24 */ /* 0x000fe4000f8e00ff */
[----:B------:R-:W-:Y:S02]  /*7780*/  IMAD.MOV.U32 R8, RZ, RZ, 0x70 ;  /* 0x00000070ff087424 */ /* 0x000fe400078e00ff */
[----:B------:R-:W-:Y:S02]  /*7790*/  IMAD.MOV.U32 R12, RZ, RZ, 0x1 ;  /* 0x00000001ff0c7424 */ /* 0x000fe400078e00ff */
[----:B------:R-:W-:-:S07]  /*77a0*/  IMAD.MOV.U32 R13, RZ, RZ, RZ ;  /* 0x000000ffff0d7224 */ /* 0x000fce00078e00ff */
[----:B------:R-:W-:-:S07]  /*77b0*/  LEPC R20, `(.L_x_35) ;  /* 0x000000001014794e */ /* 0x000fce0000000000 */
[----:B-1----:R-:W-:Y:S05]  /*77c0*/  CALL.ABS.NOINC R14 ;  /* 0x000000000e007343 */ /* 0x002fea0003c00000 */
.L_x_35:
[----:B------:R-:W-:-:S06]  /*77d0*/  UIADD3 UR4, UR40, 0x6000, URZ ;  /* 0x0000600028047890 */ /* 0x000fcc000fffe03f */
[----:B------:R-:W-:-:S05]  /*77e0*/  IMAD.U32 R24, RZ, RZ, UR4 ;  /* 0x00000004ff187e24 */ /* 0x000fca000f8e00ff */
[----:B------:R-:W-:-:S04]  /*77f0*/  LOP3.LUT P0, RZ, R24, 0x1bf, RZ, 0xc0, !PT ;  /* 0x000001bf18ff7812 */ /* 0x000fc8000780c0ff */
[----:B------:R-:W-:-:S09]  /*7800*/  P2R R0, PR, RZ, 0x1 ;  /* 0x00000001ff007803 */ /* 0x000fd20000000000 */
[----:B------:R-:W-:Y:S05]  /*7810*/  @!P0 BRA `(.L_x_36) ;  /* 0x0000000000408947 */ /* 0x000fea0003800000 */
        /* <DEDUP_REMOVED lines=16> */
.L_x_36:
[----:B------:R-:W-:-:S04]  /*7920*/  UIADD3 UR4, UR40, 0x1000, URZ ;  /* 0x0000100028047890 */ /* 0x000fc8000fffe03f */
[----:B------:R-:W-:-:S06]  /*7930*/  ULOP3.LUT UP0, URZ, UR4, 0x9f, URZ, 0xc0, !UPT ;  /* 0x0000009f043f7892 */ /* 0x000fcc000f80c03f */
[----:B------:R-:W-:-:S13]  /*7940*/  PLOP3.LUT P0, PT, PT, PT, UP0, 0x80, 0x0 ;  /* 0x000000000000781c */ /* 0x000fda0003f0f008 */
        /* <DEDUP_REMOVED lines=17> */
.L_x_37:
[----:B------:R-:W-:-:S13]  /*7a60*/  LOP3.LUT P6, RZ, R24, 0x1bf, RZ, 0xc0, !PT ;  /* 0x000001bf18ff7812 */ /* 0x000fda00078cc0ff */
        /* <DEDUP_REMOVED lines=17> */
.L_x_38:
[----:B------:R-:W-:Y:S01]  /*7b80*/  ULDC.64 UR4, c[0x0][0x9f8] ;  /* 0x00027e0000047ab9 */ /* 0x000fe20000000a00 */
[----:B------:R-:W-:Y:S01]  /*7b90*/  IMAD.U32 R7, RZ, RZ, UR39 ;  /* 0x00000027ff077e24 */ /* 0x000fe2000f8e00ff */
[----:B------:R-:W-:Y:S01]  /*7ba0*/  ISETP.NE.U32.AND P0, PT, RZ, UR4, PT ;  /* 0x00000004ff007c0c */ /* 0x000fe2000bf05070 */
[----:B------:R-:W-:Y:S01]  /*7bb0*/  IMAD.U32 R3, RZ, RZ, UR39 ;  /* 0x00000027ff037e24 */ /* 0x000fe2000f8e00ff */
[----:B------:R-:W1:Y:S02]  /*7bc0*/  LDC R0, c[0x0][0x428] ;  /* 0x00010a00ff007b82 */ /* 0x000e640000000800 */
[----:B------:R-:W-:-:S13]  /*7bd0*/  ISETP.NE.AND.EX P0, PT, RZ, UR5, PT, P0 ;  /* 0x00000005ff007c0c */ /* 0x000fda000bf05300 */
[----:B------:R-:W2:Y:S02]  /*7be0*/  @P0 LDC.64 R4, c[0x0][0x9f8] ;  /* 0x00027e00ff040b82 */ /* 0x000ea40000000a00 */
[----:B--2---:R-:W-:-:S06]  /*7bf0*/  @P0 IMAD.WIDE R4, R7, 0x4, R4 ;  /* 0x0000000407040825 */ /* 0x004fcc00078e0204 */
[----:B------:R-:W2:Y:S01]  /*7c00*/  LDC R7, c[0x0][0xda8] ;  /* 0x00036a00ff077b82 */ /* 0x000ea20000000800 */
[----:B------:R3:W4:Y:S01]  /*7c10*/  @P0 LDG.E R3, desc[UR50][R4.64] ;  /* 0x0000003204030981 */ /* 0x000722000c1e1900 */
[----:B-1----:R-:W-:Y:S01]  /*7c20*/  ISETP.NE.AND P0, PT, R0, 0x1, PT ;  /* 0x000000010000780c */ /* 0x002fe20003f05270 */
[----:B------:R-:W-:Y:S01]  /*7c30*/  IMAD R8, RZ, RZ, -UR45 ;  /* 0x8000002dff087e24 */ /* 0x000fe2000f8e02ff */
[----:B------:R-:W-:Y:S01]  /*7c40*/  ISETP.NE.AND P2, PT, R23, RZ, PT ;  /* 0x000000ff1700720c */ /* 0x000fe20003f45270 */
[----:B------:R-:W-:Y:S01]  /*7c50*/  UMOV UR36, URZ ;  /* 0x0000003f00247c82 */ /* 0x000fe20008000000 */
[----:B------:R-:W-:Y:S01]  /*7c60*/  UMOV UR6, 0xffffffff ;  /* 0xffffffff00067882 */ /* 0x000fe20000000000 */
[----:B------:R-:W-:Y:S01]  /*7c70*/  IMAD.U32 R20, RZ, RZ, UR38 ;  /* 0x00000026ff147e24 */ /* 0x000fe2000f8e00ff */
[----:B---3--:R-:W1:Y:S09]  /*7c80*/  LDC.64 R4, c[0x0][0x3f8] ;  /* 0x0000fe00ff047b82 */ /* 0x008e720000000a00 */
[----:B------:R-:W-:Y:S01]  /*7c90*/  VOTEU.ALL UP1, P2 ;  /* 0x00000000003f7886 */ /* 0x000fe20001020000 */
[----:B------:R-:W3:Y:S01]  /*7ca0*/  @P0 LDC R0, c[0x0][0x42c] ;  /* 0x00010b00ff000b82 */ /* 0x000ee20000000800 */
[----:B--2---:R-:W-:-:S03]  /*7cb0*/  IMAD R8, R7, R8, UR49 ;  /* 0x0000003107087e24 */ /* 0x004fc6000f8e0208 */
[----:B------:R-:W-:Y:S01]  /*7cc0*/  @!UP1 UIADD3 UR4, UP0, UR52, 0x270, URZ ;  /* 0x0000027034049890 */ /* 0x000fe2000ff1e03f */
[----:B------:R-:W-:-:S03]  /*7cd0*/  IMAD R8, R8, 0xc0, RZ ;  /* 0x000000c008087824 */ /* 0x000fc600078e02ff */
[----:B------:R-:W2:Y:S01]  /*7ce0*/  @P0 LDC R7, c[0x0][0x430] ;  /* 0x00010c00ff070b82 */ /* 0x000ea20000000800 */
[----:B------:R-:W-:Y:S01]  /*7cf0*/  @!UP1 UIADD3.X UR5, URZ, UR53, URZ, UP0, !UPT ;  /* 0x000000353f059290 */ /* 0x000fe200087fe43f */
[----:B------:R-:W-:Y:S02]  /*7d00*/  R2UR UR37, R8 ;  /* 0x00000000082572ca */ /* 0x000fe400000e0000 */
[----:B-1----:R-:W-:-:S04]  /*7d10*/  ISETP.NE.U32.AND P1, PT, R4, RZ, PT ;  /* 0x000000ff0400720c */ /* 0x002fc80003f25070 */
[----:B------:R-:W-:Y:S01]  /*7d20*/  ISETP.NE.AND.EX P1, PT, R5, RZ, PT, P1 ;  /* 0x000000ff0500720c */ /* 0x000fe20003f25310 */
[----:B---3--:R-:W-:-:S06]  /*7d30*/  @P0 IMAD.HI.U32 R0, R0, UR38, RZ ;  /* 0x0000002600000c27 */ /* 0x008fcc000f8e00ff */
[----:B------:R1:W-:Y:S01]  /*7d40*/  @!UP1 UTMAPF.L2.4D [UR36], [UR4] ;  /* 0x00000024040095b8 */ /* 0x0003e20008018000 */
[----:B--2---:R-:W-:Y:S02]  /*7d50*/  @P0 SHF.R.U32.HI R20, RZ, R7, R0 ;  /* 0x00000007ff140219 */ /* 0x004fe40000011600 */
[----:B----4-:R-:W-:Y:S02]  /*7d60*/  SHF.R.S32.HI R0, RZ, 0x1f, R3 ;  /* 0x0000001fff007819 */ /* 0x010fe40000011403 */
[----:B------:R-:W-:Y:S01]  /*7d70*/  SEL R6, R3, RZ, !P1 ;  /* 0x000000ff03067207 */ /* 0x000fe20004800000 */
[----:B-1----:R-:W-:Y:S06]  /*7d80*/  BRA.DIV UR6, `(.L_x_39) ;  /* 0x0000001a06d07947 */ /* 0x002fec000b800000 */
[----:B------:R1:W2:Y:S02]  /*7d90*/  SHFL.IDX PT, R14, R22, RZ, 0x1f ;  /* 0x00001fff160e7589 */ /* 0x0002a400000e0000 */
.L_x_92:
[----:B--2---:R-:W-:Y:S01]  /*7da0*/  ISETP.NE.AND P0, PT, R14, RZ, PT ;  /* 0x000000ff0e00720c */ /* 0x004fe20003f05270 */
[----:B------:R-:W-:Y:S01]  /*7db0*/  IMAD.MOV.U32 R12, RZ, RZ, R6 ;  /* 0x000000ffff0c7224 */ /* 0x000fe200078e0006 */
[----:B------:R-:W-:-:S11]  /*7dc0*/  PLOP3.LUT P6, PT, PT, PT, PT, 0x8, 0x0 ;  /* 0x000000000000781c */ /* 0x000fd60003fce170 */
[----:B------:R-:W-:Y:S05]  /*7dd0*/  @P0 BRA `(.L_x_40) ;  /* 0x0000000400700947 */ /* 0x000fea0003800000 */
[----:B------:R-:W-:-:S06]  /*7de0*/  UIADD3 UR4, UR41, -0x1, URZ ;  /* 0xffffffff29047890 */ /* 0x000fcc000fffe03f */
[----:B------:R-:W-:Y:S01]  /*7df0*/  IMAD.U32 R9, RZ, RZ, UR4 ;  /* 0x00000004ff097e24 */ /* 0x000fe2000f8e00ff */
[----:B------:R-:W-:-:S03]  /*7e00*/  UMOV UR4, 0xffffffff ;  /* 0xffffffff00047882 */ /* 0x000fc60000000000 */
[----:B------:R-:W-:Y:S05]  /*7e10*/  BRA.DIV UR4, `(.L_x_41) ;  /* 0x0000001a04cc7947 */ /* 0x000fea000b800000 */
[----:B------:R-:W-:-:S13]  /*7e20*/  ELECT P6, URZ, PT ;  /* 0x00000000003f782f */ /* 0x000fda00038c0000 */
.L_x_95:
[----:B------:R-:W-:Y:S05]  /*7e30*/  @!P6 BRA `(.L_x_42) ;  /* 0x000000040014e947 */ /* 0x000fea0003800000 */
[----:B------:R-:W-:Y:S01]  /*7e40*/  LEA R11, R19, UR40, 0x3 ;  /* 0x00000028130b7c11 */ /* 0x000fe2000f8e18ff */
[----:B------:R-:W-:Y:S01]  /*7e50*/  IMAD.MOV.U32 R12, RZ, RZ, R3 ;  /* 0x000000ffff0c7224 */ /* 0x000fe200078e0003 */
[----:B------:R-:W-:Y:S01]  /*7e60*/  SHF.L.U32 R10, R16, 0x1f, RZ ;  /* 0x0000001f100a7819 */ /* 0x000fe200000006ff */
[----:B------:R-:W-:Y:S06]  /*7e70*/  @!P1 BRA `(.L_x_43) ;  /* 0x0000000000489947 */ /* 0x000fec0003800000 */
[----:B------:R-:W2:Y:S01]  /*7e80*/  LDC R14, c[0x0][0x41c] ;  /* 0x00010700ff0e7b82 */ /* 0x000ea20000000800 */
[----:B------:R-:W-:Y:S01]  /*7e90*/  IMAD.MOV.U32 R13, RZ, RZ, R9 ;  /* 0x000000ffff0d7224 */ /* 0x000fe200078e0009 */
[----:B------:R-:W-:Y:S02]  /*7ea0*/  ULDC.64 UR4, c[0x0][0x408] ;  /* 0x0001020000047ab9 */ /* 0x000fe40000000a00 */
[----:B------:R-:W-:-:S04]  /*7eb0*/  IMAD R12, R0, UR4, RZ ;  /* 0x00000004000c7c24 */ /* 0x000fc8000f8e02ff */
[----:B------:R-:W-:Y:S01]  /*7ec0*/  IMAD R15, R3, UR5, R12 ;  /* 0x00000005030f7c24 */ /* 0x000fe2000f8e020c */
[----:B--2---:R-:W-:-:S13]  /*7ed0*/  ISETP.NE.AND P0, PT, R14, 0x1, PT ;  /* 0x000000010e00780c */ /* 0x004fda0003f05270 */
[----:B------:R-:W2:Y:S02]  /*7ee0*/  @P0 LDC.64 R6, c[0x0][0x420] ;  /* 0x00010800ff060b82 */ /* 0x000ea40000000a00 */
[----:B--2---:R-:W-:-:S05]  /*7ef0*/  @P0 IMAD.HI.U32 R6, R9, R6, RZ ;  /* 0x0000000609060227 */ /* 0x004fca00078e00ff */
[----:B------:R-:W-:-:S04]  /*7f00*/  @P0 SHF.R.U32.HI R13, RZ, R7, R6 ;  /* 0x00000007ff0d0219 */ /* 0x000fc80000011606 */
[--C-:B------:R-:W-:Y:S01]  /*7f10*/  SHF.R.S32.HI R7, RZ, 0x1f, R13.reuse ;  /* 0x0000001fff077819 */ /* 0x100fe2000001140d */
[----:B------:R-:W-:-:S04]  /*7f20*/  IMAD.MOV.U32 R6, RZ, RZ, R13 ;  /* 0x000000ffff067224 */ /* 0x000fc800078e000d */
[----:B------:R-:W-:-:S04]  /*7f30*/  IMAD.WIDE.U32 R6, R3, UR4, R6 ;  /* 0x0000000403067c25 */ /* 0x000fc8000f8e0006 */
[----:B------:R-:W-:Y:S01]  /*7f40*/  IMAD.IADD R7, R7, 0x1, R15 ;  /* 0x0000000107077824 */ /* 0x000fe200078e020f */
[----:B------:R-:W-:-:S04]  /*7f50*/  LEA R4, P0, R6, R4, 0x2 ;  /* 0x0000000406047211 */ /* 0x000fc800078010ff */
[----:B------:R-:W-:-:S05]  /*7f60*/  LEA.HI.X R5, R6, R5, R7, 0x2, P0 ;  /* 0x0000000506057211 */ /* 0x000fca00000f1407 */
[----:B------:R2:W5:Y:S01]  /*7f70*/  LDG.E R12, desc[UR50][R4.64] ;  /* 0x00000032040c7981 */ /* 0x000562000c1e1900 */
[----:B------:R-:W-:-:S04]  /*7f80*/  IMAD.MOV R6, RZ, RZ, -R13 ;  /* 0x000000ffff067224 */ /* 0x000fc800078e0a0d */
[----:B------:R-:W-:-:S07]  /*7f90*/  IMAD R9, R14, R6, R9 ;  /* 0x000000060e097224 */ /* 0x000fce00078e0209 */
.L_x_43:
[----:B------:R-:W3:Y:S01]  /*7fa0*/  SYNCS.PHASECHK.TRANS64.TRYWAIT P3, [R11+URZ+0x13280], R10 ;  /* 0x0132800a0b0075a7 */ /* 0x000ee2000806017f */
[----:B------:R-:W-:Y:S01]  /*7fb0*/  ISETP.NE.AND P0, PT, R23, RZ, PT ;  /* 0x000000ff1700720c */ /* 0x000fe20003f05270 */
[----:B---3--:R-:W-:-:S12]  /*7fc0*/  @!P3 BRA `(.L_x_44) ;  /* 0x000000180080b947 */ /* 0x008fd80003800000 */
.L_x_96:
[----:B------:R-:W-:Y:S05]  /*7fd0*/  @P0 BRA `(.L_x_45) ;  /* 0x0000000000140947 */ /* 0x000fea0003800000 */
[----:B------:R-:W-:Y:S01]  /*7fe0*/  ISETP.NE.AND P3, PT, R2, RZ, PT ;  /* 0x000000ff0200720c */ /* 0x000fe20003f65270 */
[----:B--2---:R-:W-:-:S04]  /*7ff0*/  IMAD.MOV.U32 R4, RZ, RZ, 0x2800 ;  /* 0x00002800ff047424 */ /* 0x004fc800078e00ff */
[----:B------:R4:W-:Y:S08]  /*8000*/  SYNCS.ARRIVE.TRANS64 RZ, [R11+URZ+0x13270], R4 ;  /* 0x013270040bff79a7 */ /* 0x0009f0000800003f */
[----:B------:R-:W-:Y:S05]  /*8010*/  @!P3 BRA `(.L_x_45) ;  /* 0x000000000004b947 */ /* 0x000fea0003800000 */
[----:B------:R-:W-:Y:S01]  /*8020*/  BPT.TRAP 0x1 ;  /* 0x000000040000795c */ /* 0x000fe20000300000 */
.L_x_45:
[----:B--2-4-:R-:W-:Y:S01]  /*8030*/  IMAD.U32 R4, RZ, RZ, UR40 ;  /* 0x00000028ff047e24 */ /* 0x014fe2000f8e00ff */
[----:B------:R-:W-:Y:S01]  /*8040*/  R2UR UR9, R11 ;  /* 0x000000000b0972ca */ /* 0x000fe200000e0000 */
[----:B------:R-:W-:Y:S01]  /*8050*/  IMAD R9, R9, 0xa0, RZ ;  /* 0x000000a009097824 */ /* 0x000fe200078e02ff */
[----:B------:R-:W-:Y:S01]  /*8060*/  R2UR UR12, R20 ;  /* 0x00000000140c72ca */ /* 0x000fe200000e0000 */
[----:B------:R-:W-:Y:S01]  /*8070*/  IMAD R4, R19, 0x2800, R4 ;  /* 0x0000280013047824 */ /* 0x000fe200078e0204 */
[----:B-----5:R-:W-:Y:S01]  /*8080*/  R2UR UR13, R12 ;  /* 0x000000000c0d72ca */ /* 0x020fe200000e0000 */
[----:B------:R-:W-:Y:S01]  /*8090*/  UIADD3 UR4, UP0, UR52, 0x470, URZ ;  /* 0x0000047034047890 */ /* 0x000fe2000ff1e03f */
[----:B------:R-:W-:Y:S01]  /*80a0*/  R2UR UR11, R9 ;  /* 0x00000000090b72ca */ /* 0x000fe200000e0000 */
[----:B------:R-:W-:Y:S01]  /*80b0*/  UMOV UR6, 0x0 ;  /* 0x0000000000067882 */ /* 0x000fe20000000000 */
[----:B------:R-:W-:Y:S01]  /*80c0*/  R2UR UR8, R4 ;  /* 0x00000000040872ca */ /* 0x000fe200000e0000 */
[----:B------:R-:W-:Y:S01]  /*80d0*/  UIADD3.X UR5, URZ, UR53, URZ, UP0, !UPT ;  /* 0x000000353f057290 */ /* 0x000fe200087fe43f */
[----:B------:R-:W-:Y:S01]  /*80e0*/  UMOV UR7, 0x14f00000 ;  /* 0x14f0000000077882 */ /* 0x000fe20000000000 */
[----:B------:R-:W-:-:S02]  /*80f0*/  UMOV UR10, URZ ;  /* 0x0000003f000a7c82 */ /* 0x000fc40008000000 */
[----:B------:R-:W-:-:S08]  /*8100*/  UIADD3 UR9, UR9, 0x13270, URZ ;  /* 0x0001327009097890 */ /* 0x000fd0000fffe03f */
[----:B------:R-:W-:-:S09]  /*8110*/  UIADD3 UR8, UR8, 0x6000, URZ ;  /* 0x0000600008087890 */ /* 0x000fd2000fffe03f */
[----:B------:R2:W-:Y:S01]  /*8120*/  UTMALDG.4D [UR8], [UR4], desc[UR6] ;  /* 0x00000608040075b4 */ /* 0x0005e20008019000 */
[----:B------:R-:W4:Y:S02]  /*8130*/  SYNCS.PHASECHK.TRANS64.TRYWAIT P3, [R11+URZ+0x13240], R10 ;  /* 0x0132400a0b0075a7 */ /* 0x000f24000806017f */
[----:B--2-4-:R-:W-:Y:S05]  /*8140*/  @!P3 BRA `(.L_x_46) ;  /* 0x000000180034b947 */ /* 0x014fea0003800000 */
.L_x_97:
[----:B------:R-:W-:Y:S05]  /*8150*/  @P0 BRA `(.L_x_47) ;  /* 0x0000000000140947 */ /* 0x000fea0003800000 */
[----:B------:R-:W-:Y:S01]  /*8160*/  ISETP.NE.AND P0, PT, R2, RZ, PT ;  /* 0x000000ff0200720c */ /* 0x000fe20003f05270 */
[----:B------:R-:W-:-:S04]  /*8170*/  IMAD.MOV.U32 R6, RZ, RZ, 0x2800 ;  /* 0x00002800ff067424 */ /* 0x000fc800078e00ff */
[----:B------:R4:W-:Y:S08]  /*8180*/  SYNCS.ARRIVE.TRANS64 RZ, [R11+URZ+0x13230], R6 ;  /* 0x013230060bff79a7 */ /* 0x0009f0000800003f */
[----:B------:R-:W-:Y:S05]  /*8190*/  @!P0 BRA `(.L_x_47) ;  /* 0x0000000000048947 */ /* 0x000fea0003800000 */
[----:B------:R-:W-:Y:S01]  /*81a0*/  BPT.TRAP 0x1 ;  /* 0x000000040000795c */ /* 0x000fe20000300000 */
.L_x_47:
[----:B------:R-:W-:Y:S01]  /*81b0*/  R2UR UR8, R4 ;  /* 0x00000000040872ca */ /* 0x000fe200000e0000 */
[----:B------:R-:W-:Y:S01]  /*81c0*/  UIADD3 UR4, UP0, UR52, 0x370, URZ ;  /* 0x0000037034047890 */ /* 0x000fe2000ff1e03f */
[----:B------:R-:W-:Y:S01]  /*81d0*/  R2UR UR9, R11 ;  /* 0x000000000b0972ca */ /* 0x000fe200000e0000 */
[----:B------:R-:W-:Y:S01]  /*81e0*/  UMOV UR6, 0x0 ;  /* 0x0000000000067882 */ /* 0x000fe20000000000 */
[----:B------:R-:W-:Y:S01]  /*81f0*/  R2UR UR11, R9 ;  /* 0x00000000090b72ca */ /* 0x000fe200000e0000 */
[----:B------:R-:W-:Y:S01]  /*8200*/  UIADD3.X UR5, URZ, UR53, URZ, UP0, !UPT ;  /* 0x000000353f057290 */ /* 0x000fe200087fe43f */
[----:B------:R-:W-:Y:S01]  /*8210*/  R2UR UR12, R20 ;  /* 0x00000000140c72ca */ /* 0x000fe200000e0000 */
[----:B------:R-:W-:Y:S01]  /*8220*/  UMOV UR7, 0x14f00000 ;  /* 0x14f0000000077882 */ /* 0x000fe20000000000 */
[----:B------:R-:W-:Y:S01]  /*8230*/  R2UR UR13, R12 ;  /* 0x000000000c0d72ca */ /* 0x000fe200000e0000 */
[----:B------:R-:W-:-:S04]  /*8240*/  UMOV UR10, URZ ;  /* 0x0000003f000a7c82 */ /* 0x000fc80008000000 */
[----:B------:R-:W-:Y:S02]  /*8250*/  UIADD3 UR8, UR8, 0xe000, URZ ;  /* 0x0000e00008087890 */ /* 0x000fe4000fffe03f */
[----:B------:R-:W-:-:S09]  /*8260*/  UIADD3 UR9, UR9, 0x13230, URZ ;  /* 0x0001323009097890 */ /* 0x000fd2000fffe03f */
[----:B------:R1:W-:Y:S02]  /*8270*/  UTMALDG.4D [UR8], [UR4], desc[UR6] ;  /* 0x00000608040075b4 */ /* 0x0003e40008019000 */
[----:B-1----:R-:W-:Y:S01]  /*8280*/  NOP ;  /* 0x0000000000007918 */ /* 0x002fe20000000000 */
.L_x_42:
[----:B------:R-:W-:Y:S05]  /*8290*/  WARPSYNC.ALL ;  /* 0x0000000000007948 */ /* 0x000fea0003800000 */
[----:B------:R-:W-:Y:S01]  /*82a0*/  ELECT P0, URZ, PT ;  /* 0x00000000003f782f */ /* 0x000fe20003800000 */
[----:B------:R-:W-:Y:S01]  /*82b0*/  BAR.SYNC.DEFER_BLOCKING 0x8, 0x1a0 ;  /* 0x0206800000007b1d */ /* 0x000fe20000010000 */
[----:B------:R-:W-:Y:S02]  /*82c0*/  UIADD3 UR4, UP0, UR52, 0x270, URZ ;  /* 0x0000027034047890 */ /* 0x000fe4000ff1e03f */
[----:B------:R-:W-:Y:S02]  /*82d0*/  UIADD3 UR8, UR40, 0xb000, URZ ;  /* 0x0000b00028087890 */ /* 0x000fe4000fffe03f */
[----:B------:R-:W-:-:S02]  /*82e0*/  UIADD3 UR9, UR40, 0x13200, URZ ;  /* 0x0001320028097890 */ /* 0x000fc4000fffe03f */
[----:B------:R-:W-:Y:S01]  /*82f0*/  UIADD3.X UR5, URZ, UR53, URZ, UP0, !UPT ;  /* 0x000000353f057290 */ /* 0x000fe200087fe43f */
[----:B------:R-:W-:Y:S01]  /*8300*/  UMOV UR6, 0x0 ;  /* 0x0000000000067882 */ /* 0x000fe20000000000 */
[----:B------:R-:W-:Y:S01]  /*8310*/  UMOV UR7, 0x12f00000 ;  /* 0x12f0000000077882 */ /* 0x000fe20000000000 */
[----:B------:R-:W-:Y:S02]  /*8320*/  UMOV UR10, URZ ;  /* 0x0000003f000a7c82 */ /* 0x000fe40008000000 */
[----:B------:R-:W-:Y:S01]  /*8330*/  @P0 R2UR UR11, R8 ;  /* 0x00000000080b02ca */ /* 0x000fe200000e0000 */
[----:B------:R-:W-:Y:S01]  /*8340*/  @P0 IMAD.MOV.U32 R4, RZ, RZ, 0x3000 ;  /* 0x00003000ff040424 */ /* 0x000fe200078e00ff */
[----:B------:R-:W-:Y:S01]  /*8350*/  UMOV UR12, UR38 ;  /* 0x00000026000c7c82 */ /* 0x000fe20008000000 */
[----:B------:R-:W-:Y:S02]  /*8360*/  UMOV UR13, UR39 ;  /* 0x00000027000d7c82 */ /* 0x000fe40008000000 */
[----:B------:R1:W-:Y:S08]  /*8370*/  @P0 SYNCS.ARRIVE.TRANS64 RZ, [UR40+0x13200], R4 ;  /* 0x01320004ffff09a7 */ /* 0x0003f00008000028 */
[----:B------:R1:W-:Y:S02]  /*8380*/  UTMALDG.4D [UR8], [UR4], desc[UR6] ;  /* 0x00000608040075b4 */ /* 0x0003e40008019000 */
[----:B-1----:R-:W-:Y:S01]  /*8390*/  NOP ;  /* 0x0000000000007918 */ /* 0x002fe20000000000 */
.L_x_40:
[----:B------:R-:W-:-:S06]  /*83a0*/  ULOP3.LUT UR4, UR47, 0x1, URZ, 0xc, !UPT ;  /* 0x000000012f047892 */ /* 0x000fcc000f8e0c3f */
[----:B------:R-:W-:-:S05]  /*83b0*/  IMAD.U32 R4, RZ, RZ, UR4 ;  /* 0x00000004ff047e24 */ /* 0x000fca000f8e00ff */
[----:B------:R-:W-:-:S04]  /*83c0*/  SHF.L.U32 R4, R4, 0x1f, RZ ;  /* 0x0000001f04047819 */ /* 0x000fc800000006ff */
[----:B------:R-:W5:Y:S02]  /*83d0*/  SYNCS.PHASECHK.TRANS64.TRYWAIT P0, [UR40+0x13220], R4 ;  /* 0x01322004ff0075a7 */ /* 0x000f640008000168 */
[----:B-----5:R-:W-:Y:S05]  /*83e0*/  @!P0 BRA `(.L_x_48) ;  /* 0x0000001400a08947 */ /* 0x020fea0003800000 */
.L_x_98:
[----:B------:R-:W-:-:S06]  /*83f0*/  UISETP.GE.AND UP0, UPT, UR42, 0xa1, UPT ;  /* 0x000000a12a00788c */ /* 0x000fcc000bf06270 */
[----:B------:R-:W-:-:S13]  /*8400*/  PLOP3.LUT P0, PT, PT, PT, UP0, 0x80, 0x0 ;  /* 0x000000000000781c */ /* 0x000fda0003f0f008 */
[----:B------:R-:W-:Y:S05]  /*8410*/  @!P0 BRA `(.L_x_49) ;  /* 0x0000000800b48947 */ /* 0x000fea0003800000 */
[----:B------:R-:W-:Y:S01]  /*8420*/  UIADD3 UR4, UR41, -0x2, URZ ;  /* 0xfffffffe29047890 */ /* 0x000fe2000fffe03f */
[----:B----4-:R-:W-:Y:S02]  /*8430*/  IMAD.MOV.U32 R6, RZ, RZ, R16 ;  /* 0x000000ffff067224 */ /* 0x010fe400078e0010 */
[----:B------:R-:W-:-:S03]  /*8440*/  IMAD.MOV.U32 R7, RZ, RZ, R19 ;  /* 0x000000ffff077224 */ /* 0x000fc600078e0013 */
[----:B------:R-:W-:-:S07]  /*8450*/  IMAD.U32 R14, RZ, RZ, UR4 ;  /* 0x00000004ff0e7e24 */ /* 0x000fce000f8e00ff */
.L_x_69:
[----:B------:R-:W-:Y:S01]  /*8460*/  VIADD R19, R7, 0x1 ;  /* 0x0000000107137836 */ /* 0x000fe20000000000 */
[----:B------:R-:W-:Y:S04]  /*8470*/  BSSY B0, `(.L_x_50) ;  /* 0x0000060000007945 */ /* 0x000fe80003800000 */
[----:B------:R-:W-:-:S04]  /*8480*/  ISETP.NE.AND P0, PT, R19, 0x2, PT ;  /* 0x000000021300780c */ /* 0x000fc80003f05270 */
[----:B------:R-:W-:Y:S02]  /*8490*/  SEL R5, RZ, 0x1, P0 ;  /* 0x00000001ff057807 */ /* 0x000fe40000000000 */
[----:B------:R-:W-:Y:S02]  /*84a0*/  SEL R19, R19, RZ, P0 ;  /* 0x000000ff13137207 */ /* 0x000fe40000000000 */
[----:B------:R-:W-:Y:S01]  /*84b0*/  LOP3.LUT R16, R6, R5, RZ, 0x3c, !PT ;  /* 0x0000000506107212 */ /* 0x000fe200078e3cff */
[----:B--23--:R-:W-:Y:S06]  /*84c0*/  @!P6 BRA `(.L_x_51) ;  /* 0x000000040068e947 */ /* 0x00cfec0003800000 */
[----:B------:R-:W-:Y:S01]  /*84d0*/  LEA R8, R19, UR40, 0x3 ;  /* 0x0000002813087c11 */ /* 0x000fe2000f8e18ff */
[----:B--23--:R-:W-:Y:S01]  /*84e0*/  IMAD.MOV.U32 R11, RZ, RZ, R14 ;  /* 0x000000ffff0b7224 */ /* 0x00cfe200078e000e */
[----:B------:R-:W-:Y:S01]  /*84f0*/  SHF.L.U32 R9, R16, 0x1f, RZ ;  /* 0x0000001f10097819 */ /* 0x000fe200000006ff */
[----:B------:R-:W-:Y:S06]  /*8500*/  @!P1 BRA `(.L_x_52) ;  /* 0x00000000004c9947 */ /* 0x000fec0003800000 */
[----:B------:R-:W2:Y:S01]  /*8510*/  LDC R11, c[0x0][0x41c] ;  /* 0x00010700ff0b7b82 */ /* 0x000ea20000000800 */
[----:B------:R-:W-:Y:S01]  /*8520*/  IMAD.MOV.U32 R15, RZ, RZ, R14 ;  /* 0x000000ffff0f7224 */ /* 0x000fe200078e000e */
[----:B------:R-:W-:Y:S01]  /*8530*/  ULDC.64 UR4, c[0x0][0x408] ;  /* 0x0001020000047ab9 */ /* 0x000fe20000000a00 */
[----:B--2---:R-:W-:-:S13]  /*8540*/  ISETP.NE.AND P0, PT, R11, 0x1, PT ;  /* 0x000000010b00780c */ /* 0x004fda0003f05270 */
[----:B------:R-:W2:Y:S02]  /*8550*/  @P0 LDC.64 R4, c[0x0][0x420] ;  /* 0x00010800ff040b82 */ /* 0x000ea40000000a00 */
[----:B--2---:R-:W-:-:S05]  /*8560*/  @P0 IMAD.HI.U32 R4, R14, R4, RZ ;  /* 0x000000040e040227 */ /* 0x004fca00078e00ff */
[----:B------:R-:W-:Y:S01]  /*8570*/  @P0 SHF.R.U32.HI R15, RZ, R5, R4 ;  /* 0x00000005ff0f0219 */ /* 0x000fe20000011604 */
[----:B------:R-:W-:-:S03]  /*8580*/  IMAD R4, R0, UR4, RZ ;  /* 0x0000000400047c24 */ /* 0x000fc6000f8e02ff */
[--C-:B------:R-:W-:Y:S01]  /*8590*/  SHF.R.S32.HI R5, RZ, 0x1f, R15.reuse ;  /* 0x0000001fff057819 */ /* 0x100fe2000001140f */
[----:B------:R-:W-:Y:S02]  /*85a0*/  IMAD R13, R3, UR5, R4 ;  /* 0x00000005030d7c24 */ /* 0x000fe4000f8e0204 */
[----:B------:R-:W-:-:S04]  /*85b0*/  IMAD.MOV.U32 R4, RZ, RZ, R15 ;  /* 0x000000ffff047224 */ /* 0x000fc800078e000f */
[----:B------:R-:W-:Y:S01]  /*85c0*/  IMAD.WIDE.U32 R4, R3, UR4, R4 ;  /* 0x0000000403047c25 */ /* 0x000fe2000f8e0004 */
[----:B------:R-:W-:-:S03]  /*85d0*/  ULDC.64 UR4, c[0x0][0x3f8] ;  /* 0x0000fe0000047ab9 */ /* 0x000fc60000000a00 */
[----:B------:R-:W-:Y:S01]  /*85e0*/  IMAD.IADD R5, R13, 0x1, R5 ;  /* 0x000000010d057824 */ /* 0x000fe200078e0205 */
[----:B------:R-:W-:-:S04]  /*85f0*/  LEA R12, P0, R4, UR4, 0x2 ;  /* 0x00000004040c7c11 */ /* 0x000fc8000f8010ff */
[----:B------:R-:W-:-:S05]  /*8600*/  LEA.HI.X R13, R4, UR5, R5, 0x2, P0 ;  /* 0x00000005040d7c11 */ /* 0x000fca00080f1405 */
[----:B------:R2:W5:Y:S01]  /*8610*/  LDG.E R12, desc[UR50][R12.64] ;  /* 0x000000320c0c7981 */ /* 0x000562000c1e1900 */
[----:B------:R-:W-:-:S04]  /*8620*/  IMAD.MOV R4, RZ, RZ, -R15 ;  /* 0x000000ffff047224 */ /* 0x000fc800078e0a0f */
[----:B------:R-:W-:-:S07]  /*8630*/  IMAD R11, R11, R4, R14 ;  /* 0x000000040b0b7224 */ /* 0x000fce00078e020e */
.L_x_52:
[----:B------:R-:W3:Y:S01]  /*8640*/  SYNCS.PHASECHK.TRANS64.TRYWAIT P0, [R8+URZ+0x13280], R9 ;  /* 0x01328009080075a7 */ /* 0x000ee2000800017f */
[----:B------:R-:W-:Y:S01]  /*8650*/  BSSY B1, `(.L_x_53) ;  /* 0x0000003000017945 */ /* 0x000fe20003800000 */
[----:B------:R-:W-:-:S03]  /*8660*/  ISETP.NE.AND P3, PT, R23, RZ, PT ;  /* 0x000000ff1700720c */ /* 0x000fc60003f65270 */
[----:B---3--:R-:W-:Y:S10]  /*8670*/  @!P0 BRA `(.L_x_54) ;  /* 0x0000001400148947 */ /* 0x008ff40003800000 */
.L_x_99:
[----:B------:R-:W-:Y:S05]  /*8680*/  BSYNC B1 ;  /* 0x0000000000017941 */ /* 0x000fea0003800000 */
.L_x_53:
[----:B------:R-:W-:Y:S04]  /*8690*/  BSSY B1, `(.L_x_55) ;  /* 0x0000007000017945 */ /* 0x000fe80003800000 */
[----:B------:R-:W-:Y:S05]  /*86a0*/  @P3 BRA `(.L_x_56) ;  /* 0x0000000000143947 */ /* 0x000fea0003800000 */
[----:B------:R-:W-:Y:S01]  /*86b0*/  ISETP.NE.AND P0, PT, R2, RZ, PT ;  /* 0x000000ff0200720c */ /* 0x000fe20003f05270 */
[----:B------:R-:W-:-:S04]  /*86c0*/  IMAD.MOV.U32 R5, RZ, RZ, 0x2800 ;  /* 0x00002800ff057424 */ /* 0x000fc800078e00ff */
[----:B------:R4:W-:Y:S08]  /*86d0*/  SYNCS.ARRIVE.TRANS64 RZ, [R8+URZ+0x13270], R5 ;  /* 0x0132700508ff79a7 */ /* 0x0009f0000800003f */
[----:B------:R-:W-:Y:S05]  /*86e0*/  @!P0 BRA `(.L_x_56) ;  /* 0x0000000000048947 */ /* 0x000fea0003800000 */
[----:B------:R-:W-:Y:S01]  /*86f0*/  BPT.TRAP 0x1 ;  /* 0x000000040000795c */ /* 0x000fe20000300000 */
.L_x_56:
[----:B------:R-:W-:Y:S05]  /*8700*/  BSYNC B1 ;  /* 0x0000000000017941 */ /* 0x000fea0003800000 */
.L_x_55:
[----:B--2---:R-:W-:Y:S01]  /*8710*/  IMAD.MOV.U32 R13, RZ, RZ, RZ ;  /* 0x000000ffff0d7224 */ /* 0x004fe200078e00ff */
[----:B------:R-:W-:Y:S01]  /*8720*/  R2UR UR12, R20 ;  /* 0x00000000140c72ca */ /* 0x000fe200000e0000 */
[----:B------:R-:W-:Y:S01]  /*8730*/  IMAD.U32 R10, RZ, RZ, UR40 ;  /* 0x00000028ff0a7e24 */ /* 0x000fe2000f8e00ff */
[----:B------:R-:W-:Y:S01]  /*8740*/  UIADD3 UR4, UP0, UR52, 0x470, URZ ;  /* 0x0000047034047890 */ /* 0x000fe2000ff1e03f */
[----:B------:R-:W-:Y:S01]  /*8750*/  PLOP3.LUT P0, PT, PT, PT, PT, 0x80, 0x0 ;  /* 0x000000000000781c */ /* 0x000fe20003f0f070 */
[----:B------:R-:W-:Y:S01]  /*8760*/  IMAD R11, R11, 0xa0, RZ ;  /* 0x000000a00b0b7824 */ /* 0x000fe200078e02ff */
[----:B------:R-:W-:Y:S01]  /*8770*/  R2UR UR10, R13 ;  /* 0x000000000d0a72ca */ /* 0x000fe200000e0000 */
[----:B------:R-:W-:Y:S01]  /*8780*/  IMAD R10, R19, 0x2800, R10 ;  /* 0x00002800130a7824 */ /* 0x000fe200078e020a */
[----:B------:R-:W-:Y:S01]  /*8790*/  UIADD3.X UR5, URZ, UR53, URZ, UP0, !UPT ;  /* 0x000000353f057290 */ /* 0x000fe200087fe43f */
[----:B----4-:R-:W-:Y:S01]  /*87a0*/  VIADD R5, R8, 0x13270 ;  /* 0x0001327008057836 */ /* 0x010fe20000000000 */
[----:B------:R-:W-:Y:S01]  /*87b0*/  UMOV UR6, 0x0 ;  /* 0x0000000000067882 */ /* 0x000fe20000000000 */
[----:B------:R-:W-:Y:S01]  /*87c0*/  VIADD R4, R10, 0x6000 ;  /* 0x000060000a047836 */ /* 0x000fe20000000000 */
[----:B------:R-:W-:-:S09]  /*87d0*/  UMOV UR7, 0x14f00000 ;  /* 0x14f0000000077882 */ /* 0x000fd20000000000 */
.L_x_57:
[----:B------:R-:W-:-:S13]  /*87e0*/  @P0 ELECT P4, URZ, PT ;  /* 0x00000000003f082f */ /* 0x000fda0003880000 */
[----:B-----5:R-:W-:Y:S02]  /*87f0*/  @P4 R2UR UR13, R12 ;  /* 0x000000000c0d42ca */ /* 0x020fe400000e0000 */
[----:B------:R-:W-:Y:S02]  /*8800*/  @P4 R2UR UR11, R11 ;  /* 0x000000000b0b42ca */ /* 0x000fe400000e0000 */
[----:B------:R-:W-:Y:S02]  /*8810*/  @P4 R2UR UR9, R5 ;  /* 0x00000000050942ca */ /* 0x000fe400000e0000 */
[----:B------:R-:W-:Y:S02]  /*8820*/  @P4 R2UR UR8, R4 ;  /* 0x00000000040842ca */ /* 0x000fe400000e0000 */
[----:B------:R-:W-:Y:S02]  /*8830*/  @P4 PLOP3.LUT P0, PT, P4, PT, PT, 0x8, 0x0 ;  /* 0x000000000000481c */ /* 0x000fe4000270e170 */
[----:B------:R-:W-:-:S09]  /*8840*/  PLOP3.LUT P4, PT, PT, PT, PT, 0x8, 0x0 ;  /* 0x000000000000781c */ /* 0x000fd20003f8e170 */
[----:B------:R2:W-:Y:S02]  /*8850*/  UTMALDG.4D [UR8], [UR4], desc[UR6] ;  /* 0x00000608040075b4 */ /* 0x0005e40008019000 */
[----:B--2---:R-:W-:Y:S05]  /*8860*/  @P0 BRA.U.ANY `(.L_x_57) ;  /* 0xfffffffd00dc0947 */ /* 0x004fea000393ffff */
[----:B------:R-:W2:Y:S01]  /*8870*/  SYNCS.PHASECHK.TRANS64.TRYWAIT P0, [R8+URZ+0x13240], R9 ;  /* 0x01324009080075a7 */ /* 0x000ea2000800017f */
[----:B------:R-:W-:Y:S04]  /*8880*/  BSSY B1, `(.L_x_58) ;  /* 0x0000002000017945 */ /* 0x000fe80003800000 */
[----:B--2---:R-:W-:Y:S05]  /*8890*/  @!P0 BRA `(.L_x_59) ;  /* 0x0000001000a08947 */ /* 0x004fea0003800000 */
.L_x_100:
[----:B------:R-:W-:Y:S05]  /*88a0*/  BSYNC B1 ;  /* 0x0000000000017941 */ /* 0x000fea0003800000 */
.L_x_58:
[----:B------:R-:W-:Y:S01]  /*88b0*/  BSSY B1, `(.L_x_60) ;  /* 0x0000009000017945 */ /* 0x000fe20003800000 */
[----:B------:R-:W-:Y:S02]  /*88c0*/  IMAD.MOV.U32 R4, RZ, RZ, 0x0 ;  /* 0x00000000ff047424 */ /* 0x000fe400078e00ff */
[----:B------:R-:W-:Y:S01]  /*88d0*/  IMAD.MOV.U32 R5, RZ, RZ, 0x14f00000 ;  /* 0x14f00000ff057424 */ /* 0x000fe200078e00ff */
[----:B------:R-:W-:Y:S06]  /*88e0*/  @P3 BRA `(.L_x_61) ;  /* 0x0000000000143947 */ /* 0x000fec0003800000 */
[----:B------:R-:W-:Y:S01]  /*88f0*/  ISETP.NE.AND P0, PT, R2, RZ, PT ;  /* 0x000000ff0200720c */ /* 0x000fe20003f05270 */
[----:B--23--:R-:W-:-:S04]  /*8900*/  IMAD.MOV.U32 R9, RZ, RZ, 0x2800 ;  /* 0x00002800ff097424 */ /* 0x00cfc800078e00ff */
[----:B------:R4:W-:Y:S08]  /*8910*/  SYNCS.ARRIVE.TRANS64 RZ, [R8+URZ+0x13230], R9 ;  /* 0x0132300908ff79a7 */ /* 0x0009f0000800003f */
[----:B------:R-:W-:Y:S05]  /*8920*/  @!P0 BRA `(.L_x_61) ;  /* 0x0000000000048947 */ /* 0x000fea0003800000 */
[----:B------:R-:W-:Y:S01]  /*8930*/  BPT.TRAP 0x1 ;  /* 0x000000040000795c */ /* 0x000fe20000300000 */
.L_x_61:
[----:B------:R-:W-:Y:S05]  /*8940*/  BSYNC B1 ;  /* 0x0000000000017941 */ /* 0x000fea0003800000 */
.L_x_60:
[----:B------:R-:W-:Y:S01]  /*8950*/  R2UR UR7, R5 ;  /* 0x00000000050772ca */ /* 0x000fe200000e0000 */
[----:B------:R-:W-:Y:S01]  /*8960*/  UIADD3 UR4, UP0, UR52, 0x370, URZ ;  /* 0x0000037034047890 */ /* 0x000fe2000ff1e03f */
[----:B------:R-:W-:Y:S01]  /*8970*/  R2UR UR10, R13 ;  /* 0x000000000d0a72ca */ /* 0x000fe200000e0000 */
[----:B--234-:R-:W-:Y:S01]  /*8980*/  VIADD R8, R8, 0x13230 ;  /* 0x0001323008087836 */ /* 0x01cfe20000000000 */
[----:B------:R-:W-:Y:S01]  /*8990*/  R2UR UR12, R20 ;  /* 0x00000000140c72ca */ /* 0x000fe200000e0000 */
[----:B------:R-:W-:Y:S01]  /*89a0*/  UIADD3.X UR5, URZ, UR53, URZ, UP0, !UPT ;  /* 0x000000353f057290 */ /* 0x000fe200087fe43f */
[----:B------:R-:W-:Y:S01]  /*89b0*/  R2UR UR6, R4 ;  /* 0x00000000040672ca */ /* 0x000fe200000e0000 */
[----:B------:R-:W-:Y:S01]  /*89c0*/  VIADD R4, R10, 0xe000 ;  /* 0x0000e0000a047836 */ /* 0x000fe20000000000 */
[----:B------:R-:W-:-:S13]  /*89d0*/  PLOP3.LUT P0, PT, PT, PT, PT, 0x80, 0x0 ;  /* 0x000000000000781c */ /* 0x000fda0003f0f070 */
.L_x_62:
[----:B------:R-:W-:-:S13]  /*89e0*/  @P0 ELECT P3, URZ, PT ;  /* 0x00000000003f082f */ /* 0x000fda0003860000 */
[----:B------:R-:W-:Y:S02]  /*89f0*/  @P3 R2UR UR13, R12 ;  /* 0x000000000c0d32ca */ /* 0x000fe400000e0000 */
[----:B------:R-:W-:Y:S02]  /*8a00*/  @P3 R2UR UR11, R11 ;  /* 0x000000000b0b32ca */ /* 0x000fe400000e0000 */
[----:B------:R-:W-:Y:S02]  /*8a10*/  @P3 R2UR UR9, R8 ;  /* 0x00000000080932ca */ /* 0x000fe400000e0000 */
[----:B------:R-:W-:Y:S02]  /*8a20*/  @P3 R2UR UR8, R4 ;  /* 0x00000000040832ca */ /* 0x000fe400000e0000 */
[----:B------:R-:W-:Y:S02]  /*8a30*/  @P3 PLOP3.LUT P0, PT, P3, PT, PT, 0x8, 0x0 ;  /* 0x000000000000381c */ /* 0x000fe40001f0e170 */
[----:B------:R-:W-:-:S09]  /*8a40*/  PLOP3.LUT P3, PT, PT, PT, PT, 0x8, 0x0 ;  /* 0x000000000000781c */ /* 0x000fd20003f6e170 */
[----:B------:R4:W-:Y:S02]  /*8a50*/  UTMALDG.4D [UR8], [UR4], desc[UR6] ;  /* 0x00000608040075b4 */ /* 0x0009e40008019000 */
[----:B----4-:R-:W-:Y:S05]  /*8a60*/  @P0 BRA.U.ANY `(.L_x_62) ;  /* 0xfffffffd00dc0947 */ /* 0x010fea000393ffff */
.L_x_51:
[----:B------:R-:W-:Y:S05]  /*8a70*/  BSYNC B0 ;  /* 0x0000000000007941 */ /* 0x000fea0003800000 */
.L_x_50:
[----:B------:R-:W-:-:S06]  /*8a80*/  UISETP.NE.AND UP0, UPT, UR43, 0x3, UPT ;  /* 0x000000032b00788c */ /* 0x000fcc000bf05270 */
[----:B------:R-:W-:-:S13]  /*8a90*/  PLOP3.LUT P0, PT, PT, PT, UP0, 0x80, 0x0 ;  /* 0x000000000000781c */ /* 0x000fda0003f0f008 */
[----:B------:R-:W-:Y:S05]  /*8aa0*/  @!P0 BRA `(.L_x_63) ;  /* 0x0000000000048947 */ /* 0x000fea0003800000 */
[----:B------:R-:W-:Y:S01]  /*8ab0*/  BPT.TRAP 0x1 ;  /* 0x000000040000795c */ /* 0x000fe20000300000 */
.L_x_63:
[----:B------:R-:W-:Y:S01]  /*8ac0*/  LOP3.LUT R4, R6, 0x1, RZ, 0x3c, !PT ;  /* 0x0000000106047812 */ /* 0x000fe200078e3cff */
[----:B------:R-:W-:Y:S01]  /*8ad0*/  IMAD.U32 R5, RZ, RZ, UR48 ;  /* 0x00000030ff057e24 */ /* 0x000fe2000f8e00ff */
[----:B------:R-:W-:Y:S01]  /*8ae0*/  LEA R13, R7, UR40, 0x3 ;  /* 0x00000028070d7c11 */ /* 0x000fe2000f8e18ff */
[----:B------:R-:W-:Y:S01]  /*8af0*/  BSSY B0, `(.L_x_64) ;  /* 0x0000005000007945 */ /* 0x000fe20003800000 */
[----:B------:R-:W-:Y:S02]  /*8b00*/  SHF.L.U32 R4, R4, 0x1f, RZ ;  /* 0x0000001f04047819 */ /* 0x000fe400000006ff */
[----:B------:R-:W-:Y:S02]  /*8b10*/  ISETP.NE.AND P0, PT, R5, 0x3, PT ;  /* 0x000000030500780c */ /* 0x000fe40003f05270 */
[----:B------:R-:W4:Y:S02]  /*8b20*/  SYNCS.PHASECHK.TRANS64.TRYWAIT P3, [R13+URZ+0x13270], R4 ;  /* 0x013270040d0075a7 */ /* 0x000f24000806017f */
[----:B----4-:R-:W-:Y:S09]  /*8b30*/  @!P3 BRA `(.L_x_65) ;  /* 0x00000010000cb947 */ /* 0x010ff20003800000 */
.L_x_101:
[----:B------:R-:W-:Y:S05]  /*8b40*/  BSYNC B0 ;  /* 0x0000000000007941 */ /* 0x000fea0003800000 */
.L_x_64:
[----:B------:R-:W-:Y:S05]  /*8b50*/  @!P0 BRA `(.L_x_66) ;  /* 0x0000000000048947 */ /* 0x000fea0003800000 */
[----:B------:R-:W-:Y:S01]  /*8b60*/  BPT.TRAP 0x1 ;  /* 0x000000040000795c */ /* 0x000fe20000300000 */
.L_x_66:
[----:B----4-:R-:W-:Y:S01]  /*8b70*/  SHF.L.U32 R4, R6, 0x1f, RZ ;  /* 0x0000001f06047819 */ /* 0x010fe200000006ff */
[----:B--23--:R-:W-:-:S03]  /*8b80*/  IMAD R10, R7, 0x2800, RZ ;  /* 0x00002800070a7824 */ /* 0x00cfc600078e02ff */
[----:B------:R-:W2:Y:S02]  /*8b90*/  SYNCS.PHASECHK.TRANS64.TRYWAIT P3, [R13+URZ+0x13260], R4 ;  /* 0x013260040d0075a7 */ /* 0x000ea4000806017f */
[----:B------:R-:W-:Y:S01]  /*8ba0*/  LOP3.LUT R21, R10, R18, RZ, 0xfc, !PT ;  /* 0x000000120a157212 */ /* 0x000fe200078efcff */
[----:B--2---:R-:W-:Y:S06]  /*8bb0*/  @!P3 BRA `(.L_x_67) ;  /* 0x000000100000b947 */ /* 0x004fec0003800000 */
.L_x_102:
[----:B------:R-:W-:Y:S05]  /*8bc0*/  WARPSYNC.ALL ;  /* 0x0000000000007948 */ /* 0x000fea0003800000 */
[----:B--2---:R-:W2:Y:S01]  /*8bd0*/  LDSM.16.MT88.4 R4, [R21+UR40+0x6000] ;  /* 0x006000281504783b */ /* 0x004ea20008004200 */
[----:B------:R-:W-:-:S05]  /*8be0*/  LOP3.LUT R15, R10, R17, RZ, 0xfc, !PT ;  /* 0x000000110a0f7212 */ /* 0x000fca00078efcff */
[----:B------:R-:W-:Y:S01]  /*8bf0*/  VIADD R15, R15, UR40 ;  /* 0x000000280f0f7c36 */ /* 0x000fe20008000000 */
[C-C-:B--2---:R-:W-:Y:S02]  /*8c00*/  PRMT R8, R4.reuse, 0x6420, R5.reuse ;  /* 0x0000642004087816 */ /* 0x144fe40000000005 */
[----:B------:R-:W-:Y:S02]  /*8c10*/  PRMT R9, R4, 0x7531, R5 ;  /* 0x0000753104097816 */ /* 0x000fe40000000005 */
[C-C-:B------:R-:W-:Y:S02]  /*8c20*/  PRMT R10, R6.reuse, 0x6420, R7.reuse ;  /* 0x00006420060a7816 */ /* 0x140fe40000000007 */
[----:B------:R-:W-:-:S05]  /*8c30*/  PRMT R11, R6, 0x7531, R7 ;  /* 0x00007531060b7816 */ /* 0x000fca0000000007 */
[----:B------:R-:W-:Y:S04]  /*8c40*/  STSM.16.M88.4 [R15+0x1000], R8 ;  /* 0x001000080f007844 */ /* 0x000fe80000000200 */
[----:B------:R-:W2:Y:S02]  /*8c50*/  LDSM.16.MT88.4 R4, [R21+UR40+0x6800] ;  /* 0x006800281504783b */ /* 0x000ea40008004200 */
[C-C-:B--2---:R-:W-:Y:S02]  /*8c60*/  PRMT R8, R4.reuse, 0x6420, R5.reuse ;  /* 0x0000642004087816 */ /* 0x144fe40000000005 */
[----:B------:R-:W-:Y:S02]  /*8c70*/  PRMT R9, R4, 0x7531, R5 ;  /* 0x0000753104097816 */ /* 0x000fe40000000005 */
[----:B------:R-:W-:-:S02]  /*8c80*/  PRMT R10, R6, 0x6420, R7 ;  /* 0x00006420060a7816 */ /* 0x000fc40000000007 */
        /* <DEDUP_REMOVED lines=19> */
[----:B------:R2:W-:Y:S01]  /*8dc0*/  STSM.16.M88.4 [R15+0x3000], R8 ;  /* 0x003000080f007844 */ /* 0x0005e20000000200 */
[----:B------:R-:W-:Y:S01]  /*8dd0*/  @!PT LDS RZ, [RZ] ;  /* 0x00000000fffff984 */ /* 0x000fe20000000800 */
[----:B------:R-:W-:Y:S01]  /*8de0*/  @!PT LDS RZ, [RZ] ;  /* 0x00000000fffff984 */ /* 0x000fe20000000800 */
[----:B------:R-:W-:Y:S01]  /*8df0*/  @!PT LDS RZ, [RZ] ;  /* 0x00000000fffff984 */ /* 0x000fe20000000800 */
[----:B------:R-:W-:Y:S01]  /*8e00*/  @!PT LDS RZ, [RZ] ;  /* 0x00000000fffff984 */ /* 0x000fe20000000800 */
[----:B------:R3:W-:Y:S06]  /*8e10*/  MEMBAR.ALL.CTA ;  /* 0x0000000000007992 */ /* 0x0007ec0000008000 */
[----:B---3--:R-:W3:Y:S01]  /*8e20*/  FENCE.VIEW.ASYNC.S ;  /* 0x00000000000073c6 */ /* 0x008ee20000000000 */
[----:B------:R-:W-:Y:S05]  /*8e30*/  @!P0 BRA `(.L_x_68) ;  /* 0x0000000000048947 */ /* 0x000fea0003800000 */
[----:B------:R-:W-:Y:S01]  /*8e40*/  BPT.TRAP 0x1 ;  /* 0x000000040000795c */ /* 0x000fe20000300000 */
.L_x_68:
[----:B---3--:R3:W-:Y:S01]  /*8e50*/  SYNCS.ARRIVE.TRANS64.A1T0 RZ, [R13+URZ+0x13250], RZ ;  /* 0x013250ff0dff79a7 */ /* 0x0087e2000810003f */
[----:B------:R-:W-:Y:S01]  /*8e60*/  BAR.SYNC.DEFER_BLOCKING 0x2, 0x80 ;  /* 0x0082000000007b1d */ /* 0x000fe20000010000 */
[C---:B------:R-:W-:Y:S01]  /*8e70*/  ISETP.GT.AND P0, PT, R14.reuse, RZ, PT ;  /* 0x000000ff0e00720c */ /* 0x040fe20003f04270 */
[----:B------:R-:W-:Y:S02]  /*8e80*/  @!P2 VIADD R4, R13, 0x13280 ;  /* 0x000132800d04a836 */ /* 0x000fe40000000000 */
[----:B------:R-:W-:Y:S02]  /*8e90*/  VIADD R14, R14, 0xffffffff ;  /* 0xffffffff0e0e7836 */ /* 0x000fe40000000000 */
[----:B------:R-:W-:Y:S01]  /*8ea0*/  IMAD.MOV.U32 R6, RZ, RZ, R16 ;  /* 0x000000ffff067224 */ /* 0x000fe200078e0010 */
[----:B------:R-:W-:Y:S01]  /*8eb0*/  @!P2 PRMT R4, RZ, 0x654, R4 ;  /* 0x00000654ff04a816 */ /* 0x000fe20000000004 */
[----:B------:R-:W-:-:S03]  /*8ec0*/  IMAD.MOV.U32 R7, RZ, RZ, R19 ;  /* 0x000000ffff077224 */ /* 0x000fc600078e0013 */
[----:B------:R3:W-:Y:S03]  /*8ed0*/  @!P2 SYNCS.ARRIVE.TRANS64.RED.A1T0 RZ, [R4+URZ], RZ ;  /* 0x000000ff04ffa9a7 */ /* 0x0007e6000810043f */
[----:B------:R-:W-:Y:S05]  /*8ee0*/  @P0 BRA `(.L_x_69) ;  /* 0xfffffff4005c0947 */ /* 0x000fea000383ffff */
.L_x_49:
[----:B------:R-:W-:-:S06]  /*8ef0*/  UISETP.NE.AND UP0, UPT, UR43, 0x3, UPT ;  /* 0x000000032b00788c */ /* 0x000fcc000bf05270 */
[----:B------:R-:W-:-:S13]  /*8f00*/  PLOP3.LUT P0, PT, PT, PT, UP0, 0x80, 0x0 ;  /* 0x000000000000781c */ /* 0x000fda0003f0f008 */
[----:B------:R-:W-:Y:S05]  /*8f10*/  @!P0 BRA `(.L_x_70) ;  /* 0x0000000000048947 */ /* 0x000fea0003800000 */
[----:B------:R-:W-:Y:S01]  /*8f20*/  BPT.TRAP 0x1 ;  /* 0x000000040000795c */ /* 0x000fe20000300000 */
.L_x_70:
[----:B------:R-:W-:Y:S01]  /*8f30*/  LOP3.LUT R3, R16, 0x1, RZ, 0x3c, !PT ;  /* 0x0000000110037812 */ /* 0x000fe200078e3cff */
[----:B---3--:R-:W-:Y:S01]  /*8f40*/  IMAD.U32 R4, RZ, RZ, UR48 ;  /* 0x00000030ff047e24 */ /* 0x008fe2000f8e00ff */
[----:B------:R-:W-:Y:S01]  /*8f50*/  LEA R0, R19, UR40, 0x3 ;  /* 0x0000002813007c11 */ /* 0x000fe2000f8e18ff */
[----:B------:R-:W-:Y:S01]  /*8f60*/  BSSY B0, `(.L_x_71) ;  /* 0x0000005000007945 */ /* 0x000fe20003800000 */
[----:B------:R-:W-:Y:S02]  /*8f70*/  SHF.L.U32 R3, R3, 0x1f, RZ ;  /* 0x0000001f03037819 */ /* 0x000fe400000006ff */
[----:B------:R-:W-:Y:S02]  /*8f80*/  ISETP.NE.AND P1, PT, R4, 0x3, PT ;  /* 0x000000030400780c */ /* 0x000fe40003f25270 */
[----:B------:R-:W3:Y:S02]  /*8f90*/  SYNCS.PHASECHK.TRANS64.TRYWAIT P0, [R0+URZ+0x13270], R3 ;  /* 0x01327003000075a7 */ /* 0x000ee4000800017f */
[----:B---3--:R-:W-:Y:S09]  /*8fa0*/  @!P0 BRA `(.L_x_72) ;  /* 0x0000000c00188947 */ /* 0x008ff20003800000 */
.L_x_103:
[----:B------:R-:W-:Y:S05]  /*8fb0*/  BSYNC B0 ;  /* 0x0000000000007941 */ /* 0x000fea0003800000 */
.L_x_71:
[----:B------:R-:W-:Y:S05]  /*8fc0*/  @!P1 BRA `(.L_x_73) ;  /* 0x0000000000049947 */ /* 0x000fea0003800000 */
[----:B------:R-:W-:Y:S01]  /*8fd0*/  BPT.TRAP 0x1 ;  /* 0x000000040000795c */ /* 0x000fe20000300000 */
.L_x_73:
[----:B------:R-:W-:Y:S01]  /*8fe0*/  SHF.L.U32 R5, R16, 0x1f, RZ ;  /* 0x0000001f10057819 */ /* 0x000fe200000006ff */
[----:B---3--:R-:W-:-:S03]  /*8ff0*/  IMAD R3, R19, 0x2800, RZ ;  /* 0x0000280013037824 */ /* 0x008fc600078e02ff */
[----:B------:R-:W3:Y:S02]  /*9000*/  SYNCS.PHASECHK.TRANS64.TRYWAIT P0, [R0+URZ+0x13260], R5 ;  /* 0x01326005000075a7 */ /* 0x000ee4000800017f */
[----:B------:R-:W-:Y:S01]  /*9010*/  LOP3.LUT R12, R3, R18, RZ, 0xfc, !PT ;  /* 0x00000012030c7212 */ /* 0x000fe200078efcff */
[----:B---3--:R-:W-:Y:S06]  /*9020*/  @!P0 BRA `(.L_x_74) ;  /* 0x0000000c000c8947 */ /* 0x008fec0003800000 */
.L_x_104:
[----:B------:R-:W-:Y:S05]  /*9030*/  WARPSYNC.ALL ;  /* 0x0000000000007948 */ /* 0x000fea0003800000 */
[----:B---34-:R-:W2:Y:S01]  /*9040*/  LDSM.16.MT88.4 R4, [R12+UR40+0x6000] ;  /* 0x006000280c04783b */ /* 0x018ea20008004200 */
        /* <DEDUP_REMOVED lines=39> */
.L_x_75:
[----:B------:R-:W4:Y:S01]  /*92c0*/  LDC R4, c[0x0][0xda4] ;  /* 0x00036900ff047b82 */ /* 0x000f220000000800 */
[----:B------:R-:W-:Y:S01]  /*92d0*/  UIADD3 UR49, UR44, UR49, URZ ;  /* 0x000000312c317290 */ /* 0x000fe2000fffe03f */
[----:B--2---:R-:W-:Y:S01]  /*92e0*/  @!P2 VIADD R3, R0, 0x13280 ;  /* 0x000132800003a836 */ /* 0x004fe20000000000 */
[----:B------:R-:W-:Y:S01]  /*92f0*/  UIADD3 UR47, UR47, 0x1, URZ ;  /* 0x000000012f2f7890 */ /* 0x000fe2000fffe03f */
[----:B------:R-:W-:-:S03]  /*9300*/  VIADD R19, R19, 0x1 ;  /* 0x0000000113137836 */ /* 0x000fc60000000000 */
[----:B------:R-:W-:Y:S01]  /*9310*/  @!P2 PRMT R3, RZ, 0x654, R3 ;  /* 0x00000654ff03a816 */ /* 0x000fe20000000003 */
[----:B---3--:R-:W-:Y:S01]  /*9320*/  SYNCS.ARRIVE.TRANS64.A1T0 RZ, [R0+URZ+0x13250], RZ ;  /* 0x013250ff00ff79a7 */ /* 0x008fe2000810003f */
[----:B------:R-:W-:Y:S01]  /*9330*/  BAR.SYNC.DEFER_BLOCKING 0x2, 0x80 ;  /* 0x0082000000007b1d */ /* 0x000fe20000010000 */
[----:B------:R-:W-:-:S04]  /*9340*/  ISETP.NE.AND P0, PT, R19, 0x2, PT ;  /* 0x000000021300780c */ /* 0x000fc80003f05270 */
[----:B------:R-:W-:Y:S02]  /*9350*/  SEL R19, R19, RZ, P0 ;  /* 0x000000ff13137207 */ /* 0x000fe40000000000 */
[----:B----4-:R-:W-:Y:S01]  /*9360*/  ISETP.LE.AND P1, PT, R4, UR49, PT ;  /* 0x0000003104007c0c */ /* 0x010fe2000bf23270 */
[----:B------:R2:W-:Y:S02]  /*9370*/  @!P2 SYNCS.ARRIVE.TRANS64.RED.A1T0 RZ, [R3+URZ], RZ ;  /* 0x000000ff03ffa9a7 */ /* 0x0005e4000810043f */
[----:B--2---:R-:W-:-:S04]  /*9380*/  SEL R3, RZ, 0x1, P0 ;  /* 0x00000001ff037807 */ /* 0x004fc80000000000 */
[----:B------:R-:W-:-:S06]  /*9390*/  LOP3.LUT R16, R16, R3, RZ, 0x3c, !PT ;  /* 0x0000000310107212 */ /* 0x000fcc00078e3cff */
[----:B------:R-:W-:Y:S05]  /*93a0*/  @!P1 BRA `(.L_x_76) ;  /* 0xffffffe000449947 */ /* 0x000fea000383ffff */
[----:B------:R-:W-:-:S12]  /*93b0*/  ULOP3.LUT UR47, UR47, 0x1, URZ, 0xc, !UPT ;  /* 0x000000012f2f7892 */ /* 0x000fd8000f8e0c3f */
.L_x_34:
[----:B------:R-:W2:Y:S01]  /*93c0*/  S2R R3, SR_CgaCtaId ;  /* 0x0000000000037919 */ /* 0x000ea20000008800 */
[----:B------:R-:W-:Y:S01]  /*93d0*/  MOV R0, 0x400 ;  /* 0x0000040000007802 */ /* 0x000fe20000000f00 */
[----:B------:R-:W-:-:S03]  /*93e0*/  IMAD.U32 R2, RZ, RZ, UR47 ;  /* 0x0000002fff027e24 */ /* 0x000fc6000f8e00ff */
[----:B--2---:R-:W-:Y:S02]  /*93f0*/  LEA R6, R3, R0, 0x18 ;  /* 0x0000000003067211 */ /* 0x004fe400078ec0ff */
[----:B------:R-:W-:-:S04]  /*9400*/  SHF.L.U32 R0, R2, 0x1f, RZ ;  /* 0x0000001f02007819 */ /* 0x000fc800000006ff */
[----:B------:R-:W2:Y:S02]  /*9410*/  SYNCS.PHASECHK.TRANS64.TRYWAIT P0, [R6+URZ+0x13220], R0 ;  /* 0x01322000060075a7 */ /* 0x000ea4000800017f */
[----:B--2---:R-:W-:Y:S05]  /*9420*/  @!P0 BRA `(.L_x_77) ;  /* 0x0000000800208947 */ /* 0x004fea0003800000 */
.L_x_105:
[----:B-1----:R-:W1:Y:S02]  /*9430*/  SHFL.IDX PT, R22, R22, RZ, 0x1f ;  /* 0x00001fff16167589 */ /* 0x002e6400000e0000 */
[----:B-1----:R-:W-:-:S13]  /*9440*/  ISETP.NE.AND P0, PT, R22, RZ, PT ;  /* 0x000000ff1600720c */ /* 0x002fda0003f05270 */
[----:B------:R-:W-:Y:S05]  /*9450*/  @P0 EXIT ;  /* 0x000000000000094d */ /* 0x000fea0003800000 */
[----:B------:R-:W-:Y:S01]  /*9460*/  ELECT P0, URZ, PT ;  /* 0x00000000003f782f */ /* 0x000fe20003800000 */
[----:B------:R-:W-:-:S12]  /*9470*/  BSSY B0, `(.L_x_78) ;  /* 0x0000027000007945 */ /* 0x000fd80003800000 */
[----:B------:R-:W-:Y:S05]  /*9480*/  @!P0 BRA `(.L_x_79) ;  /* 0x0000000000948947 */ /* 0x000fea0003800000 */
[----:B------:R-:W-:-:S06]  /*9490*/  ULOP3.LUT UR4, UR46, 0x2, URZ, 0xfc, !UPT ;  /* 0x000000022e047892 */ /* 0x000fcc000f8efc3f */
[----:B--2---:R-:W-:-:S05]  /*94a0*/  IMAD.U32 R0, RZ, RZ, UR4 ;  /* 0x00000004ff007e24 */ /* 0x004fca000f8e00ff */
[----:B------:R-:W-:-:S13]  /*94b0*/  ISETP.NE.AND P0, PT, R0, 0x3, PT ;  /* 0x000000030000780c */ /* 0x000fda0003f05270 */
[----:B------:R-:W-:Y:S05]  /*94c0*/  @!P0 BRA `(.L_x_80) ;  /* 0x0000000000048947 */ /* 0x000fea0003800000 */
[----:B------:R-:W-:Y:S01]  /*94d0*/  BPT.TRAP 0x1 ;  /* 0x000000040000795c */ /* 0x000fe20000300000 */
.L_x_80:
[----:B------:R-:W-:Y:S01]  /*94e0*/  VIADD R0, R6, 0x13240 ;  /* 0x0001324006007836 */ /* 0x000fe20000000000 */
[----:B------:R-:W-:Y:S01]  /*94f0*/  SHF.L.U32 R4, R16, 0x1f, RZ ;  /* 0x0000001f10047819 */ /* 0x000fe200000006ff */
[C---:B------:R-:W-:Y:S02]  /*9500*/  VIADD R2, R19.reuse, 0x1 ;  /* 0x0000000113027836 */ /* 0x040fe40000000000 */
[----:B------:R-:W-:-:S03]  /*9510*/  IMAD R5, R19, 0x8, R0 ;  /* 0x0000000813057824 */ /* 0x000fc600078e0200 */
[C---:B------:R-:W-:Y:S01]  /*9520*/  ISETP.NE.AND P2, PT, R2.reuse, 0x2, PT ;  /* 0x000000020200780c */ /* 0x040fe20003f45270 */
[----:B------:R-:W1:Y:S03]  /*9530*/  SYNCS.PHASECHK.TRANS64.TRYWAIT P1, [R5+URZ], R4 ;  /* 0x00000004050075a7 */ /* 0x000e66000802017f */
[----:B------:R-:W-:Y:S02]  /*9540*/  SEL R3, RZ, 0x1, P2 ;  /* 0x00000001ff037807 */ /* 0x000fe40001000000 */
[----:B------:R-:W-:Y:S02]  /*9550*/  SEL R7, R2, RZ, P2 ;  /* 0x000000ff02077207 */ /* 0x000fe40001000000 */
[----:B------:R-:W-:-:S03]  /*9560*/  LOP3.LUT R3, R16, R3, RZ, 0x3c, !PT ;  /* 0x0000000310037212 */ /* 0x000fc600078e3cff */
[----:B------:R-:W-:Y:S01]  /*9570*/  IMAD R9, R7, 0x8, R0 ;  /* 0x0000000807097824 */ /* 0x000fe200078e0200 */
[----:B------:R-:W-:Y:S01]  /*9580*/  SHF.L.U32 R0, R3, 0x1f, RZ ;  /* 0x0000001f03007819 */ /* 0x000fe200000006ff */
[----:B-1----:R-:W-:Y:S06]  /*9590*/  @!P1 BRA `(.L_x_81) ;  /* 0x0000000400d89947 */ /* 0x002fec0003800000 */
.L_x_106:
[----:B------:R-:W2:Y:S02]  /*95a0*/  SYNCS.PHASECHK.TRANS64.TRYWAIT P1, [R9+URZ], R0 ;  /* 0x00000000090075a7 */ /* 0x000ea4000802017f */
[----:B--2---:R-:W-:Y:S05]  /*95b0*/  @!P1 BRA `(.L_x_82) ;  /* 0x0000000400e49947 */ /* 0x004fea0003800000 */
.L_x_107:
[----:B------:R-:W-:Y:S05]  /*95c0*/  @!P0 BRA `(.L_x_83) ;  /* 0x0000000000048947 */ /* 0x000fea0003800000 */
[----:B------:R-:W-:Y:S01]  /*95d0*/  BPT.TRAP 0x1 ;  /* 0x000000040000795c */ /* 0x000fe20000300000 */
.L_x_83:
[----:B------:R-:W-:-:S04]  /*95e0*/  IMAD R19, R19, 0x8, R6 ;  /* 0x0000000813137824 */ /* 0x000fc800078e0206 */
[----:B------:R-:W3:Y:S02]  /*95f0*/  SYNCS.PHASECHK.TRANS64.TRYWAIT P1, [R19+URZ+0x13260], R4 ;  /* 0x01326004130075a7 */ /* 0x000ee4000802017f */
[----:B---3--:R-:W-:Y:S05]  /*9600*/  @!P1 BRA `(.L_x_84) ;  /* 0x0000000400e49947 */ /* 0x008fea0003800000 */
.L_x_108:
[----:B------:R-:W-:Y:S05]  /*9610*/  @!P0 BRA `(.L_x_85) ;  /* 0x0000000000048947 */ /* 0x000fea0003800000 */
[----:B------:R-:W-:Y:S01]  /*9620*/  BPT.TRAP 0x1 ;  /* 0x000000040000795c */ /* 0x000fe20000300000 */
.L_x_85:
[----:B------:R-:W-:-:S04]  /*9630*/  IMAD R7, R7, 0x8, R6 ;  /* 0x0000000807077824 */ /* 0x000fc800078e0206 */
[----:B------:R-:W4:Y:S02]  /*9640*/  SYNCS.PHASECHK.TRANS64.TRYWAIT P1, [R7+URZ+0x13260], R0 ;  /* 0x01326000070075a7 */ /* 0x000f24000802017f */
[----:B----4-:R-:W-:Y:S05]  /*9650*/  @!P1 BRA `(.L_x_86) ;  /* 0x0000000400e49947 */ /* 0x010fea0003800000 */
.L_x_109:
[----:B------:R-:W-:Y:S05]  /*9660*/  @!P0 BRA `(.L_x_87) ;  /* 0x0000000000048947 */ /* 0x000fea0003800000 */
[----:B------:R-:W-:Y:S01]  /*9670*/  BPT.TRAP 0x1 ;  /* 0x000000040000795c */ /* 0x000fe20000300000 */
.L_x_87:
[----:B------:R-:W5:Y:S02]  /*9680*/  SYNCS.PHASECHK.TRANS64.TRYWAIT P0, [R19+URZ+0x13280], R4 ;  /* 0x01328004130075a7 */ /* 0x000f64000800017f */
[----:B-----5:R-:W-:Y:S05]  /*9690*/  @!P0 BRA `(.L_x_88) ;  /* 0x0000000400e88947 */ /* 0x020fea0003800000 */
.L_x_89:
[----:B------:R1:W1:Y:S02]  /*96a0*/  SYNCS.PHASECHK.TRANS64.TRYWAIT P0, [R7+URZ+0x13280], R0 ;  /* 0x01328000070075a7 */ /* 0x000264000800017f */
[----:B-1----:R-:W-:Y:S05]  /*96b0*/  @!P0 NANOSLEEP.SYNCS 0x989680 ;  /* 0x009896800000895d */ /* 0x002fea0003900000 */
[----:B------:R-:W1:Y:S02]  /*96c0*/  @!P0 SYNCS.PHASECHK.TRANS64 P0, [R7+URZ+0x13280], R0 ;  /* 0x01328000070085a7 */ /* 0x000e64000800007f */
[----:B-1----:R-:W-:Y:S05]  /*96d0*/  @!P0 BRA `(.L_x_89) ;  /* 0xfffffffc00f08947 */ /* 0x002fea000383ffff */
.L_x_79:
[----:B------:R-:W-:Y:S05]  /*96e0*/  BSYNC B0 ;  /* 0x0000000000007941 */ /* 0x000fea0003800000 */
.L_x_78:
[----:B------:R-:W-:Y:S05]  /*96f0*/  EXIT ;  /* 0x000000000000794d */ /* 0x000fea0003800000 */
.L_x_10:
[----:B-1----:R-:W-:-:S04]  /*9700*/  IMAD.U32 R3, RZ, RZ, UR40 ;  /* 0x00000028ff037e24 */ /* 0x002fc8000f8e00ff */
[----:B------:R1:W2:Y:S03]  /*9710*/  SYNCS.PHASECHK.TRANS64.TRYWAIT P1, [R3+URZ+0x13200], R0 ;  /* 0x01320000030075a7 */ /* 0x0002a6000802017f */
[----:B--2---:R-:W-:Y:S05]  /*9720*/  @!P1 NANOSLEEP.SYNCS 0x989680 ;  /* 0x009896800000995d */ /* 0x004fea0003900000 */
[----:B------:R-:W2:Y:S02]  /*9730*/  @!P1 SYNCS.PHASECHK.TRANS64 P1, [R3+URZ+0x13200], R0 ;  /* 0x01320000030095a7 */ /* 0x000ea4000802007f */
[----:B--2---:R-:W-:Y:S05]  /*9740*/  @!P1 BRA `(.L_x_10) ;  /* 0xfffffffc00ec9947 */ /* 0x004fea000383ffff */
[----:B------:R-:W-:Y:S05]  /*9750*/  BRA `(.L_x_90) ;  /* 0xffffff7c00607947 */ /* 0x000fea000383ffff */
.L_x_14:
[----:B--2---:R2:W3:Y:S02]  /*9760*/  SYNCS.PHASECHK.TRANS64.TRYWAIT P1, [R4+URZ+0x13230], R3 ;  /* 0x01323003040075a7 */ /* 0x0044e4000802017f */
[----:B---3--:R-:W-:Y:S05]  /*9770*/  @!P1 NANOSLEEP.SYNCS 0x989680 ;  /* 0x009896800000995d */ /* 0x008fea0003900000 */
[----:B------:R-:W3:Y:S02]  /*9780*/  @!P1 SYNCS.PHASECHK.TRANS64 P1, [R4+URZ+0x13230], R3 ;  /* 0x01323003040095a7 */ /* 0x000ee4000802007f */
[----:B---3--:R-:W-:Y:S05]  /*9790*/  @!P1 BRA `(.L_x_14) ;  /* 0xfffffffc00f09947 */ /* 0x008fea000383ffff */
[----:B------:R-:W-:Y:S05]  /*97a0*/  BRA `(.L_x_13) ;  /* 0xffffff7c007c7947 */ /* 0x000fea000383ffff */
.L_x_19:
[----:B--2---:R-:W-:-:S04]  /*97b0*/  IMAD.U32 R6, RZ, RZ, UR20 ;  /* 0x00000014ff067e24 */ /* 0x004fc8000f8e00ff */
[----:B------:R2:W3:Y:S03]  /*97c0*/  SYNCS.PHASECHK.TRANS64.TRYWAIT P1, [R6+URZ+0x13230], R3 ;  /* 0x01323003060075a7 */ /* 0x0004e6000802017f */
[----:B---3--:R-:W-:Y:S05]  /*97d0*/  @!P1 NANOSLEEP.SYNCS 0x989680 ;  /* 0x009896800000995d */ /* 0x008fea0003900000 */
[----:B------:R-:W3:Y:S02]  /*97e0*/  @!P1 SYNCS.PHASECHK.TRANS64 P1, [R6+URZ+0x13230], R3 ;  /* 0x01323003060095a7 */ /* 0x000ee4000802007f */
[----:B---3--:R-:W-:Y:S05]  /*97f0*/  @!P1 BRA `(.L_x_19) ;  /* 0xfffffffc00ec9947 */ /* 0x008fea000383ffff */
[----:B------:R-:W-:Y:S05]  /*9800*/  BRA `(.L_x_18) ;  /* 0xffffffa4009c7947 */ /* 0x000fea000383ffff */
.L_x_23:
[----:B--2---:R-:W-:-:S04]  /*9810*/  IMAD.U32 R6, RZ, RZ, UR11 ;  /* 0x0000000bff067e24 */ /* 0x004fc8000f8e00ff */
[----:B------:R2:W3:Y:S03]  /*9820*/  SYNCS.PHASECHK.TRANS64.TRYWAIT P1, [R6+URZ+0x13250], R3 ;  /* 0x01325003060075a7 */ /* 0x0004e6000802017f */
[----:B---3--:R-:W-:Y:S05]  /*9830*/  @!P1 NANOSLEEP.SYNCS 0x989680 ;  /* 0x009896800000995d */ /* 0x008fea0003900000 */
[----:B------:R-:W3:Y:S02]  /*9840*/  @!P1 SYNCS.PHASECHK.TRANS64 P1, [R6+URZ+0x13250], R3 ;  /* 0x01325003060095a7 */ /* 0x000ee4000802007f */
[----:B---3--:R-:W-:Y:S05]  /*9850*/  @!P1 BRA `(.L_x_23) ;  /* 0xfffffffc00ec9947 */ /* 0x008fea000383ffff */
[----:B------:R-:W-:Y:S05]  /*9860*/  BRA `(.L_x_22) ;  /* 0xffffffa800a87947 */ /* 0x000fea000383ffff */
.L_x_29:
[----:B--2---:R-:W-:-:S04]  /*9870*/  IMAD.U32 R7, RZ, RZ, UR8 ;  /* 0x00000008ff077e24 */ /* 0x004fc8000f8e00ff */
[----:B------:R2:W3:Y:S03]  /*9880*/  SYNCS.PHASECHK.TRANS64.TRYWAIT P1, [R7+URZ+0x13250], R0 ;  /* 0x01325000070075a7 */ /* 0x0004e6000802017f */
[----:B---3--:R-:W-:Y:S05]  /*9890*/  @!P1 NANOSLEEP.SYNCS 0x989680 ;  /* 0x009896800000995d */ /* 0x008fea0003900000 */
[----:B------:R-:W3:Y:S02]  /*98a0*/  @!P1 SYNCS.PHASECHK.TRANS64 P1, [R7+URZ+0x13250], R0 ;  /* 0x01325000070095a7 */ /* 0x000ee4000802007f */
[----:B---3--:R-:W-:Y:S05]  /*98b0*/  @!P1 BRA `(.L_x_29) ;  /* 0xfffffffc00ec9947 */ /* 0x008fea000383ffff */
[----:B------:R-:W-:Y:S05]  /*98c0*/  BRA `(.L_x_28) ;  /* 0xffffffc400e87947 */ /* 0x000fea000383ffff */
.L_x_39:
[----:B------:R-:W-:Y:S02]  /*98d0*/  IMAD.MOV.U32 R13, RZ, RZ, R22 ;  /* 0x000000ffff0d7224 */ /* 0x000fe400078e0016 */
[----:B------:R-:W-:Y:S02]  /*98e0*/  IMAD.MOV.U32 R12, RZ, RZ, RZ ;  /* 0x000000ffff0c7224 */ /* 0x000fe400078e00ff */
[----:B------:R-:W-:Y:S02]  /*98f0*/  IMAD.MOV.U32 R11, RZ, RZ, 0x1f ;  /* 0x0000001fff0b7424 */ /* 0x000fe400078e00ff */
[----:B------:R-:W-:-:S07]  /*9900*/  IMAD.MOV.U32 R15, RZ, RZ, -0x1 ;  /* 0xffffffffff0f7424 */ /* 0x000fce00078e00ff */
[----:B------:R-:W-:Y:S05]  /*9910*/  WARPSYNC.COLLECTIVE R15, `(.L_x_91) ;  /* 0x000000000f087348 */ /* 0x000fea0003c00000 */
[----:B------:R1:W2:Y:S02]  /*9920*/  SHFL.IDX P6, R14, R13, R12, R11 ;  /* 0x0000000c0d0e7389 */ /* 0x0002a400000c000b */
[----:B-12---:R-:W-:Y:S01]  /*9930*/  ENDCOLLECTIVE ;  /* 0x000000000000791b */ /* 0x006fe20003800000 */
.L_x_91:
[----:B------:R-:W-:Y:S05]  /*9940*/  BRA `(.L_x_92) ;  /* 0xffffffe400147947 */ /* 0x000fea000383ffff */
.L_x_41:
[----:B------:R-:W-:Y:S01]  /*9950*/  BSSY B0, `(.L_x_93) ;  /* 0x0000006000007945 */ /* 0x000fe20003800000 */
[----:B------:R-:W-:-:S07]  /*9960*/  IMAD.MOV.U32 R15, RZ, RZ, -0x1 ;  /* 0xffffffffff0f7424 */ /* 0x000fce00078e00ff */
[----:B-1----:R-:W-:Y:S05]  /*9970*/  WARPSYNC.COLLECTIVE R15, `(.L_x_94) ;  /* 0x000000000f0c7348 */ /* 0x002fea0003c00000 */
[----:B------:R-:W-:Y:S02]  /*9980*/  ELECT P6, UR62, PT ;  /* 0x00000000003e782f */ /* 0x000fe400038c0000 */
[----:B------:R-:W-:Y:S01]  /*9990*/  MOV R14, UR62 ;  /* 0x0000003e000e7c02 */ /* 0x000fe20008000f00 */
[----:B-1----:R-:W-:Y:S10]  /*99a0*/  ENDCOLLECTIVE ;  /* 0x000000000000791b */ /* 0x002ff40003800000 */
.L_x_94:
[----:B------:R-:W-:Y:S05]  /*99b0*/  BSYNC B0 ;  /* 0x0000000000007941 */ /* 0x000fea0003800000 */
.L_x_93:
[----:B------:R-:W-:Y:S05]  /*99c0*/  BRA `(.L_x_95) ;  /* 0xffffffe400187947 */ /* 0x000fea000383ffff */
.L_x_44:
[----:B---3--:R3:W4:Y:S02]  /*99d0*/  SYNCS.PHASECHK.TRANS64.TRYWAIT P3, [R11+URZ+0x13280], R10 ;  /* 0x0132800a0b0075a7 */ /* 0x008724000806017f */
[----:B----4-:R-:W-:Y:S05]  /*99e0*/  @!P3 NANOSLEEP.SYNCS 0x989680 ;  /* 0x009896800000b95d */ /* 0x010fea0003900000 */
[----:B------:R-:W4:Y:S02]  /*99f0*/  @!P3 SYNCS.PHASECHK.TRANS64 P3, [R11+URZ+0x13280], R10 ;  /* 0x0132800a0b00b5a7 */ /* 0x000f24000806007f */
[----:B----4-:R-:W-:Y:S05]  /*9a00*/  @!P3 BRA `(.L_x_44) ;  /* 0xfffffffc00f0b947 */ /* 0x010fea000383ffff */
[----:B------:R-:W-:Y:S05]  /*9a10*/  BRA `(.L_x_96) ;  /* 0xffffffe4006c7947 */ /* 0x000fea000383ffff */
.L_x_46:
[----:B--2---:R2:W4:Y:S02]  /*9a20*/  SYNCS.PHASECHK.TRANS64.TRYWAIT P3, [R11+URZ+0x13240], R10 ;  /* 0x0132400a0b0075a7 */ /* 0x004524000806017f */
[----:B----4-:R-:W-:Y:S05]  /*9a30*/  @!P3 NANOSLEEP.SYNCS 0x989680 ;  /* 0x009896800000b95d */ /* 0x010fea0003900000 */
[----:B------:R-:W4:Y:S02]  /*9a40*/  @!P3 SYNCS.PHASECHK.TRANS64 P3, [R11+URZ+0x13240], R10 ;  /* 0x0132400a0b00b5a7 */ /* 0x000f24000806007f */
[----:B----4-:R-:W-:Y:S05]  /*9a50*/  @!P3 BRA `(.L_x_46) ;  /* 0xfffffffc00f0b947 */ /* 0x010fea000383ffff */
[----:B------:R-:W-:Y:S05]  /*9a60*/  BRA `(.L_x_97) ;  /* 0xffffffe400b87947 */ /* 0x000fea000383ffff */
.L_x_48:
[----:B------:R-:W-:-:S04]  /*9a70*/  IMAD.U32 R5, RZ, RZ, UR40 ;  /* 0x00000028ff057e24 */ /* 0x000fc8000f8e00ff */
[----:B------:R1:W1:Y:S03]  /*9a80*/  SYNCS.PHASECHK.TRANS64.TRYWAIT P0, [R5+URZ+0x13220], R4 ;  /* 0x01322004050075a7 */ /* 0x000266000800017f */
[----:B-1----:R-:W-:Y:S05]  /*9a90*/  @!P0 NANOSLEEP.SYNCS 0x989680 ;  /* 0x009896800000895d */ /* 0x002fea0003900000 */
[----:B------:R-:W1:Y:S02]  /*9aa0*/  @!P0 SYNCS.PHASECHK.TRANS64 P0, [R5+URZ+0x13220], R4 ;  /* 0x01322004050085a7 */ /* 0x000e64000800007f */
[----:B-1----:R-:W-:Y:S05]  /*9ab0*/  @!P0 BRA `(.L_x_48) ;  /* 0xfffffffc00ec8947 */ /* 0x002fea000383ffff */
[----:B------:R-:W-:Y:S05]  /*9ac0*/  BRA `(.L_x_98) ;  /* 0xffffffe800487947 */ /* 0x000fea000383ffff */
.L_x_54:
[----:B---3--:R3:W4:Y:S02]  /*9ad0*/  SYNCS.PHASECHK.TRANS64.TRYWAIT P0, [R8+URZ+0x13280], R9 ;  /* 0x01328009080075a7 */ /* 0x008724000800017f */
[----:B----4-:R-:W-:Y:S05]  /*9ae0*/  @!P0 NANOSLEEP.SYNCS 0x989680 ;  /* 0x009896800000895d */ /* 0x010fea0003900000 */
[----:B------:R-:W4:Y:S02]  /*9af0*/  @!P0 SYNCS.PHASECHK.TRANS64 P0, [R8+URZ+0x13280], R9 ;  /* 0x01328009080085a7 */ /* 0x000f24000800007f */
[----:B----4-:R-:W-:Y:S05]  /*9b00*/  @!P0 BRA `(.L_x_54) ;  /* 0xfffffffc00f08947 */ /* 0x010fea000383ffff */
[----:B------:R-:W-:Y:S05]  /*9b10*/  BRA `(.L_x_99) ;  /* 0xffffffe800d87947 */ /* 0x000fea000383ffff */
.L_x_59:
[----:B--2---:R2:W4:Y:S02]  /*9b20*/  SYNCS.PHASECHK.TRANS64.TRYWAIT P0, [R8+URZ+0x13240], R9 ;  /* 0x01324009080075a7 */ /* 0x004524000800017f */
[----:B----4-:R-:W-:Y:S05]  /*9b30*/  @!P0 NANOSLEEP.SYNCS 0x989680 ;  /* 0x009896800000895d */ /* 0x010fea0003900000 */
[----:B------:R-:W4:Y:S02]  /*9b40*/  @!P0 SYNCS.PHASECHK.TRANS64 P0, [R8+URZ+0x13240], R9 ;  /* 0x01324009080085a7 */ /* 0x000f24000800007f */
[----:B----4-:R-:W-:Y:S05]  /*9b50*/  @!P0 BRA `(.L_x_59) ;  /* 0xfffffffc00f08947 */ /* 0x010fea000383ffff */
[----:B------:R-:W-:Y:S05]  /*9b60*/  BRA `(.L_x_100) ;  /* 0xffffffec004c7947 */ /* 0x000fea000383ffff */
.L_x_65:
[----:B----4-:R4:W1:Y:S02]  /*9b70*/  SYNCS.PHASECHK.TRANS64.TRYWAIT P3, [R13+URZ+0x13270], R4 ;  /* 0x013270040d0075a7 */ /* 0x010864000806017f */
[----:B-1----:R-:W-:Y:S05]  /*9b80*/  @!P3 NANOSLEEP.SYNCS 0x989680 ;  /* 0x009896800000b95d */ /* 0x002fea0003900000 */
[----:B------:R-:W1:Y:S02]  /*9b90*/  @!P3 SYNCS.PHASECHK.TRANS64 P3, [R13+URZ+0x13270], R4 ;  /* 0x013270040d00b5a7 */ /* 0x000e64000806007f */
[----:B-1----:R-:W-:Y:S05]  /*9ba0*/  @!P3 BRA `(.L_x_65) ;  /* 0xfffffffc00f0b947 */ /* 0x002fea000383ffff */
[----:B------:R-:W-:Y:S05]  /*9bb0*/  BRA `(.L_x_101) ;  /* 0xffffffec00e07947 */ /* 0x000fea000383ffff */
.L_x_67:
[----:B--2---:R2:W3:Y:S02]  /*9bc0*/  SYNCS.PHASECHK.TRANS64.TRYWAIT P3, [R13+URZ+0x13260], R4 ;  /* 0x013260040d0075a7 */ /* 0x0044e4000806017f */
[----:B---3--:R-:W-:Y:S05]  /*9bd0*/  @!P3 NANOSLEEP.SYNCS 0x989680 ;  /* 0x009896800000b95d */ /* 0x008fea0003900000 */
[----:B------:R-:W3:Y:S02]  /*9be0*/  @!P3 SYNCS.PHASECHK.TRANS64 P3, [R13+URZ+0x13260], R4 ;  /* 0x013260040d00b5a7 */ /* 0x000ee4000806007f */
[----:B---3--:R-:W-:Y:S05]  /*9bf0*/  @!P3 BRA `(.L_x_67) ;  /* 0xfffffffc00f0b947 */ /* 0x008fea000383ffff */
[----:B------:R-:W-:Y:S05]  /*9c00*/  BRA `(.L_x_102) ;  /* 0xffffffec00ec7947 */ /* 0x000fea000383ffff */
.L_x_72:
[----:B---3--:R3:W1:Y:S02]  /*9c10*/  SYNCS.PHASECHK.TRANS64.TRYWAIT P0, [R0+URZ+0x13270], R3 ;  /* 0x01327003000075a7 */ /* 0x008664000800017f */
[----:B-1----:R-:W-:Y:S05]  /*9c20*/  @!P0 NANOSLEEP.SYNCS 0x989680 ;  /* 0x009896800000895d */ /* 0x002fea0003900000 */
[----:B------:R-:W1:Y:S02]  /*9c30*/  @!P0 SYNCS.PHASECHK.TRANS64 P0, [R0+URZ+0x13270], R3 ;  /* 0x01327003000085a7 */ /* 0x000e64000800007f */
[----:B-1----:R-:W-:Y:S05]  /*9c40*/  @!P0 BRA `(.L_x_72) ;  /* 0xfffffffc00f08947 */ /* 0x002fea000383ffff */
[----:B------:R-:W-:Y:S05]  /*9c50*/  BRA `(.L_x_103) ;  /* 0xfffffff000d47947 */ /* 0x000fea000383ffff */
.L_x_74:
[----:B---3--:R3:W1:Y:S02]  /*9c60*/  SYNCS.PHASECHK.TRANS64.TRYWAIT P0, [R0+URZ+0x13260], R5 ;  /* 0x01326005000075a7 */ /* 0x008664000800017f */
[----:B-1----:R-:W-:Y:S05]  /*9c70*/  @!P0 NANOSLEEP.SYNCS 0x989680 ;  /* 0x009896800000895d */ /* 0x002fea0003900000 */
[----:B------:R-:W1:Y:S02]  /*9c80*/  @!P0 SYNCS.PHASECHK.TRANS64 P0, [R0+URZ+0x13260], R5 ;  /* 0x01326005000085a7 */ /* 0x000e64000800007f */
[----:B-1----:R-:W-:Y:S05]  /*9c90*/  @!P0 BRA `(.L_x_74) ;  /* 0xfffffffc00f08947 */ /* 0x002fea000383ffff */
[----:B------:R-:W-:Y:S05]  /*9ca0*/  BRA `(.L_x_104) ;  /* 0xfffffff000e07947 */ /* 0x000fea000383ffff */
.L_x_77:
[----:B--2---:R2:W3:Y:S02]  /*9cb0*/  SYNCS.PHASECHK.TRANS64.TRYWAIT P0, [R6+URZ+0x13220], R0 ;  /* 0x01322000060075a7 */ /* 0x0044e4000800017f */
[----:B---3--:R-:W-:Y:S05]  /*9cc0*/  @!P0 NANOSLEEP.SYNCS 0x989680 ;  /* 0x009896800000895d */ /* 0x008fea0003900000 */
[----:B------:R-:W3:Y:S02]  /*9cd0*/  @!P0 SYNCS.PHASECHK.TRANS64 P0, [R6+URZ+0x13220], R0 ;  /* 0x01322000060085a7 */ /* 0x000ee4000800007f */
[----:B---3--:R-:W-:Y:S05]  /*9ce0*/  @!P0 BRA `(.L_x_77) ;  /* 0xfffffffc00f08947 */ /* 0x008fea000383ffff */
[----:B------:R-:W-:Y:S05]  /*9cf0*/  BRA `(.L_x_105) ;  /* 0xfffffff400cc7947 */ /* 0x000fea000383ffff */
.L_x_81:
[----:B-1----:R1:W2:Y:S02]  /*9d00*/  SYNCS.PHASECHK.TRANS64.TRYWAIT P1, [R5+URZ], R4 ;  /* 0x00000004050075a7 */ /* 0x0022a4000802017f */
[----:B--2---:R-:W-:Y:S05]  /*9d10*/  @!P1 NANOSLEEP.SYNCS 0x989680 ;  /* 0x009896800000995d */ /* 0x004fea0003900000 */
[----:B------:R-:W2:Y:S02]  /*9d20*/  @!P1 SYNCS.PHASECHK.TRANS64 P1, [R5+URZ], R4 ;  /* 0x00000004050095a7 */ /* 0x000ea4000802007f */
[----:B--2---:R-:W-:Y:S05]  /*9d30*/  @!P1 BRA `(.L_x_81) ;  /* 0xfffffffc00f09947 */ /* 0x004fea000383ffff */
[----:B------:R-:W-:Y:S05]  /*9d40*/  BRA `(.L_x_106) ;  /* 0xfffffff800147947 */ /* 0x000fea000383ffff */
.L_x_82:
[----:B--2---:R2:W3:Y:S02]  /*9d50*/  SYNCS.PHASECHK.TRANS64.TRYWAIT P1, [R9+URZ], R0 ;  /* 0x00000000090075a7 */ /* 0x0044e4000802017f */
[----:B---3--:R-:W-:Y:S05]  /*9d60*/  @!P1 NANOSLEEP.SYNCS 0x989680 ;  /* 0x009896800000995d */ /* 0x008fea0003900000 */
[----:B------:R-:W3:Y:S02]  /*9d70*/  @!P1 SYNCS.PHASECHK.TRANS64 P1, [R9+URZ], R0 ;  /* 0x00000000090095a7 */ /* 0x000ee4000802007f */
[----:B---3--:R-:W-:Y:S05]  /*9d80*/  @!P1 BRA `(.L_x_82) ;  /* 0xfffffffc00f09947 */ /* 0x008fea000383ffff */
[----:B------:R-:W-:Y:S05]  /*9d90*/  BRA `(.L_x_107) ;  /* 0xfffffff800087947 */ /* 0x000fea000383ffff */
.L_x_84:
[----:B---3--:R3:W4:Y:S02]  /*9da0*/  SYNCS.PHASECHK.TRANS64.TRYWAIT P1, [R19+URZ+0x13260], R4 ;  /* 0x01326004130075a7 */ /* 0x008724000802017f */
[----:B----4-:R-:W-:Y:S05]  /*9db0*/  @!P1 NANOSLEEP.SYNCS 0x989680 ;  /* 0x009896800000995d */ /* 0x010fea0003900000 */
[----:B------:R-:W4:Y:S02]  /*9dc0*/  @!P1 SYNCS.PHASECHK.TRANS64 P1, [R19+URZ+0x13260], R4 ;  /* 0x01326004130095a7 */ /* 0x000f24000802007f */
[----:B----4-:R-:W-:Y:S05]  /*9dd0*/  @!P1 BRA `(.L_x_84) ;  /* 0xfffffffc00f09947 */ /* 0x010fea000383ffff */
[----:B------:R-:W-:Y:S05]  /*9de0*/  BRA `(.L_x_108) ;  /* 0xfffffff800087947 */ /* 0x000fea000383ffff */
.L_x_86:
[----:B----4-:R4:W1:Y:S02]  /*9df0*/  SYNCS.PHASECHK.TRANS64.TRYWAIT P1, [R7+URZ+0x13260], R0 ;  /* 0x01326000070075a7 */ /* 0x010864000802017f */
[----:B-1----:R-:W-:Y:S05]  /*9e00*/  @!P1 NANOSLEEP.SYNCS 0x989680 ;  /* 0x009896800000995d */ /* 0x002fea0003900000 */
[----:B------:R-:W1:Y:S02]  /*9e10*/  @!P1 SYNCS.PHASECHK.TRANS64 P1, [R7+URZ+0x13260], R0 ;  /* 0x01326000070095a7 */ /* 0x000e64000802007f */
[----:B-1----:R-:W-:Y:S05]  /*9e20*/  @!P1 BRA `(.L_x_86) ;  /* 0xfffffffc00f09947 */ /* 0x002fea000383ffff */
[----:B------:R-:W-:Y:S05]  /*9e30*/  BRA `(.L_x_109) ;  /* 0xfffffff800087947 */ /* 0x000fea000383ffff */
.L_x_88:
[----:B------:R1:W1:Y:S02]  /*9e40*/  SYNCS.PHASECHK.TRANS64.TRYWAIT P0, [R19+URZ+0x13280], R4 ;  /* 0x01328004130075a7 */ /* 0x000264000800017f */
[----:B-1----:R-:W-:Y:S05]  /*9e50*/  @!P0 NANOSLEEP.SYNCS 0x989680 ;  /* 0x009896800000895d */ /* 0x002fea0003900000 */
[----:B------:R-:W1:Y:S02]  /*9e60*/  @!P0 SYNCS.PHASECHK.TRANS64 P0, [R19+URZ+0x13280], R4 ;  /* 0x01328004130085a7 */ /* 0x000e64000800007f */
[----:B-1----:R-:W-:Y:S05]  /*9e70*/  @!P0 BRA `(.L_x_88) ;  /* 0xfffffffc00f08947 */ /* 0x002fea000383ffff */
[----:B------:R-:W-:Y:S05]  /*9e80*/  BRA `(.L_x_89) ;  /* 0xfffffff800047947 */ /* 0x000fea000383ffff */
.L_x_110:
[----:B------:R-:W-:-:S00]  /*9e90*/  BRA `(.L_x_110) ;  /* 0xfffffffc00fc7947 */ /* 0x000fc0000383ffff */
[----:B------:R-:W-:-:S00]  /*9ea0*/  NOP ;  /* 0x0000000000007918 */ /* 0x000fc00000000000 */
        /* <DEDUP_REMOVED lines=13> */
.L_x_2163:


//--------------------- .text._ZN7cutlass13device_kernelIN5flash11enable_sm90INS1_16FlashAttnFwdSm90INS1_25CollectiveMainloopFwdSm90ILi2EN4cute5tupleIJNS5_1CILi1EEES8_S8_EEENS6_IJNS7_ILi192EEENS7_ILi160EEENS7_ILi64EEEEEELi64ENS_12float_e4m3_tEfNS_4arch4Sm90ELb0ELb0ELb0ELb1ELb0ELb0ELb0ELb1ELb1ELb0ELb0ELb0EEENS1_21CollectiveEpilogueFwdINS6_IJSA_SC_SB_EEES9_NS_10bfloat16_tESG_Li384ELb1ELb0ELb0ELb1EEENS1_36VarlenDynamicPersistentTileSchedulerILi192ELi160ELi384ELi128ELb0ELb0ELb1ELb0ELb1ELb1EEEEEEEEEvNT_6ParamsE --------------------------
	.section	.text._ZN7cutlass13device_kernelIN5flash11enable_sm90INS1_16FlashAttnFwdSm90INS1_25CollectiveMainloopFwdSm90ILi2EN4cute5tupleIJNS5_1CILi1EEES8_S8_EEENS6_IJNS7_ILi192EEENS7_ILi160EEENS7_ILi64EEEEEELi64ENS_12float_e4m3_tEfNS_4arch4Sm90ELb0ELb0ELb0ELb1ELb0ELb0ELb0ELb1ELb1ELb0ELb0ELb0EEENS1_21CollectiveEpilogueFwdINS6_IJSA_SC_SB_EEES9_NS_10bfloat16_tESG_Li384ELb1ELb0ELb0ELb1EEENS1_36VarlenDynamicPersistentTileSchedulerILi192ELi160ELi384ELi128ELb0ELb0ELb1ELb0ELb1ELb1EEEEEEEEEvNT_6ParamsE,"ax",@progbits
	.align	128
.text._ZN7cutlass13device_kernelIN5flash11enable_sm90INS1_16FlashAttnFwdSm90INS1_25CollectiveMainloopFwdSm90ILi2EN4cute5tupleIJNS5_1CILi1EEES8_S8_EEENS6_IJNS7_ILi192EEENS7_ILi160EEENS7_ILi64EEEEEELi64ENS_12float_e4m3_tEfNS_4arch4Sm90ELb0ELb0ELb0ELb1ELb0ELb0ELb0ELb1ELb1ELb0ELb0ELb0EEENS1_21CollectiveEpilogueFwdINS6_IJSA_SC_SB_EEES9_NS_10bfloat16_tESG_Li384ELb1ELb0ELb0ELb1EEENS1_36VarlenDynamicPersistentTileSchedulerILi192ELi160ELi384ELi128ELb0ELb0ELb1ELb0ELb1ELb1EEEEEEEEEvNT_6ParamsE:
        .type           _ZN7cutlass13device_kernelIN5flash11enable_sm90INS1_16FlashAttnFwdSm90INS1_25CollectiveMainloopFwdSm90ILi2EN4cute5tupleIJNS5_1CILi1EEES8_S8_EEENS6_IJNS7_ILi192EEENS7_ILi160EEENS7_ILi64EEEEEELi64ENS_12float_e4m3_tEfNS_4arch4Sm90ELb0ELb0ELb0ELb1ELb0ELb0ELb0ELb1ELb1ELb0ELb0ELb0EEENS1_21CollectiveEpilogueFwdINS6_IJSA_SC_SB_EEES9_NS_10bfloat16_tESG_Li384ELb1ELb0ELb0ELb1EEENS1_36VarlenDynamicPersistentTileSchedulerILi192ELi160ELi384ELi128ELb0ELb0ELb1ELb0ELb1ELb1EEEEEEEEEvNT_6ParamsE,@function
        .size           _ZN7cutlass13device_kernelIN5flash11enable_sm90INS1_16FlashAttnFwdSm90INS1_25CollectiveMainloopFwdSm90ILi2EN4cute5tupleIJNS5_1CILi1EEES8_S8_EEENS6_IJNS7_ILi192EEENS7_ILi160EEENS7_ILi64EEEEEELi64ENS_12float_e4m3_tEfNS_4arch4Sm90ELb0ELb0ELb0ELb1ELb0ELb0ELb0ELb1ELb1ELb0ELb0ELb0EEENS1_21CollectiveEpilogueFwdINS6_IJSA_SC_SB_EEES9_NS_10bfloat16_tESG_Li384ELb1ELb0ELb0ELb1EEENS1_36VarlenDynamicPersistentTileSchedulerILi192ELi160ELi384ELi128ELb0ELb0ELb1ELb0ELb1ELb1EEEEEEEEEvNT_6ParamsE,(.L_x_2164 - _ZN7cutlass13device_kernelIN5flash11enable_sm90INS1_16FlashAttnFwdSm90INS1_25CollectiveMainloopFwdSm90ILi2EN4cute5tupleIJNS5_1CILi1EEES8_S8_EEENS6_IJNS7_ILi192EEENS7_ILi160EEENS7_ILi64EEEEEELi64ENS_12float_e4m3_tEfNS_4arch4Sm90ELb0ELb0ELb0ELb1ELb0ELb0ELb0ELb1ELb1ELb0ELb0ELb0EEENS1_21CollectiveEpilogueFwdINS6_IJSA_SC_SB_EEES9_NS_10bfloat16_tESG_Li384ELb1ELb0ELb0ELb1EEENS1_36VarlenDynamicPersistentTileSchedulerILi192ELi160ELi384ELi128ELb0ELb0ELb1ELb0ELb1ELb1EEEEEEEEEvNT_6ParamsE)
        .other          _ZN7cutlass13device_kernelIN5flash11enable_sm90INS1_16FlashAttnFwdSm90INS1_25CollectiveMainloopFwdSm90ILi2EN4cute5tupleIJNS5_1CILi1EEES8_S8_EEENS6_IJNS7_ILi192EEENS7_ILi160EEENS7_ILi64EEEEEELi64ENS_12float_e4m3_tEfNS_4arch4Sm90ELb0ELb0ELb0ELb1ELb0ELb0ELb0ELb1ELb1ELb0ELb0ELb0EEENS1_21CollectiveEpilogueFwdINS6_IJSA_SC_SB_EEES9_NS_10bfloat16_tESG_Li384ELb1ELb0ELb0ELb1EEENS1_36VarlenDynamicPersistentTileSchedulerILi192ELi160ELi384ELi128ELb0ELb0ELb1ELb0ELb1ELb1EEEEEEEEEvNT_6ParamsE,@"STO_CUDA_ENTRY STV_DEFAULT"
_ZN7cutlass13device_kernelIN5flash11enable_sm90INS1_16FlashAttnFwdSm90INS1_25CollectiveMainloopFwdSm90ILi2EN4cute5tupleIJNS5_1CILi1EEES8_S8_EEENS6_IJNS7_ILi192EEENS7_ILi160EEENS7_ILi64EEEEEELi64ENS_12float_e4m3_tEfNS_4arch4Sm90ELb0ELb0ELb0ELb1ELb0ELb0ELb0ELb1ELb1ELb0ELb0ELb0EEENS1_21CollectiveEpilogueFwdINS6_IJSA_SC_SB_EEES9_NS_10bfloat16_tESG_Li384ELb1ELb0ELb0ELb1EEENS1_36VarlenDynamicPersistentTileSchedulerILi192ELi160ELi384ELi128ELb0ELb0ELb1ELb0ELb1ELb1EEEEEEEEEvNT_6ParamsE:
[----:B------:R-:W0:Y:S02]  /*0000*/  LDC R1, c[0x0][0x28] ;  /* 0x00000a00ff017b82 */ /* 0x000e240000000800 */
[----:B0-----:R-:W-:Y:S01]  /*0010*/  VIADD R1, R1, 0xfffffff8 ;  /* 0xfffffff801017836 */ /* 0x001fe20000000000 */
[----:B------:R-:W0:Y:S01]  /*0020*/  S2R R3, SR_TID.X ;  /* 0x0000000000037919 */ /* 0x000e220000002100 */
[----:B------:R-:W-:Y:S01]  /*0030*/  ELECT P0, URZ, PT ;  /* 0x00000000003f782f */ /* 0x000fe20003800000 */
[----:B------:R-:W-:Y:S01]  /*0040*/  BSSY B0, `(.L_x_111) ;  /* 0x0000011000007945 */ /* 0x000fe20003800000 */
[----:B0-----:R-:W-:-:S05]  /*0050*/  SHF.R.U32.HI R0, RZ, 0x5, R3 ;  /* 0x00000005ff007819 */ /* 0x001fca0000011603 */
[----:B------:R-:W0:Y:S02]  /*0060*/  SHFL.IDX PT, R2, R0, RZ, 0x1f ;  /* 0x00001fff00027589 */ /* 0x000e2400000e0000 */
[----:B0-----:R-:W-:Y:S02]  /*0070*/  ISETP.EQ.AND P0, PT, R2, RZ, P0 ;  /* 0x000000ff0200720c */ /* 0x001fe40000702270 */
[----:B------:R-:W-:-:S11]  /*0080*/  SHF.R.U32.HI R2, RZ, 0x7, R3 ;  /* 0x00000007ff027819 */ /* 0x000fd60000011603 */
[----:B------:R-:W-:Y:S05]  /*0090*/  @!P0 BRA `(.L_x_112) ;  /* 0x00000000002c8947 */ /* 0x000fea0003800000 */
[----:B------:R-:W-:Y:S02]  /*00a0*/  ULDC.64 UR4, c[0x0][0x198] ;  /* 0x0000660000047ab9 */ /* 0x000fe40000000a00 */
[----:B------:R-:W-:Y:S02]  /*00b0*/  UIADD3 UR6, UP0, UR4, 0x270, URZ ;  /* 0x0000027004067890 */ /* 0x000fe4000ff1e03f */
[----:B------:R-:W-:Y:S02]  /*00c0*/  UIADD3 UR8, UP1, UR4, 0x370, URZ ;  /* 0x0000037004087890 */ /* 0x000fe4000ff3e03f */
[----:B------:R-:W-:Y:S02]  /*00d0*/  UIADD3 UR4, UP2, UR4, 0x470, URZ ;  /* 0x0000047004047890 */ /* 0x000fe4000ff5e03f */
[----:B------:R-:W-:Y:S02]  /*00e0*/  UIADD3.X UR7, URZ, UR5, URZ, UP0, !UPT ;  /* 0x000000053f077290 */ /* 0x000fe400087fe43f */
[----:B------:R-:W-:-:S02]  /*00f0*/  UIADD3.X UR9, URZ, UR5, URZ, UP1, !UPT ;  /* 0x000000053f097290 */ /* 0x000fc40008ffe43f */
[----:B------:R-:W-:-:S05]  /*0100*/  UIADD3.X UR5, URZ, UR5, URZ, UP2, !UPT ;  /* 0x000000053f057290 */ /* 0x000fca00097fe43f */
[----:B------:R0:W-:Y:S02]  /*0110*/  UTMACCTL.PF [UR6] ;  /* 0x00000000060079b9 */ /* 0x0001e40008040000 */
[----:B------:R0:W-:Y:S02]  /*0120*/  UTMACCTL.PF [UR8] ;  /* 0x00000000080079b9 */ /* 0x0001e40008040000 */
[----:B------:R0:W-:Y:S02]  /*0130*/  UTMACCTL.PF [UR4] ;  /* 0x00000000040079b9 */ /* 0x0001e40008040000 */
[----:B0-----:R-:W-:Y:S01]  /*0140*/  NOP ;  /* 0x0000000000007918 */ /* 0x001fe20000000000 */
.L_x_112:
[----:B------:R-:W-:Y:S05]  /*0150*/  BSYNC B0 ;  /* 0x0000000000007941 */ /* 0x000fea0003800000 */
.L_x_111:
[----:B------:R-:W-:Y:S01]  /*0160*/  VOTEU.ANY UP0, P0 ;  /* 0x00000000003f7886 */ /* 0x000fe20000000100 */
[----:B------:R-:W0:Y:S01]  /*0170*/  SHFL.IDX PT, R2, R2, RZ, 0x1f ;  /* 0x00001fff02027589 */ /* 0x000e2200000e0000 */
[----:B------:R-:W-:Y:S01]  /*0180*/  UMOV UR4, 0x1 ;  /* 0x0000000100047882 */ /* 0x000fe20000000000 */
[----:B------:R-:W-:Y:S01]  /*0190*/  UMOV UR7, 0x180 ;  /* 0x0000018000077882 */ /* 0x000fe20000000000 */
[----:B------:R-:W-:Y:S01]  /*01a0*/  VOTEU.ANY UP1, P0 ;  /* 0x00000000003f7886 */ /* 0x000fe20000020100 */
[----:B------:R-:W1:Y:S01]  /*01b0*/  @UP0 S2UR UR8, SR_CgaCtaId ;  /* 0x00000000000809c3 */ /* 0x000e620000008800 */
[----:B------:R-:W2:Y:S01]  /*01c0*/  SHFL.IDX PT, R3, R0, RZ, 0x1f ;  /* 0x00001fff00037589 */ /* 0x000ea200000e0000 */
[----:B------:R-:W-:Y:S01]  /*01d0*/  @UP0 UMOV UR6, 0x400 ;  /* 0x0000040000060882 */ /* 0x000fe20000000000 */
[----:B------:R-:W-:-:S04]  /*01e0*/  @UP0 UIADD3 UR4, -UR4, 0x100000, URZ ;  /* 0x0010000004040890 */ /* 0x000fc8000fffe13f */
[----:B------:R-:W-:Y:S02]  /*01f0*/  @UP0 USHF.L.U32 UR5, UR4, 0xb, URZ ;  /* 0x0000000b04050899 */ /* 0x000fe4000800063f */
[----:B------:R-:W-:Y:S01]  /*0200*/  @UP0 USHF.L.U32 UR4, UR4, 0x1, URZ ;  /* 0x0000000104040899 */ /* 0x000fe2000800063f */
[----:B------:R-:W-:Y:S01]  /*0210*/  VOTEU.ANY UP2, P0 ;  /* 0x00000000003f7886 */ /* 0x000fe20000040100 */
[----:B0-----:R-:W-:Y:S01]  /*0220*/  R2UR UR9, R2 ;  /* 0x00000000020972ca */ /* 0x001fe200000e0000 */
[----:B-1----:R-:W-:Y:S01]  /*0230*/  @UP0 ULEA UR8, UR8, UR6, 0x18 ;  /* 0x0000000608080291 */ /* 0x002fe2000f8ec03f */
[----:B--2---:R-:W-:Y:S01]  /*0240*/  ISETP.NE.AND P1, PT, R3, RZ, PT ;  /* 0x000000ff0300720c */ /* 0x004fe20003f25270 */
[----:B------:R-:W-:-:S04]  /*0250*/  @UP0 UIADD3 UR6, -UR7, 0x100000, URZ ;  /* 0x0010000007060890 */ /* 0x000fc8000fffe13f */
[----:B------:R-:W-:Y:S02]  /*0260*/  @UP0 USHF.L.U32 UR7, UR6, 0xb, URZ ;  /* 0x0000000b06070899 */ /* 0x000fe4000800063f */
[----:B------:R-:W-:-:S04]  /*0270*/  @UP0 USHF.L.U32 UR6, UR6, 0x1, URZ ;  /* 0x0000000106060899 */ /* 0x000fc8000800063f */
[----:B------:R-:W-:Y:S01]  /*0280*/  UISETP.NE.AND UP0, UPT, UR9, URZ, UPT ;  /* 0x0000003f0900728c */ /* 0x000fe2000bf05270 */
[----:B------:R-:W0:Y:S02]  /*0290*/  FENCE.VIEW.ASYNC.S ;  /* 0x00000000000073c6 */ /* 0x000e240000000000 */
[----:B0-----:R0:W1:Y:S05]  /*02a0*/  @UP1 SYNCS.EXCH.64 URZ, [UR8+0x13200], UR4 ;  /* 0x01320004083f15b2 */ /* 0x00106a0008000100 */
[----:B------:R0:W2:Y:S01]  /*02b0*/  @UP2 SYNCS.EXCH.64 URZ, [UR8+0x13220], UR6 ;  /* 0x01322006083f25b2 */ /* 0x0000a20008000100 */
[----:B------:R-:W-:Y:S05]  /*02c0*/  @P1 BRA `(.L_x_113) ;  /* 0x0000000000481947 */ /* 0x000fea0003800000 */
[----:B0-----:R-:W0:Y:S01]  /*02d0*/  S2UR UR5, SR_CgaCtaId ;  /* 0x00000000000579c3 */ /* 0x001e220000008800 */
[----:B------:R-:W-:Y:S01]  /*02e0*/  UMOV UR4, 0x400 ;  /* 0x0000040000047882 */ /* 0x000fe20000000000 */
[----:B------:R-:W-:Y:S01]  /*02f0*/  UMOV UR6, 0x1 ;  /* 0x0000000100067882 */ /* 0x000fe20000000000 */
[----:B------:R-:W-:Y:S01]  /*0300*/  UMOV UR9, 0x3 ;  /* 0x0000000300097882 */ /* 0x000fe20000000000 */
[----:B------:R-:W-:-:S04]  /*0310*/  UIADD3 UR6, -UR6, 0x100000, URZ ;  /* 0x0010000006067890 */ /* 0x000fc8000fffe13f */
[----:B------:R-:W-:Y:S02]  /*0320*/  USHF.L.U32 UR7, UR6, 0xb, URZ ;  /* 0x0000000b06077899 */ /* 0x000fe4000800063f */
[----:B------:R-:W-:Y:S01]  /*0330*/  USHF.L.U32 UR6, UR6, 0x1, URZ ;  /* 0x0000000106067899 */ /* 0x000fe2000800063f */
[----:B------:R-:W-:Y:S01]  /*0340*/  ELECT P0, URZ, PT ;  /* 0x00000000003f782f */ /* 0x000fe20003800000 */
[----:B0-----:R-:W-:Y:S02]  /*0350*/  ULEA UR8, UR5, UR4, 0x18 ;  /* 0x0000000405087291 */ /* 0x001fe4000f8ec03f */
[----:B------:R-:W-:-:S04]  /*0360*/  UIADD3 UR4, -UR9, 0x100000, URZ ;  /* 0x0010000009047890 */ /* 0x000fc8000fffe13f */
[----:B------:R-:W-:Y:S02]  /*0370*/  USHF.L.U32 UR5, UR4, 0xb, URZ ;  /* 0x0000000b04057899 */ /* 0x000fe4000800063f */
[----:B------:R-:W-:Y:S01]  /*0380*/  USHF.L.U32 UR4, UR4, 0x1, URZ ;  /* 0x0000000104047899 */ /* 0x000fe2000800063f */
[----:B------:R-:W0:Y:S03]  /*0390*/  FENCE.VIEW.ASYNC.S ;  /* 0x00000000000073c6 */ /* 0x000e260000000000 */
[----:B0-----:R3:W4:Y:S08]  /*03a0*/  SYNCS.EXCH.64 URZ, [UR8+0x13230], UR6 ;  /* 0x01323006083f75b2 */ /* 0x0017300008000100 */
[----:B------:R3:W0:Y:S01]  /*03b0*/  SYNCS.EXCH.64 URZ, [UR8+0x13240], UR4 ;  /* 0x01324004083f75b2 */ /* 0x0006220008000100 */
[----:B------:R3:W0:Y:S01]  /*03c0*/  SYNCS.EXCH.64 URZ, [UR8+0x13238], UR6 ;  /* 0x01323806083f75b2 */ /* 0x0006220008000100 */
[----:B------:R3:W0:Y:S02]  /*03d0*/  SYNCS.EXCH.64 URZ, [UR8+0x13248], UR4 ;  /* 0x01324804083f75b2 */ /* 0x0006240008000100 */
[----:B---3--:R-:W-:Y:S01]  /*03e0*/  NOP ;  /* 0x0000000000007918 */ /* 0x008fe20000000000 */
.L_x_113:
[----:B------:R-:W3:Y:S01]  /*03f0*/  SHFL.IDX PT, R2, R0, RZ, 0x1f ;  /* 0x00001fff00027589 */ /* 0x000ee200000e0000 */
[----:B------:R-:W-:Y:S01]  /*0400*/  NOP ;  /* 0x0000000000007918 */ /* 0x000fe20000000000 */
[----:B---3--:R-:W-:-:S13]  /*0410*/  ISETP.NE.AND P0, PT, R2, RZ, PT ;  /* 0x000000ff0200720c */ /* 0x008fda0003f05270 */
[----:B------:R-:W-:Y:S05]  /*0420*/  @P0 BRA `(.L_x_114) ;  /* 0x0000000000480947 */ /* 0x000fea0003800000 */
[----:B0-----:R-:W0:Y:S01]  /*0430*/  S2UR UR5, SR_CgaCtaId ;  /* 0x00000000000579c3 */ /* 0x001e220000008800 */
[----:B------:R-:W-:Y:S01]  /*0440*/  UMOV UR4, 0x400 ;  /* 0x0000040000047882 */ /* 0x000fe20000000000 */
[----:B------:R-:W-:Y:S01]  /*0450*/  UMOV UR6, 0x80 ;  /* 0x0000008000067882 */ /* 0x000fe20000000000 */
[----:B------:R-:W-:Y:S01]  /*0460*/  UMOV UR7, 0x180 ;  /* 0x0000018000077882 */ /* 0x000fe20000000000 */
[----:B------:R-:W-:Y:S01]  /*0470*/  ELECT P0, URZ, PT ;  /* 0x00000000003f782f */ /* 0x000fe20003800000 */
[----:B0-----:R-:W-:Y:S02]  /*0480*/  ULEA UR8, UR5, UR4, 0x18 ;  /* 0x0000000405087291 */ /* 0x001fe4000f8ec03f */
[----:B------:R-:W-:-:S04]  /*0490*/  UIADD3 UR4, -UR6, 0x100000, URZ ;  /* 0x0010000006047890 */ /* 0x000fc8000fffe13f */
[----:B------:R-:W-:Y:S02]  /*04a0*/  USHF.L.U32 UR5, UR4, 0xb, URZ ;  /* 0x0000000b04057899 */ /* 0x000fe4000800063f */
[----:B------:R-:W-:Y:S02]  /*04b0*/  USHF.L.U32 UR4, UR4, 0x1, URZ ;  /* 0x0000000104047899 */ /* 0x000fe4000800063f */
[----:B------:R-:W-:-:S04]  /*04c0*/  UIADD3 UR6, -UR7, 0x100000, URZ ;  /* 0x0010000007067890 */ /* 0x000fc8000fffe13f */
[----:B------:R-:W-:Y:S02]  /*04d0*/  USHF.L.U32 UR7, UR6, 0xb, URZ ;  /* 0x0000000b06077899 */ /* 0x000fe4000800063f */
[----:B------:R-:W-:Y:S01]  /*04e0*/  USHF.L.U32 UR6, UR6, 0x1, URZ ;  /* 0x0000000106067899 */ /* 0x000fe2000800063f */
[----:B------:R-:W0:Y:S03]  /*04f0*/  FENCE.VIEW.ASYNC.S ;  /* 0x00000000000073c6 */ /* 0x000e260000000000 */
[----:B0-----:R3:W0:Y:S08]  /*0500*/  SYNCS.EXCH.64 URZ, [UR8+0x13250], UR4 ;  /* 0x01325004083f75b2 */ /* 0x0016300008000100 */
[----:B------:R3:W0:Y:S01]  /*0510*/  SYNCS.EXCH.64 URZ, [UR8+0x13260], UR6 ;  /* 0x01326006083f75b2 */ /* 0x0006220008000100 */
[----:B------:R3:W0:Y:S01]  /*0520*/  SYNCS.EXCH.64 URZ, [UR8+0x13258], UR4 ;  /* 0x01325804083f75b2 */ /* 0x0006220008000100 */
[----:B------:R3:W0:Y:S02]  /*0530*/  SYNCS.EXCH.64 URZ, [UR8+0x13268], UR6 ;  /* 0x01326806083f75b2 */ /* 0x0006240008000100 */
[----:B---3--:R-:W-:Y:S01]  /*0540*/  NOP ;  /* 0x0000000000007918 */ /* 0x008fe20000000000 */
.L_x_114:
[----:B------:R-:W3:Y:S01]  /*0550*/  SHFL.IDX PT, R2, R0, RZ, 0x1f ;  /* 0x00001fff00027589 */ /* 0x000ee200000e0000 */
[----:B------:R-:W-:Y:S01]  /*0560*/  NOP ;  /* 0x0000000000007918 */ /* 0x000fe20000000000 */
[----:B---3--:R-:W-:-:S13]  /*0570*/  ISETP.NE.AND P0, PT, R2, RZ, PT ;  /* 0x000000ff0200720c */ /* 0x008fda0003f05270 */
[----:B------:R-:W-:Y:S05]  /*0580*/  @P0 BRA `(.L_x_115) ;  /* 0x0000000000380947 */ /* 0x000fea0003800000 */
[----:B0-----:R-:W0:Y:S01]  /*0590*/  S2UR UR5, SR_CgaCtaId ;  /* 0x00000000000579c3 */ /* 0x001e220000008800 */
[----:B------:R-:W-:Y:S01]  /*05a0*/  UMOV UR4, 0x400 ;  /* 0x0000040000047882 */ /* 0x000fe20000000000 */
[----:B------:R-:W-:Y:S01]  /*05b0*/  UMOV UR7, 0x1 ;  /* 0x0000000100077882 */ /* 0x000fe20000000000 */
[----:B------:R-:W-:Y:S01]  /*05c0*/  ELECT P0, URZ, PT ;  /* 0x00000000003f782f */ /* 0x000fe20003800000 */
[----:B0-----:R-:W-:Y:S02]  /*05d0*/  ULEA UR6, UR5, UR4, 0x18 ;  /* 0x0000000405067291 */ /* 0x001fe4000f8ec03f */
[----:B------:R-:W-:-:S04]  /*05e0*/  UIADD3 UR4, -UR7, 0x100000, URZ ;  /* 0x0010000007047890 */ /* 0x000fc8000fffe13f */
[----:B------:R-:W-:Y:S02]  /*05f0*/  USHF.L.U32 UR5, UR4, 0xb, URZ ;  /* 0x0000000b04057899 */ /* 0x000fe4000800063f */
[----:B------:R-:W-:Y:S01]  /*0600*/  USHF.L.U32 UR4, UR4, 0x1, URZ ;  /* 0x0000000104047899 */ /* 0x000fe2000800063f */
[----:B------:R-:W0:Y:S11]  /*0610*/  FENCE.VIEW.ASYNC.S ;  /* 0x00000000000073c6 */ /* 0x000e360000000000 */
[----:B0-----:R3:W0:Y:S01]  /*0620*/  SYNCS.EXCH.64 URZ, [UR6+0x13270], UR4 ;  /* 0x01327004063f75b2 */ /* 0x0016220008000100 */
[----:B------:R3:W0:Y:S01]  /*0630*/  SYNCS.EXCH.64 URZ, [UR6+0x13280], UR4 ;  /* 0x01328004063f75b2 */ /* 0x0006220008000100 */
[----:B------:R3:W0:Y:S01]  /*0640*/  SYNCS.EXCH.64 URZ, [UR6+0x13278], UR4 ;  /* 0x01327804063f75b2 */ /* 0x0006220008000100 */
[----:B------:R3:W0:Y:S02]  /*0650*/  SYNCS.EXCH.64 URZ, [UR6+0x13288], UR4 ;  /* 0x01328804063f75b2 */ /* 0x0006240008000100 */
[----:B---3--:R-:W-:Y:S01]  /*0660*/  NOP ;  /* 0x0000000000007918 */ /* 0x008fe20000000000 */
.L_x_115:
        /* <DEDUP_REMOVED lines=22> */
.L_x_116:
        /* <DEDUP_REMOVED lines=22> */
.L_x_117:
[----:B------:R-:W-:Y:S01]  /*0930*/  PLOP3.LUT P0, PT, PT, PT, UP0, 0x80, 0x0 ;  /* 0x000000000000781c */ /* 0x000fe20003f0f008 */
[----:B------:R-:W-:Y:S01]  /*0940*/  UMOV UR48, 0x1 ;  /* 0x0000000100307882 */ /* 0x000fe20000000000 */
[----:B------:R-:W-:Y:S01]  /*0950*/  NOP ;  /* 0x0000000000007918 */ /* 0x000fe20000000000 */
[----:B------:R-:W-:Y:S01]  /*0960*/  USEL UR48, UR48, 0x2, !UP0 ;  /* 0x0000000230307887 */ /* 0x000fe2000c000000 */
[----:B------:R-:W-:Y:S01]  /*0970*/  ULDC.64 UR52, c[0x0][0x208] ;  /* 0x0000820000347ab9 */ /* 0x000fe20000000a00 */
[----:B012-4-:R-:W-:Y:S08]  /*0980*/  BAR.SYNC.DEFER_BLOCKING 0x0 ;  /* 0x0000000000007b1d */ /* 0x017ff00000010000 */
[----:B------:R-:W-:Y:S05]  /*0990*/  @!P0 BRA `(.L_x_118) ;  /* 0x0000008000248947 */ /* 0x000fea0003800000 */
.L_x_119:
[----:B------:R-:W-:-:S08]  /*09a0*/  NOP ;  /* 0x0000000000007918 */ /* 0x000fd00000000000 */
[----:B------:R-:W0:Y:S02]  /*09b0*/  USETMAXREG.TRY_ALLOC.CTAPOOL UP0, 0xa0 ;  /* 0x000000a0000079c8 */ /* 0x000e240008000600 */
[----:B0-----:R-:W-:-:S13]  /*09c0*/  PLOP3.LUT P0, PT, PT, PT, UP0, 0x80, 0x0 ;  /* 0x000000000000781c */ /* 0x001fda0003f0f008 */
[----:B------:R-:W-:Y:S05]  /*09d0*/  @!P0 BRA `(.L_x_119) ;  /* 0xfffffffc00f08947 */ /* 0x000fea000383ffff */
[----:B------:R-:W0:Y:S08]  /*09e0*/  S2UR UR5, SR_CgaCtaId ;  /* 0x00000000000579c3 */ /* 0x000e300000008800 */
[----:B------:R-:W-:Y:S06]  /*09f0*/  BAR.ARV 0x8, 0x1a0 ;  /* 0x0206800000007b1d */ /* 0x000fec0000002000 */
[----:B------:R-:W-:-:S02]  /*0a00*/  UMOV UR4, 0x400 ;  /* 0x0000040000047882 */ /* 0x000fc40000000000 */
[----:B------:R-:W-:Y:S01]  /*0a10*/  BAR.SYNC.DEFER_BLOCKING 0x5, 0x200 ;  /* 0x0148000000007b1d */ /* 0x000fe20000010000 */
[----:B0-----:R-:W-:-:S09]  /*0a20*/  ULEA UR4, UR5, UR4, 0x18 ;  /* 0x0000000405047291 */ /* 0x001fd2000f8ec03f */
[----:B------:R-:W0:Y:S01]  /*0a30*/  LDS.128 R28, [UR4+0x132d0] ;  /* 0x0132d004ff1c7984 */ /* 0x000e220008000c00 */
[----:B------:R-:W-:Y:S01]  /*0a40*/  ULDC UR4, c[0x0][0xc14] ;  /* 0x0003050000047ab9 */ /* 0x000fe20000000800 */
[----:B------:R-:W-:Y:S06]  /*0a50*/  BAR.ARV 0x4, 0x200 ;  /* 0x0108000000007b1d */ /* 0x000fec0000002000 */
[----:B0-----:R-:W-:-:S13]  /*0a60*/  ISETP.GE.AND P0, PT, R31, UR4, PT ;  /* 0x000000041f007c0c */ /* 0x001fda000bf06270 */
[----:B------:R-:W-:Y:S05]  /*0a70*/  @P0 EXIT ;  /* 0x000000000000094d */ /* 0x000fea0003800000 */
[----:B------:R-:W0:Y:S01]  /*0a80*/  S2R R0, SR_TID.X ;  /* 0x0000000000007919 */ /* 0x000e220000002100 */
[----:B------:R-:W-:Y:S01]  /*0a90*/  R2UR UR5, R30 ;  /* 0x000000001e0572ca */ /* 0x000fe200000e0000 */
[----:B------:R-:W-:Y:S01]  /*0aa0*/  IMAD.MOV.U32 R156, RZ, RZ, -0x2 ;  /* 0xfffffffeff9c7424 */ /* 0x000fe200078e00ff */
[----:B------:R-:W-:Y:S01]  /*0ab0*/  ULOP3.LUT UR44, UR48, 0x1, URZ, 0xfc, !UPT ;  /* 0x00000001302c7892 */ /* 0x000fe2000f8efc3f */
[----:B------:R-:W-:Y:S01]  /*0ac0*/  UMOV UR36, URZ ;  /* 0x0000003f00247c82 */ /* 0x000fe20008000000 */
[----:B------:R-:W-:Y:S01]  /*0ad0*/  UMOV UR37, URZ ;  /* 0x0000003f00257c82 */ /* 0x000fe20008000000 */
[----:B------:R-:W-:Y:S01]  /*0ae0*/  UMOV UR38, URZ ;  /* 0x0000003f00267c82 */ /* 0x000fe20008000000 */
[----:B0-----:R-:W-:-:S05]  /*0af0*/  VIADD R10, R0, 0xffffff80 ;  /* 0xffffff80000a7836 */ /* 0x001fca0000000000 */
[----:B------:R-:W-:-:S04]  /*0b00*/  SHF.R.S32.HI R0, RZ, 0x1f, R10 ;  /* 0x0000001fff007819 */ /* 0x000fc8000001140a */
[CC--:B------:R-:W-:Y:S02]  /*0b10*/  LEA.HI R2, R0.reuse, R10.reuse, RZ, 0x4 ;  /* 0x0000000a00027211 */ /* 0x0c0fe400078f20ff */
[CC--:B------:R-:W-:Y:S02]  /*0b20*/  LEA.HI R3, R0.reuse, R10.reuse, RZ, 0x5 ;  /* 0x0000000a00037211 */ /* 0x0c0fe400078f28ff */
[----:B------:R-:W-:Y:S02]  /*0b30*/  LEA.HI R23, R0, R10, RZ, 0x7 ;  /* 0x0000000a00177211 */ /* 0x000fe400078f38ff */
[----:B------:R-:W-:Y:S01]  /*0b40*/  SHF.R.S32.HI R5, RZ, 0x4, R2 ;  /* 0x00000004ff057819 */ /* 0x000fe20000011402 */
[----:B------:R-:W-:Y:S01]  /*0b50*/  IMAD.SHL.U32 R4, R3, 0x20, RZ ;  /* 0x0000002003047824 */ /* 0x000fe200078e00ff */
[----:B------:R-:W-:Y:S02]  /*0b60*/  LOP3.LUT R22, R23, 0xffffff80, RZ, 0xc0, !PT ;  /* 0xffffff8017167812 */ /* 0x000fe400078ec0ff */
[----:B------:R-:W-:-:S02]  /*0b70*/  LOP3.LUT R3, R2, 0x3fffff0, RZ, 0xc0, !PT ;  /* 0x03fffff002037812 */ /* 0x000fc400078ec0ff */
[----:B------:R-:W-:Y:S01]  /*0b80*/  LEA.HI R2, R2, R5, RZ, 0x1 ;  /* 0x0000000502027211 */ /* 0x000fe200078f08ff */
[----:B------:R-:W-:Y:S01]  /*0b90*/  IMAD.IADD R22, R10, 0x1, -R22 ;  /* 0x000000010a167824 */ /* 0x000fe200078e0a16 */
[----:B------:R-:W-:Y:S01]  /*0ba0*/  LOP3.LUT R4, R4, 0xfffffc00, RZ, 0xc0, !PT ;  /* 0xfffffc0004047812 */ /* 0x000fe200078ec0ff */
[----:B------:R-:W-:Y:S01]  /*0bb0*/  IMAD.IADD R3, R10, 0x1, -R3 ;  /* 0x000000010a037824 */ /* 0x000fe200078e0a03 */
[----:B------:R-:W-:Y:S02]  /*0bc0*/  LOP3.LUT R2, R2, 0x1ffffffe, RZ, 0xc0, !PT ;  /* 0x1ffffffe02027812 */ /* 0x000fe400078ec0ff */
[----:B------:R-:W-:Y:S01]  /*0bd0*/  SHF.R.S32.HI R7, RZ, 0x1f, R22 ;  /* 0x0000001fff077819 */ /* 0x000fe20000011416 */
[----:B------:R-:W-:Y:S01]  /*0be0*/  IMAD R3, R3, 0x40, R4 ;  /* 0x0000004003037824 */ /* 0x000fe200078e0204 */
[----:B------:R-:W-:Y:S01]  /*0bf0*/  SHF.R.S32.HI R23, RZ, 0x7, R23 ;  /* 0x00000007ff177819 */ /* 0x000fe20000011417 */
[----:B------:R-:W-:Y:S01]  /*0c00*/  IMAD.IADD R2, R5, 0x1, -R2 ;  /* 0x0000000105027824 */ /* 0x000fe200078e0a02 */
[----:B------:R-:W-:-:S02]  /*0c10*/  LEA.HI R6, R7, R22, RZ, 0x2 ;  /* 0x0000001607067211 */ /* 0x000fc400078f10ff */
[----:B------:R-:W-:Y:S01]  /*0c20*/  LEA.HI R7, R7, R22, RZ, 0x5 ;  /* 0x0000001607077211 */ /* 0x000fe200078f28ff */
[----:B------:R-:W-:Y:S01]  /*0c30*/  IMAD R3, R2, 0x8, R3 ;  /* 0x0000000802037824 */ /* 0x000fe200078e0203 */
[--C-:B------:R-:W-:Y:S01]  /*0c40*/  SHF.R.S32.HI R8, RZ, 0x2, R6.reuse ;  /* 0x00000002ff087819 */ /* 0x100fe20000011406 */
[----:B------:R-:W-:Y:S01]  /*0c50*/  IMAD.HI R4, R23, 0x55555556, RZ ;  /* 0x5555555617047827 */ /* 0x000fe200078e02ff */
[----:B------:R-:W-:Y:S02]  /*0c60*/  SHF.R.S32.HI R9, RZ, 0x1f, R6 ;  /* 0x0000001fff097819 */ /* 0x000fe40000011406 */
[----:B------:R0:W-:Y:S01]  /*0c70*/  STL [R1+0x4], R3 ;  /* 0x0000040301007387 */ /* 0x0001e20000100800 */
[----:B------:R-:W-:Y:S02]  /*0c80*/  LEA.HI R0, R0, R10, RZ, 0x3 ;  /* 0x0000000a00007211 */ /* 0x000fe400078f18ff */
[----:B------:R-:W-:Y:S02]  /*0c90*/  LEA.HI R9, R9, R8, RZ, 0x3 ;  /* 0x0000000809097211 */ /* 0x000fe400078f18ff */
[----:B------:R-:W-:-:S02]  /*0ca0*/  LOP3.LUT R5, R6, 0x7ffffffc, RZ, 0xc0, !PT ;  /* 0x7ffffffc06057812 */ /* 0x000fc400078ec0ff */
[----:B------:R-:W-:Y:S02]  /*0cb0*/  LOP3.LUT R9, R9, 0xfffffff8, RZ, 0xc0, !PT ;  /* 0xfffffff809097812 */ /* 0x000fe400078ec0ff */
[----:B------:R-:W-:Y:S01]  /*0cc0*/  LEA.HI R4, R4, R4, RZ, 0x1 ;  /* 0x0000000404047211 */ /* 0x000fe200078f08ff */
[----:B------:R-:W-:Y:S01]  /*0cd0*/  IMAD.IADD R5, R22, 0x1, -R5 ;  /* 0x0000000116057824 */ /* 0x000fe200078e0a05 */
[----:B------:R-:W-:Y:S01]  /*0ce0*/  SHF.R.S32.HI R7, RZ, 0x5, R7 ;  /* 0x00000005ff077819 */ /* 0x000fe20000011407 */
[----:B------:R-:W-:Y:S01]  /*0cf0*/  IMAD.IADD R8, R8, 0x1, -R9 ;  /* 0x0000000108087824 */ /* 0x000fe200078e0a09 */
[----:B------:R-:W-:Y:S01]  /*0d00*/  LOP3.LUT R2, R0, 0x1ffffff8, RZ, 0xc0, !PT ;  /* 0x1ffffff800027812 */ /* 0x000fe200078ec0ff */
[----:B------:R-:W-:Y:S01]  /*0d10*/  IMAD R4, R4, -0x3, R23 ;  /* 0xfffffffd04047824 */ /* 0x000fe200078e0217 */
[----:B------:R-:W-:Y:S01]  /*0d20*/  SHF.R.S32.HI R16, RZ, 0x3, R0 ;  /* 0x00000003ff107819 */ /* 0x000fe20000011400 */
[----:B------:R-:W-:Y:S02]  /*0d30*/  IMAD R7, R7, 0x10, R8 ;  /* 0x0000001007077824 */ /* 0x000fe400078e0208 */
[----:B------:R-:W-:-:S02]  /*0d40*/  IMAD.IADD R2, R10, 0x1, -R2 ;  /* 0x000000010a027824 */ /* 0x000fc400078e0a02 */
[----:B------:R-:W-:Y:S02]  /*0d50*/  IMAD R156, R5, R156, 0xa0 ;  /* 0x000000a0059c7424 */ /* 0x000fe400078e029c */
[----:B------:R-:W-:Y:S02]  /*0d60*/  IMAD R157, R4, 0x40, R7 ;  /* 0x00000040049d7824 */ /* 0x000fe400078e0207 */
[----:B0-----:R-:W-:-:S07]  /*0d70*/  IMAD.SHL.U32 R18, R2, 0x8, RZ ;  /* 0x0000000802127824 */ /* 0x001fce00078e00ff */
.L_x_163:
[----:B0-----:R-:W0:Y:S01]  /*0d80*/  LDC.64 R2, c[0x0][0xc60] ;  /* 0x00031800ff027b82 */ /* 0x001e220000000a00 */
[----:B------:R-:W-:Y:S01]  /*0d90*/  ULDC.64 UR8, c[0x0][0x990] ;  /* 0x0002640000087ab9 */ /* 0x000fe20000000a00 */
[----:B------:R-:W-:Y:S01]  /*0da0*/  ULDC UR4, c[0x0][0x428] ;  /* 0x00010a0000047ab9 */ /* 0x000fe20000000800 */
[----:B------:R-:W-:Y:S01]  /*0db0*/  ULDC.64 UR6, c[0x0][0x998] ;  /* 0x0002660000067ab9 */ /* 0x000fe20000000a00 */
[----:B0-----:R-:W-:-:S06]  /*0dc0*/  IMAD.WIDE R2, R31, 0x4, R2 ;  /* 0x000000041f027825 */ /* 0x001fcc00078e0202 */
[----:B--2---:R-:W2:Y:S01]  /*0dd0*/  LDG.E R2, desc[UR52][R2.64] ;  /* 0x0000003402027981 */ /* 0x004ea2000c1e1900 */
[----:B------:R-:W-:Y:S01]  /*0de0*/  UISETP.NE.U32.AND UP2, UPT, UR8, URZ, UPT ;  /* 0x0000003f0800728c */ /* 0x000fe2000bf45070 */
[----:B-1-345:R-:W-:Y:S01]  /*0df0*/  IMAD.MOV.U32 R9, RZ, RZ, 0x3f800000 ;  /* 0x3f800000ff097424 */ /* 0x03afe200078e00ff */
[----:B------:R-:W-:Y:S02]  /*0e00*/  UISETP.NE.AND UP3, UPT, UR4, 0x1, UPT ;  /* 0x000000010400788c */ /* 0x000fe4000bf65270 */
[----:B------:R-:W-:Y:S02]  /*0e10*/  UISETP.NE.AND.EX UP2, UPT, UR9, URZ, UPT, UP2 ;  /* 0x0000003f0900728c */ /* 0x000fe4000bf45320 */
[----:B------:R-:W-:-:S04]  /*0e20*/  UISETP.NE.U32.AND UP0, UPT, UR6, URZ, UPT ;  /* 0x0000003f0600728c */ /* 0x000fc8000bf05070 */
[----:B------:R-:W-:Y:S01]  /*0e30*/  UISETP.NE.AND.EX UP0, UPT, UR7, URZ, UPT, UP0 ;  /* 0x0000003f0700728c */ /* 0x000fe2000bf05300 */
[----:B------:R-:W-:Y:S02]  /*0e40*/  PLOP3.LUT P0, PT, PT, PT, UP2, 0x80, 0x0 ;  /* 0x000000000000781c */ /* 0x000fe40003f0f028 */
[----:B------:R-:W-:Y:S02]  /*0e50*/  @UP3 ULDC UR10, c[0x0][0x42c] ;  /* 0x00010b00000a3ab9 */ /* 0x000fe40000000800 */
[----:B------:R-:W-:Y:S01]  /*0e60*/  @UP2 ULDC.64 UR14, c[0x0][0x9a8] ;  /* 0x00026a00000e2ab9 */ /* 0x000fe20000000a00 */
[----:B------:R-:W-:Y:S01]  /*0e70*/  UIMAD.WIDE.U32 UR10, UR5, UR10, URZ ;  /* 0x0000000a050a72a5 */ /* 0x000fe2000f8e003f */
[----:B------:R-:W-:Y:S01]  /*0e80*/  PLOP3.LUT P2, PT, PT, PT, UP0, 0x80, 0x0 ;  /* 0x000000000000781c */ /* 0x000fe20003f4f008 */
[----:B------:R-:W-:-:S03]  /*0e90*/  @UP2 ULDC.64 UR18, c[0x0][0x9b0] ;  /* 0x00026c0000122ab9 */ /* 0x000fc60000000a00 */
[----:B------:R-:W-:Y:S01]  /*0ea0*/  @UP0 ULDC.64 UR16, c[0x0][0x9b8] ;  /* 0x00026e0000100ab9 */ /* 0x000fe20000000a00 */
[----:B------:R-:W-:Y:S01]  /*0eb0*/  IMAD.MOV.U32 R0, RZ, RZ, 0x3f800000 ;  /* 0x3f800000ff007424 */ /* 0x000fe200078e00ff */
[----:B--2---:R-:W-:-:S13]  /*0ec0*/  R2UR UR39, R2 ;  /* 0x00000000022772ca */ /* 0x004fda00000e0000 */
[----:B------:R-:W-:Y:S02]  /*0ed0*/  USHF.R.S32.HI UR40, URZ, 0x1f, UR39 ;  /* 0x0000001f3f287899 */ /* 0x000fe40008011427 */
[----:B------:R-:W-:Y:S02]  /*0ee0*/  @UP2 UIMAD.WIDE.U32 UR12, UR39, UR14, URZ ;  /* 0x0000000e270c22a5 */ /* 0x000fe4000f8e003f */
[----:B------:R-:W-:-:S03]  /*0ef0*/  @UP2 UIMAD UR4, UR40, UR14, URZ ;  /* 0x0000000e280422a4 */ /* 0x000fc6000f8e023f */
[----:B------:R-:W-:Y:S01]  /*0f00*/  @UP3 ULDC UR14, c[0x0][0x430] ;  /* 0x00010c00000e3ab9 */ /* 0x000fe20000000800 */
[----:B------:R-:W-:-:S03]  /*0f10*/  @UP2 UIMAD UR15, UR39, UR15, UR4 ;  /* 0x0000000f270f22a4 */ /* 0x000fc6000f8e0204 */
[----:B------:R-:W-:Y:S01]  /*0f20*/  UMOV UR4, UR5 ;  /* 0x0000000500047c82 */ /* 0x000fe20008000000 */
[----:B------:R-:W-:Y:S02]  /*0f30*/  @UP3 USHF.R.U32.HI UR4, URZ, UR14, UR11 ;  /* 0x0000000e3f043299 */ /* 0x000fe4000801160b */
[----:B------:R-:W-:Y:S02]  /*0f40*/  @UP0 UIMAD.WIDE.U32 UR10, UR39, UR16, URZ ;  /* 0x00000010270a02a5 */ /* 0x000fe4000f8e003f */
[----:B------:R-:W-:Y:S02]  /*0f50*/  @UP2 USHF.R.S32.HI UR14, URZ, 0x1f, UR4 ;  /* 0x0000001f3f0e2899 */ /* 0x000fe40008011404 */
[----:B------:R-:W-:Y:S02]  /*0f60*/  @UP0 UIMAD UR16, UR40, UR16, URZ ;  /* 0x00000010281002a4 */ /* 0x000fe4000f8e023f */
[----:B------:R-:W-:Y:S02]  /*0f70*/  @UP2 UIADD3 UR13, UR13, UR15, URZ ;  /* 0x0000000f0d0d2290 */ /* 0x000fe4000fffe03f */
[----:B------:R-:W-:-:S02]  /*0f80*/  @UP2 UIMAD UR14, UR14, UR18, URZ ;  /* 0x000000120e0e22a4 */ /* 0x000fc4000f8e023f */
[----:B------:R-:W-:Y:S02]  /*0f90*/  @UP0 UIMAD UR16, UR39, UR17, UR16 ;  /* 0x00000011271002a4 */ /* 0x000fe4000f8e0210 */
[----:B------:R-:W-:Y:S02]  /*0fa0*/  @UP0 USHF.R.S32.HI UR15, URZ, 0x1f, UR4 ;  /* 0x0000001f3f0f0899 */ /* 0x000fe40008011404 */
[----:B------:R-:W-:Y:S02]  /*0fb0*/  @UP2 UIMAD UR14, UR4, UR19, UR14 ;  /* 0x00000013040e22a4 */ /* 0x000fe4000f8e020e */
[----:B------:R-:W-:Y:S02]  /*0fc0*/  @UP2 UIMAD.WIDE.U32 UR12, UR4, UR18, UR12 ;  /* 0x00000012040c22a5 */ /* 0x000fe4000f8e000c */
[----:B------:R-:W-:Y:S01]  /*0fd0*/  @UP0 UIADD3 UR11, UR11, UR16, URZ ;  /* 0x000000100b0b0290 */ /* 0x000fe2000fffe03f */
[----:B------:R-:W-:Y:S01]  /*0fe0*/  @UP0 ULDC.64 UR18, c[0x0][0x9c0] ;  /* 0x0002700000120ab9 */ /* 0x000fe20000000a00 */
[----:B------:R-:W-:-:S02]  /*0ff0*/  @UP2 UIADD3 UR13, UR13, UR14, URZ ;  /* 0x0000000e0d0d2290 */ /* 0x000fc4000fffe03f */
[----:B------:R-:W-:Y:S02]  /*1000*/  @UP0 UIMAD UR15, UR15, UR18, URZ ;  /* 0x000000120f0f02a4 */ /* 0x000fe4000f8e023f */
[----:B------:R-:W-:Y:S02]  /*1010*/  @UP2 ULEA UR8, UP1, UR12, UR8, 0x2 ;  /* 0x000000080c082291 */ /* 0x000fe4000f82103f */
[----:B------:R-:W-:Y:S02]  /*1020*/  @UP0 UIMAD UR15, UR4, UR19, UR15 ;  /* 0x00000013040f02a4 */ /* 0x000fe4000f8e020f */
[----:B------:R-:W-:Y:S01]  /*1030*/  @UP0 UIMAD.WIDE.U32 UR10, UR4, UR18, UR10 ;  /* 0x00000012040a02a5 */ /* 0x000fe2000f8e000a */
[----:B------:R-:W-:Y:S02]  /*1040*/  ULDC.64 UR16, c[0x0][0xa28] ;  /* 0x00028a0000107ab9 */ /* 0x000fe40000000a00 */
[----:B------:R-:W-:Y:S01]  /*1050*/  ULDC.64 UR18, c[0x0][0xa20] ;  /* 0x0002880000127ab9 */ /* 0x000fe20000000a00 */
[----:B------:R-:W-:Y:S01]  /*1060*/  @UP2 ULEA.HI.X UR9, UR12, UR9, UR13, 0x2, UP1 ;  /* 0x000000090c092291 */ /* 0x000fe200088f140d */
[----:B------:R-:W-:Y:S01]  /*1070*/  IMAD.U32 R4, RZ, RZ, UR8 ;  /* 0x00000008ff047e24 */ /* 0x000fe2000f8e00ff */
[----:B------:R-:W-:-:S02]  /*1080*/  UISETP.NE.U32.AND UP4, UPT, UR16, URZ, UPT ;  /* 0x0000003f1000728c */ /* 0x000fc4000bf85070 */
[----:B------:R-:W-:Y:S02]  /*1090*/  UISETP.NE.U32.AND UP1, UPT, UR18, URZ, UPT ;  /* 0x0000003f1200728c */ /* 0x000fe4000bf25070 */
[----:B------:R-:W-:Y:S01]  /*10a0*/  UISETP.NE.AND.EX UP2, UPT, UR17, URZ, UPT, UP4 ;  /* 0x0000003f1100728c */ /* 0x000fe2000bf45340 */
[----:B------:R-:W-:Y:S01]  /*10b0*/  IMAD.U32 R5, RZ, RZ, UR9 ;  /* 0x00000009ff057e24 */ /* 0x000fe2000f8e00ff */
[----:B------:R-:W-:Y:S02]  /*10c0*/  UISETP.NE.AND.EX UP1, UPT, UR19, URZ, UPT, UP1 ;  /* 0x0000003f1300728c */ /* 0x000fe4000bf25310 */
[----:B------:R-:W-:Y:S02]  /*10d0*/  @UP0 UIADD3 UR4, UR11, UR15, URZ ;  /* 0x0000000f0b040290 */ /* 0x000fe4000fffe03f */
[----:B------:R-:W-:Y:S01]  /*10e0*/  @UP0 ULEA UR12, UP4, UR10, UR6, 0x2 ;  /* 0x000000060a0c0291 */ /* 0x000fe2000f88103f */
[----:B------:R0:W2:Y:S03]  /*10f0*/  @P0 LDG.E R9, desc[UR52][R4.64] ;  /* 0x0000003404090981 */ /* 0x0000a6000c1e1900 */
[----:B------:R-:W-:-:S02]  /*1100*/  @UP0 ULEA.HI.X UR13, UR10, UR7, UR4, 0x2, UP4 ;  /* 0x000000070a0d0291 */ /* 0x000fc4000a0f1404 */
[----:B------:R-:W-:Y:S01]  /*1110*/  @UP2 ULEA UR6, UP0, UR39, UR16, 0x2 ;  /* 0x0000001027062291 */ /* 0x000fe2000f80103f */
[----:B------:R-:W-:Y:S01]  /*1120*/  IMAD.U32 R6, RZ, RZ, UR12 ;  /* 0x0000000cff067e24 */ /* 0x000fe2000f8e00ff */
[----:B------:R-:W-:Y:S01]  /*1130*/  @UP1 ULEA UR8, UP4, UR39, UR18, 0x2 ;  /* 0x0000001227081291 */ /* 0x000fe2000f88103f */
[----:B------:R-:W-:Y:S01]  /*1140*/  PLOP3.LUT P0, PT, PT, PT, UP2, 0x80, 0x0 ;  /* 0x000000000000781c */ /* 0x000fe20003f0f028 */
[----:B------:R-:W-:Y:S01]  /*1150*/  IMAD.U32 R7, RZ, RZ, UR13 ;  /* 0x0000000dff077e24 */ /* 0x000fe2000f8e00ff */
[----:B------:R-:W-:Y:S01]  /*1160*/  PLOP3.LUT P1, PT, PT, PT, UP1, 0x80, 0x0 ;  /* 0x000000000000781c */ /* 0x000fe20003f2f018 */
[----:B------:R-:W-:Y:S02]  /*1170*/  @UP2 ULEA.HI.X UR7, UR39, UR17, UR40, 0x2, UP0 ;  /* 0x0000001127072291 */ /* 0x000fe400080f1428 */
[----:B------:R-:W-:Y:S01]  /*1180*/  @UP1 ULEA.HI.X UR9, UR39, UR19, UR40, 0x2, UP4 ;  /* 0x0000001327091291 */ /* 0x000fe2000a0f1428 */
[----:B------:R1:W2:Y:S01]  /*1190*/  @P2 LDG.E R0, desc[UR52][R6.64] ;  /* 0x0000003406002981 */ /* 0x0002a2000c1e1900 */
[----:B------:R-:W-:Y:S01]  /*11a0*/  IMAD.U32 R2, RZ, RZ, UR6 ;  /* 0x00000006ff027e24 */ /* 0x000fe2000f8e00ff */
[----:B------:R-:W-:Y:S01]  /*11b0*/  ULDC UR4, c[0x0][0x404] ;  /* 0x0001010000047ab9 */ /* 0x000fe20000000800 */
[----:B0-----:R-:W-:-:S02]  /*11c0*/  IMAD.U32 R4, RZ, RZ, UR8 ;  /* 0x00000008ff047e24 */ /* 0x001fc4000f8e00ff */
[----:B------:R-:W-:Y:S01]  /*11d0*/  IMAD.U32 R3, RZ, RZ, UR7 ;  /* 0x00000007ff037e24 */ /* 0x000fe2000f8e00ff */
[----:B------:R-:W-:Y:S01]  /*11e0*/  ULDC.64 UR6, c[0x0][0x3f8] ;  /* 0x0000fe0000067ab9 */ /* 0x000fe20000000a00 */
[----:B------:R-:W-:-:S03]  /*11f0*/  IMAD.U32 R5, RZ, RZ, UR9 ;  /* 0x00000009ff057e24 */ /* 0x000fc6000f8e00ff */
[----:B------:R0:W3:Y:S04]  /*1200*/  @P0 LDG.E R2, desc[UR52][R2.64] ;  /* 0x0000003402020981 */ /* 0x0000e8000c1e1900 */
[----:B------:R-:W4:Y:S01]  /*1210*/  @P1 LDG.E R4, desc[UR52][R4.64] ;  /* 0x0000003404041981 */ /* 0x000f22000c1e1900 */
[----:B------:R-:W-:-:S03]  /*1220*/  UISETP.NE.U32.AND UP0, UPT, UR6, URZ, UPT ;  /* 0x0000003f0600728c */ /* 0x000fc6000bf05070 */
[----:B------:R-:W-:Y:S01]  /*1230*/  ULDC UR6, c[0x0][0x2e0] ;  /* 0x0000b80000067ab9 */ /* 0x000fe20000000800 */
[----:B------:R-:W-:-:S03]  /*1240*/  UISETP.NE.AND.EX UP0, UPT, UR7, URZ, UPT, UP0 ;  /* 0x0000003f0700728c */ /* 0x000fc6000bf05300 */
[----:B------:R-:W-:Y:S01]  /*1250*/  ULDC UR7, c[0x0][0x988] ;  /* 0x0002620000077ab9 */ /* 0x000fe20000000800 */
[----:B------:R-:W-:-:S04]  /*1260*/  USEL UR4, UR4, 0x1, UP0 ;  /* 0x0000000104047887 */ /* 0x000fc80008000000 */
[----:B------:R-:W-:Y:S01]  /*1270*/  UIMAD UR4, UR4, UR6, URZ ;  /* 0x00000006040472a4 */ /* 0x000fe2000f8e023f */
[----:B------:R-:W-:Y:S01]  /*1280*/  UMOV UR46, URZ ;  /* 0x0000003f002e7c82 */ /* 0x000fe20008000000 */
[----:B------:R-:W-:Y:S01]  /*1290*/  UMOV UR42, UR5 ;  /* 0x00000005002a7c82 */ /* 0x000fe20008000000 */
[----:B------:R-:W-:Y:S01]  /*12a0*/  IMAD.MOV.U32 R19, RZ, RZ, R29 ;  /* 0x000000ffff137224 */ /* 0x000fe200078e001d */
[----:B-1----:R-:W-:Y:S01]  /*12b0*/  CS2R R6, SRZ ;  /* 0x0000000000067805 */ /* 0x002fe2000001ff00 */
[----:B0-----:R-:W-:Y:S01]  /*12c0*/  IMAD.MOV.U32 R3, RZ, RZ, RZ ;  /* 0x000000ffff037224 */ /* 0x001fe200078e00ff */
[----:B------:R-:W-:Y:S01]  /*12d0*/  CS2R R10, SRZ ;  /* 0x00000000000a7805 */ /* 0x000fe2000001ff00 */
[----:B------:R-:W-:Y:S01]  /*12e0*/  IMAD.MOV.U32 R55, RZ, RZ, RZ ;  /* 0x000000ffff377224 */ /* 0x000fe200078e00ff */
[----:B------:R-:W-:Y:S02]  /*12f0*/  CS2R R12, SRZ ;  /* 0x00000000000c7805 */ /* 0x000fe4000001ff00 */
[----:B------:R-:W-:-:S02]  /*1300*/  CS2R R14, SRZ ;  /* 0x00000000000e7805 */ /* 0x000fc4000001ff00 */
[----:B------:R-:W-:Y:S02]  /*1310*/  CS2R R20, SRZ ;  /* 0x0000000000147805 */ /* 0x000fe4000001ff00 */
[----:B------:R-:W-:Y:S02]  /*1320*/  CS2R R24, SRZ ;  /* 0x0000000000187805 */ /* 0x000fe4000001ff00 */
[----:B------:R-:W-:Y:S02]  /*1330*/  CS2R R32, SRZ ;  /* 0x0000000000207805 */ /* 0x000fe4000001ff00 */
[----:B------:R-:W-:Y:S01]  /*1340*/  CS2R R26, SRZ ;  /* 0x00000000001a7805 */ /* 0x000fe2000001ff00 */
[----:B------:R-:W-:Y:S02]  /*1350*/  IMAD.MOV.U32 R56, RZ, RZ, RZ ;  /* 0x000000ffff387224 */ /* 0x000fe400078e00ff */
[----:B--2---:R-:W-:-:S04]  /*1360*/  FMUL.FTZ R0, R9, R0 ;  /* 0x0000000009007220 */ /* 0x004fc80000410000 */
[----:B------:R-:W-:Y:S01]  /*1370*/  FMUL.FTZ R0, R0, UR7 ;  /* 0x0000000700007c20 */ /* 0x000fe20008410000 */
[----:B------:R-:W-:-:S04]  /*1380*/  CS2R R8, SRZ ;  /* 0x0000000000087805 */ /* 0x000fc8000001ff00 */
[----:B------:R-:W-:Y:S02]  /*1390*/  R2UR UR41, R0 ;  /* 0x00000000002972ca */ /* 0x000fe400000e0000 */
[----:B---3--:R-:W-:Y:S02]  /*13a0*/  @P0 R2UR UR46, R2 ;  /* 0x00000000022e02ca */ /* 0x008fe400000e0000 */
[----:B----4-:R-:W-:Y:S01]  /*13b0*/  @P1 R2UR UR4, R4 ;  /* 0x00000000040412ca */ /* 0x010fe200000e0000 */
[----:B------:R-:W-:Y:S01]  /*13c0*/  IMAD.MOV.U32 R0, RZ, RZ, RZ ;  /* 0x000000ffff007224 */ /* 0x000fe200078e00ff */
[----:B------:R-:W-:Y:S01]  /*13d0*/  PLOP3.LUT P0, PT, PT, PT, PT, 0x80, 0x0 ;  /* 0x000000000000781c */ /* 0x000fe20003f0f070 */
[----:B------:R-:W-:-:S12]  /*13e0*/  @P1 BRA `(.L_x_120) ;  /* 0x0000000000341947 */ /* 0x000fd80003800000 */
[----:B------:R-:W-:Y:S02]  /*13f0*/  ULDC.64 UR6, c[0x0][0xa08] ;  /* 0x0002820000067ab9 */ /* 0x000fe40000000a00 */
[----:B------:R-:W-:-:S04]  /*1400*/  ISETP.NE.U32.AND P1, PT, RZ, UR6, PT ;  /* 0x00000006ff007c0c */ /* 0x000fc8000bf25070 */
[----:B------:R-:W-:-:S13]  /*1410*/  ISETP.NE.AND.EX P1, PT, RZ, UR7, PT, P1 ;  /* 0x00000007ff007c0c */ /* 0x000fda000bf25310 */
[----:B------:R-:W-:Y:S05]  /*1420*/  @!P1 BRA `(.L_x_120) ;  /* 0x0000000000249947 */ /* 0x000fea0003800000 */
[----:B------:R-:W-:Y:S02]  /*1430*/  ULDC.64 UR6, c[0x0][0xa08] ;  /* 0x0002820000067ab9 */ /* 0x000fe40000000a00 */
[----:B------:R-:W-:-:S06]  /*1440*/  UIMAD.WIDE UR6, UR39, 0x4, UR6 ;  /* 0x00000004270678a5 */ /* 0x000fcc000f8e0206 */
[----:B------:R-:W-:Y:S02]  /*1450*/  IMAD.U32 R4, RZ, RZ, UR6 ;  /* 0x00000006ff047e24 */ /* 0x000fe4000f8e00ff */
[----:B------:R-:W-:-:S05]  /*1460*/  IMAD.U32 R5, RZ, RZ, UR7 ;  /* 0x00000007ff057e24 */ /* 0x000fca000f8e00ff */
[----:B------:R-:W2:Y:S04]  /*1470*/  LDG.E R28, desc[UR52][R4.64] ;  /* 0x00000034041c7981 */ /* 0x000ea8000c1e1900 */
[----:B------:R-:W3:Y:S01]  /*1480*/  LDG.E R2, desc[UR52][R4.64+0x4] ;  /* 0x0000043404027981 */ /* 0x000ee2000c1e1900 */
[----:B--2---:R-:W-:Y:S02]  /*1490*/  R2UR UR4, R28 ;  /* 0x000000001c0472ca */ /* 0x004fe400000e0000 */
[----:B---3--:R-:W-:-:S13]  /*14a0*/  R2UR UR6, R2 ;  /* 0x00000000020672ca */ /* 0x008fda00000e0000 */
[----:B------:R-:W-:-:S12]  /*14b0*/  UIADD3 UR4, -UR4, UR6, URZ ;  /* 0x0000000604047290 */ /* 0x000fd8000fffe13f */
.L_x_120:
[----:B------:R-:W-:Y:S01]  /*14c0*/  UIADD3 UR46, -UR46, UR4, URZ ;  /* 0x000000042e2e7290 */ /* 0x000fe2000fffe13f */
[----:B------:R-:W-:Y:S01]  /*14d0*/  IMAD.MOV.U32 R34, RZ, RZ, RZ ;  /* 0x000000ffff227224 */ /* 0x000fe200078e00ff */
[----:B------:R-:W-:Y:S01]  /*14e0*/  @UP3 ULDC UR6, c[0x0][0x42c] ;  /* 0x00010b0000063ab9 */ /* 0x000fe20000000800 */
[----:B------:R-:W-:Y:S01]  /*14f0*/  @UP3 ULDC UR4, c[0x0][0x430] ;  /* 0x00010c0000043ab9 */ /* 0x000fe20000000800 */
[----:B------:R-:W-:Y:S01]  /*1500*/  UISETP.GE.AND UP0, UPT, UR46, 0x1, UPT ;  /* 0x000000012e00788c */ /* 0x000fe2000bf06270 */
[----:B------:R-:W-:Y:S01]  /*1510*/  CS2R R36, SRZ ;  /* 0x0000000000247805 */ /* 0x000fe2000001ff00 */
[----:B------:R-:W-:Y:S01]  /*1520*/  UIADD3 UR8, UR46, 0x9f, URZ ;  /* 0x0000009f2e087890 */ /* 0x000fe2000fffe03f */
[----:B------:R-:W-:Y:S01]  /*1530*/  IMAD.MOV.U32 R57, RZ, RZ, RZ ;  /* 0x000000ffff397224 */ /* 0x000fe200078e00ff */
[----:B------:R-:W-:Y:S01]  /*1540*/  UIMAD.WIDE.U32 UR6, UR5, UR6, URZ ;  /* 0x00000006050672a5 */ /* 0x000fe2000f8e003f */
[----:B------:R-:W-:Y:S02]  /*1550*/  CS2R R40, SRZ ;  /* 0x0000000000287805 */ /* 0x000fe4000001ff00 */
[----:B------:R-:W-:Y:S01]  /*1560*/  PLOP3.LUT P1, PT, PT, PT, UP0, 0x80, 0x0 ;  /* 0x000000000000781c */ /* 0x000fe20003f2f008 */
[----:B------:R-:W-:Y:S01]  /*1570*/  UIMAD.WIDE UR8, UR8, 0x66666667, URZ ;  /* 0x66666667080878a5 */ /* 0x000fe2000f8e023f */
[----:B------:R-:W-:Y:S01]  /*1580*/  CS2R R58, SRZ ;  /* 0x00000000003a7805 */ /* 0x000fe2000001ff00 */
[----:B------:R-:W-:Y:S01]  /*1590*/  @UP3 USHF.R.U32.HI UR42, URZ, UR4, UR7 ;  /* 0x000000043f2a3299 */ /* 0x000fe20008011607 */
[----:B------:R-:W-:Y:S01]  /*15a0*/  CS2R R44, SRZ ;  /* 0x00000000002c7805 */ /* 0x000fe2000001ff00 */
[----:B------:R-:W-:Y:S01]  /*15b0*/  USHF.R.U32.HI UR45, URZ, 0x1f, UR9 ;  /* 0x0000001f3f2d7899 */ /* 0x000fe20008011609 */
[----:B------:R-:W-:Y:S01]  /*15c0*/  CS2R R60, SRZ ;  /* 0x00000000003c7805 */ /* 0x000fe2000001ff00 */
[----:B------:R-:W-:-:S02]  /*15d0*/  UMOV UR43, UR5 ;  /* 0x00000005002b7c82 */ /* 0x000fc40008000000 */
[----:B------:R-:W-:-:S04]  /*15e0*/  ULEA.HI.SX32 UR45, UR9, UR45, 0x1a ;  /* 0x0000002d092d7291 */ /* 0x000fc8000f8fd23f */
[----:B------:R-:W-:Y:S08]  /*15f0*/  @!P1 BRA `(.L_x_121) ;  /* 0x0000005400ec9947 */ /* 0x000ff00003800000 */
[----:B------:R-:W0:Y:S01]  /*1600*/  SHFL.IDX PT, R0, R23, RZ, 0x1f ;  /* 0x00001fff17007589 */ /* 0x000e2200000e0000 */
[----:B------:R-:W1:Y:S01]  /*1610*/  S2UR UR8, SR_CgaCtaId ;  /* 0x00000000000879c3 */ /* 0x000e620000008800 */
[----:B------:R-:W-:Y:S01]  /*1620*/  UMOV UR7, 0x400 ;  /* 0x0000040000077882 */ /* 0x000fe20000000000 */
[----:B0-----:R-:W-:Y:S01]  /*1630*/  R2UR UR6, R0 ;  /* 0x00000000000672ca */ /* 0x001fe200000e0000 */
[----:B-1----:R-:W-:-:S12]  /*1640*/  ULEA UR7, UR8, UR7, 0x18 ;  /* 0x0000000708077291 */ /* 0x002fd8000f8ec03f */
[----:B------:R-:W-:Y:S02]  /*1650*/  UIMAD.WIDE UR4, UR6, 0x55555556, URZ ;  /* 0x55555556060478a5 */ /* 0x000fe4000f8e023f */
[----:B------:R-:W-:Y:S02]  /*1660*/  UIADD3 UR4, UR7, 0xb000, URZ ;  /* 0x0000b00007047890 */ /* 0x000fe4000fffe03f */
[----:B------:R-:W-:Y:S02]  /*1670*/  ULEA.HI UR5, UR5, UR5, URZ, 0x1 ;  /* 0x0000000505057291 */ /* 0x000fe4000f8f083f */
[----:B------:R-:W-:Y:S02]  /*1680*/  ULOP3.LUT UP0, URZ, UR4, 0x9f, URZ, 0xc0, !UPT ;  /* 0x0000009f043f7892 */ /* 0x000fe4000f80c03f */
[----:B------:R-:W-:-:S04]  /*1690*/  UIMAD UR5, UR5, -0x3, UR6 ;  /* 0xfffffffd050578a4 */ /* 0x000fc8000f8e0206 */
[----:B------:R-:W-:Y:S01]  /*16a0*/  PLOP3.LUT P0, PT, PT, PT, UP0, 0x80, 0x0 ;  /* 0x000000000000781c */ /* 0x000fe20003f0f008 */
[----:B------:R-:W-:-:S04]  /*16b0*/  ULEA UR5, UR5, UR4, 0xc ;  /* 0x0000000405057291 */ /* 0x000fc8000f8e603f */
[----:B------:R-:W-:-:S04]  /*16c0*/  USHF.R.U32.HI UR5, URZ, 0x4, UR5 ;  /* 0x000000043f057899 */ /* 0x000fc80008011605 */
[----:B------:R-:W-:-:S04]  /*16d0*/  ULOP3.LUT UR47, UR5, 0x3fff, URZ, 0xc0, !UPT ;  /* 0x00003fff052f7892 */ /* 0x000fc8000f8ec03f */
[----:B------:R-:W-:Y:S08]  /*16e0*/  @!P0 BRA `(.L_x_122) ;  /* 0x0000000000408947 */ /* 0x000ff00003800000 */
[----:B------:R-:W-:Y:S01]  /*16f0*/  MOV R0, 0x0 ;  /* 0x0000000000007802 */ /* 0x000fe20000000f00 */
[----:B------:R-:W-:Y:S01]  /*1700*/  ULDC.64 UR4, c[0x4][0x98] ;  /* 0x0100260000047ab9 */ /* 0x000fe20000000a00 */
[----:B------:R-:W-:Y:S01]  /*1710*/  ULDC.64 UR6, c[0x4][0x28] ;  /* 0x01000a0000067ab9 */ /* 0x000fe20000000a00 */
[----:B------:R-:W-:Y:S01]  /*1720*/  IMAD.U32 R4, RZ, RZ, UR4 ;  /* 0x00000004ff047e24 */ /* 0x000fe2000f8e00ff */
[----:B------:R0:W1:Y:S01]  /*1730*/  LDC.64 R2, c[0x4][R0] ;  /* 0x0100000000027b82 */ /* 0x0000620000000a00 */
        /* <DEDUP_REMOVED lines=8> */
[----:B0-----:R-:W-:-:S07]  /*17c0*/  IMAD.MOV.U32 R13, RZ, RZ, RZ ;  /* 0x000000ffff0d7224 */ /* 0x001fce00078e00ff */
[----:B------:R-:W-:-:S07]  /*17d0*/  LEPC R20, `(.L_x_122) ;  /* 0x000000001014794e */ /* 0x000fce0000000000 */
[----:B-1----:R-:W-:Y:S05]  /*17e0*/  CALL.ABS.NOINC R2 ;  /* 0x0000000002007343 */ /* 0x002fea0003c00000 */
.L_x_122:
[----:B------:R-:W0:Y:S01]  /*17f0*/  S2UR UR5, SR_CgaCtaId ;  /* 0x00000000000579c3 */ /* 0x000e220000008800 */
[----:B------:R-:W-:Y:S01]  /*1800*/  ULEA.HI UR4, UR36, UR36, URZ, 0x1 ;  /* 0x0000002424047291 */ /* 0x000fe2000f8f083f */
[----:B------:R-:W-:-:S03]  /*1810*/  MOV R3, 0x400 ;  /* 0x0000040000037802 */ /* 0x000fc60000000f00 */
[----:B------:R-:W-:-:S04]  /*1820*/  ULOP3.LUT UR4, UR4, 0xfffffffe, URZ, 0xc0, !UPT ;  /* 0xfffffffe04047892 */ /* 0x000fc8000f8ec03f */
[----:B------:R-:W-:-:S06]  /*1830*/  UIADD3 UR4, UR36, -UR4, URZ ;  /* 0x8000000424047290 */ /* 0x000fcc000fffe03f */
[----:B------:R-:W-:Y:S02]  /*1840*/  IMAD.U32 R4, RZ, RZ, UR4 ;  /* 0x00000004ff047e24 */ /* 0x000fe4000f8e00ff */
[----:B0-----:R-:W-:-:S05]  /*1850*/  IMAD.U32 R2, RZ, RZ, UR5 ;  /* 0x00000005ff027e24 */ /* 0x001fca000f8e00ff */
[----:B------:R-:W-:Y:S02]  /*1860*/  LEA R0, R2, R3, 0x18 ;  /* 0x0000000302007211 */ /* 0x000fe400078ec0ff */
[----:B------:R-:W-:Y:S01]  /*1870*/  SHF.L.U32 R3, R4, 0x1f, RZ ;  /* 0x0000001f04037819 */ /* 0x000fe200000006ff */
[----:B------:R-:W-:-:S03]  /*1880*/  IMAD.U32 R4, RZ, RZ, UR44 ;  /* 0x0000002cff047e24 */ /* 0x000fc6000f8e00ff */
[----:B------:R-:W0:Y:S02]  /*1890*/  SYNCS.PHASECHK.TRANS64.TRYWAIT P1, [R0+URZ+0x13200], R3 ;  /* 0x01320003000075a7 */ /* 0x000e24000802017f */
[----:B------:R-:W-:Y:S01]  /*18a0*/  ISETP.NE.AND P0, PT, R4, 0x3, PT ;  /* 0x000000030400780c */ /* 0x000fe20003f05270 */
[----:B0-----:R-:W-:-:S12]  /*18b0*/  @!P1 BRA `(.L_x_123) ;  /* 0x000000ac00e49947 */ /* 0x001fd80003800000 */
.L_x_248:
[----:B------:R-:W-:Y:S05]  /*18c0*/  @!P0 BRA `(.L_x_124) ;  /* 0x0000000000048947 */ /* 0x000fea0003800000 */
[----:B------:R-:W-:Y:S01]  /*18d0*/  BPT.TRAP 0x1 ;  /* 0x000000040000795c */ /* 0x000fe20000300000 */
.L_x_124:
[----:B------:R-:W-:Y:S02]  /*18e0*/  IMAD.U32 R4, RZ, RZ, UR37 ;  /* 0x00000025ff047e24 */ /* 0x000fe4000f8e00ff */
[----:B------:R-:W-:-:S03]  /*18f0*/  IMAD.U32 R5, RZ, RZ, UR38 ;  /* 0x00000026ff057e24 */ /* 0x000fc6000f8e00ff */
[----:B------:R-:W-:Y:S01]  /*1900*/  SHF.L.U32 R4, R4, 0x1f, RZ ;  /* 0x0000001f04047819 */ /* 0x000fe200000006ff */
[----:B------:R-:W-:-:S04]  /*1910*/  IMAD R5, R5, 0x8, R0 ;  /* 0x0000000805057824 */ /* 0x000fc800078e0200 */
[----:B------:R1:W2:Y:S01]  /*1920*/  SYNCS.PHASECHK.TRANS64.TRYWAIT P1, [R5+URZ+0x13230], R4 ;  /* 0x01323004050075a7 */ /* 0x0002a2000802017f */
[----:B------:R-:W-:Y:S05]  /*1930*/  @!P0 BRA `(.L_x_125) ;  /* 0x0000000000048947 */ /* 0x000fea0003800000 */
[----:B------:R-:W-:Y:S01]  /*1940*/  BPT.TRAP 0x1 ;  /* 0x000000040000795c */ /* 0x000fe20000300000 */
.L_x_125:
[----:B------:R-:W3:Y:S01]  /*1950*/  LDL.LU R6, [R1] ;  /* 0x0000000001067983 */ /* 0x000ee20000300800 */
[----:B------:R-:W4:Y:S01]  /*1960*/  S2R R7, SR_TID.X ;  /* 0x0000000000077919 */ /* 0x000f220000002100 */
[----:B0-----:R-:W-:Y:S01]  /*1970*/  VIADD R3, R0, 0xe000 ;  /* 0x0000e00000037836 */ /* 0x001fe20000000000 */
[----:B----4-:R-:W-:-:S04]  /*1980*/  LOP3.LUT P2, RZ, R7, 0x7f, RZ, 0xc0, !PT ;  /* 0x0000007f07ff7812 */ /* 0x010fc8000784c0ff */
[----:B------:R-:W-:-:S04]  /*1990*/  SHF.R.U32.HI R3, RZ, 0x4, R3 ;  /* 0x00000004ff037819 */ /* 0x000fc80000011603 */
[----:B------:R-:W-:Y:S02]  /*19a0*/  LOP3.LUT R3, R3, 0x3fff, RZ, 0xc0, !PT ;  /* 0x00003fff03037812 */ /* 0x000fe400078ec0ff */
[----:B---3--:R-:W-:-:S04]  /*19b0*/  LOP3.LUT R6, R6, 0xffffffef, RZ, 0xc0, !PT ;  /* 0xffffffef06067812 */ /* 0x008fc800078ec0ff */
[----:B------:R-:W-:-:S05]  /*19c0*/  @P2 LOP3.LUT R6, R6, 0x10, RZ, 0xfc, !PT ;  /* 0x0000001006062812 */ /* 0x000fca00078efcff */
[----:B------:R0:W-:Y:S01]  /*19d0*/  STL [R1], R6 ;  /* 0x0000000601007387 */ /* 0x0001e20000100800 */
[----:B--2---:R-:W-:Y:S05]  /*19e0*/  @P1 BRA `(.L_x_126) ;  /* 0x0000000000081947 */ /* 0x004fea0003800000 */
[----:B------:R-:W2:Y:S02]  /*19f0*/  SYNCS.PHASECHK.TRANS64.TRYWAIT P1, [R5+URZ+0x13230], R4 ;  /* 0x01323004050075a7 */ /* 0x000ea4000802017f */
[----:B--2---:R-:W-:Y:S05]  /*1a00*/  @!P1 BRA `(.L_x_127) ;  /* 0x000000ac00a49947 */ /* 0x004fea0003800000 */
.L_x_126:
[----:B------:R-:W-:Y:S05]  /*1a10*/  WARPSYNC.ALL ;  /* 0x0000000000007948 */ /* 0x000fea0003800000 */
[----:B------:R-:W-:Y:S01]  /*1a20*/  IMAD.MOV.U32 R55, RZ, RZ, RZ ;  /* 0x000000ffff377224 */ /* 0x000fe200078e00ff */
[----:B------:R-:W-:-:S04]  /*1a30*/  LOP3.LUT R3, R3, 0x10000, RZ, 0xfc, !PT ;  /* 0x0001000003037812 */ /* 0x000fc800078efcff */
[----:B------:R-:W-:Y:S01]  /*1a40*/  R2UR UR12, R3 ;  /* 0x00000000030c72ca */ /* 0x000fe200000e0000 */
[----:B------:R-:W-:Y:S01]  /*1a50*/  ULOP3.LUT UR47, UR47, 0x10000, URZ, 0xfc, !UPT ;  /* 0x000100002f2f7892 */ /* 0x000fe2000f8efc3f */
[----:B------:R-:W-:Y:S01]  /*1a60*/  WARPGROUP.ARRIVE ;  /* 0x00000000000079c5 */ /* 0x000fe20000000000 */
[----:B------:R-:W-:Y:S01]  /*1a70*/  UMOV UR9, 0x80000020 ;  /* 0x8000002000097882 */ /* 0x000fe20000000000 */
[----:B------:R-:W-:Y:S01]  /*1a80*/  UMOV UR11, 0x80000020 ;  /* 0x80000020000b7882 */ /* 0x000fe20000000000 */
[----:B------:R-:W-:Y:S01]  /*1a90*/  UIADD3 UR6, UR47, 0x2, URZ ;  /* 0x000000022f067890 */ /* 0x000fe2000fffe03f */
[----:B0-----:R-:W-:Y:S01]  /*1aa0*/  VIADD R6, R156, UR46 ;  /* 0x0000002e9c067c36 */ /* 0x001fe20008000000 */
[----:B------:R-:W-:Y:S01]  /*1ab0*/  UMOV UR7, 0x80000020 ;  /* 0x8000002000077882 */ /* 0x000fe20000000000 */
[----:B------:R-:W-:Y:S01]  /*1ac0*/  UMOV UR8, UR47 ;  /* 0x0000002f00087c82 */ /* 0x000fe20008000000 */
[----:B------:R-:W-:Y:S01]  /*1ad0*/  IMAD.U32 R9, RZ, RZ, UR45 ;  /* 0x0000002dff097e24 */ /* 0x000fe2000f8e00ff */
[----:B------:R-:W-:Y:S01]  /*1ae0*/  P2R R7, PR, RZ, 0x1 ;  /* 0x00000001ff077803 */ /* 0x000fe20000000000 */
[----:B------:R-:W-:Y:S01]  /*1af0*/  IMAD.U32 R49, RZ, RZ, UR41 ;  /* 0x00000029ff317e24 */ /* 0x000fe2000f8e00ff */
[----:B------:R-:W0:Y:S01]  /*1b00*/  S2R R120, SR_TID.X ;  /* 0x0000000000787919 */ /* 0x000e220000002100 */
[----:B------:R-:W-:Y:S01]  /*1b10*/  UIMAD UR12, UR38, 0x280, UR12 ;  /* 0x00000280260c78a4 */ /* 0x000fe2000f8e020c */
[----:B------:R-:W-:Y:S01]  /*1b20*/  IMAD R6, R9, -0xa0, R6 ;  /* 0xffffff6009067824 */ /* 0x000fe200078e0206 */
[----:B------:R-:W-:-:S02]  /*1b30*/  UISETP.GE.AND UP0, UPT, UR46, 0xa1, UPT ;  /* 0x000000a12e00788c */ /* 0x000fc4000bf06270 */
[----:B------:R-:W-:Y:S02]  /*1b40*/  UIADD3 UR4, UR12, 0x180, URZ ;  /* 0x000001800c047890 */ /* 0x000fe4000fffe03f */
[----:B------:R-:W-:Y:S01]  /*1b50*/  UIADD3 UR5, UR12, 0x200, URZ ;  /* 0x000002000c057890 */ /* 0x000fe2000fffe03f */
[C---:B------:R-:W-:Y:S01]  /*1b60*/  ISETP.GT.AND P2, PT, R6.reuse, RZ, PT ;  /* 0x000000ff0600720c */ /* 0x040fe20003f44270 */
        /* <DEDUP_REMOVED lines=49> */
[----:B-12---:R-:W-:-:S02]  /*1e80*/  FMNMX.FTZ R4, R108, R9, !PT ;  /* 0x000000096c047209 */ /* 0x006fc40007810000 */
        /* <DEDUP_REMOVED lines=20> */
[----:B------:R-:W-:Y:S02]  /*1fd0*/  ISETP.GT.AND P2, PT, R6, 0x28, PT ;  /* 0x000000280600780c */ /* 0x000fe40003f44270 */
        /* <DEDUP_REMOVED lines=34> */
[C---:B------:R-:W-:Y:S02]  /*2200*/  ISETP.GT.AND P4, PT, R6.reuse, 0x41, PT ;  /* 0x000000410600780c */ /* 0x040fe40003f84270 */
[----:B------:R-:W-:Y:S02]  /*2210*/  FMNMX.FTZ R9, R101, R4, !PT ;  /* 0x0000000465097209 */ /* 0x000fe40007810000 */
[----:B------:R-:W-:Y:S02]  /*2220*/  FSEL R99, R99, -INF , P3 ;  /* 0xff80000063637808 */ /* 0x000fe40001800000 */
[----:B------:R-:W-:-:S02]  /*2230*/  ISETP.GT.AND P3, PT, R6, 0x48, PT ;  /* 0x000000480600780c */ /* 0x000fc40003f64270 */
[----:B------:R-:W-:Y:S02]  /*2240*/  FSEL R102, R102, -INF , P1 ;  /* 0xff80000066667808 */ /* 0x000fe40000800000 */
[C---:B------:R-:W-:Y:S02]  /*2250*/  ISETP.GT.AND P1, PT, R6.reuse, 0x49, PT ;  /* 0x000000490600780c */ /* 0x040fe40003f24270 */
        /* <DEDUP_REMOVED lines=31> */
[C---:B------:R-:W-:Y:S02]  /*2450*/  ISETP.GT.AND P2, PT, R6.reuse, 0x61, PT ;  /* 0x000000610600780c */ /* 0x040fe40003f44270 */
[----:B------:R-:W-:Y:S02]  /*2460*/  FMNMX.FTZ R9, R85, R4, !PT ;  /* 0x0000000455097209 */ /* 0x000fe40007810000 */
[----:B------:R-:W-:Y:S02]  /*2470*/  FSEL R83, R83, -INF , P5 ;  /* 0xff80000053537808 */ /* 0x000fe40002800000 */
[----:B------:R-:W-:Y:S02]  /*2480*/  ISETP.GT.AND P5, PT, R6, 0x68, PT ;  /* 0x000000680600780c */ /* 0x000fe40003fa4270 */
[----:B------:R-:W-:Y:S02]  /*2490*/  FSEL R86, R86, -INF , P4 ;  /* 0xff80000056567808 */ /* 0x000fe40002000000 */
[----:B------:R-:W-:-:S02]  /*24a0*/  ISETP.GT.AND P4, PT, R6, 0x69, PT ;  /* 0x000000690600780c */ /* 0x000fc40003f84270 */
[----:B------:R-:W-:Y:S02]  /*24b0*/  FMNMX.FTZ R20, R110, R15, !PT ;  /* 0x0000000f6e147209 */ /* 0x000fe40007810000 */
[----:B------:R-:W-:Y:S01]  /*24c0*/  FSEL R87, R87, -INF , P3 ;  /* 0xff80000057577808 */ /* 0x000fe20001800000 */
[----:B------:R-:W-:Y:S02]  /*24d0*/  WARPGROUP.DEPBAR.LE gsb0, 0x0 ;  /* 0x00008000000079c5 */ /* 0x000fe40000010000 */
[----:B------:R-:W-:Y:S01]  /*24e0*/  WARPGROUP.ARRIVE ;  /* 0x00000000000079c5 */ /* 0x000fe20000000000 */
[----:B------:R-:W-:Y:S02]  /*24f0*/  FSEL R56, R56, -INF , P1 ;  /* 0xff80000038387808 */ /* 0x000fe40000800000 */
[----:B------:R-:W-:Y:S02]  /*2500*/  FSEL R57, R57, -INF , P2 ;  /* 0xff80000039397808 */ /* 0x000fe40001000000 */
[----:B------:R-:W-:Y:S01]  /*2510*/  FMNMX.FTZ R4, R56, R9, !PT ;  /* 0x0000000938047209 */ /* 0x000fe20007810000 */
[----:B------:R-:W-:Y:S01]  /*2520*/  QGMMA.64x32x32.F32.E4M3.E4M3 R24, gdesc[UR4], R24, gsb0 ;  /* 0x00600000041879f3 */ /* 0x000fe20008000818 */
[----:B------:R-:W-:-:S02]  /*2530*/  FSEL R60, R60, -INF , P5 ;  /* 0xff8000003c3c7808 */ /* 0x000fc40002800000 */
[----:B------:R-:W-:Y:S02]  /*2540*/  FMNMX.FTZ R9, R57, R4, !PT ;  /* 0x0000000439097209 */ /* 0x000fe40007810000 */
[----:B------:R-:W-:Y:S02]  /*2550*/  ISETP.GT.AND P3, PT, R6, 0x70, PT ;  /* 0x000000700600780c */ /* 0x000fe40003f64270 */
[----:B------:R-:W-:Y:S02]  /*2560*/  FSEL R61, R61, -INF , P4 ;  /* 0xff8000003d3d7808 */ /* 0x000fe40002000000 */
[----:B------:R-:W-:Y:S02]  /*2570*/  FMNMX.FTZ R4, R60, R9, !PT ;  /* 0x000000093c047209 */ /* 0x000fe40007810000 */
[----:B------:R-:W-:Y:S02]  /*2580*/  FMNMX.FTZ R15, R111, R20, !PT ;  /* 0x000000146f0f7209 */ /* 0x000fe40007810000 */
[----:B------:R-:W-:-:S02]  /*2590*/  FSEL R58, R58, -INF , P1 ;  /* 0xff8000003a3a7808 */ /* 0x000fc40000800000 */
[----:B------:R-:W-:Y:S02]  /*25a0*/  ISETP.GT.AND P1, PT, R6, 0x71, PT ;  /* 0x000000710600780c */ /* 0x000fe40003f24270 */
[----:B------:R-:W-:Y:S02]  /*25b0*/  FSEL R64, R64, -INF , P3 ;  /* 0xff80000040407808 */ /* 0x000fe40001800000 */
[----:B------:R-:W-:Y:S02]  /*25c0*/  FMNMX.FTZ R9, R61, R4, !PT ;  /* 0x000000043d097209 */ /* 0x000fe40007810000 */
[----:B------:R-:W-:Y:S02]  /*25d0*/  FMNMX.FTZ R20, R114, R15, !PT ;  /* 0x0000000f72147209 */ /* 0x000fe40007810000 */
[----:B------:R-:W-:Y:S02]  /*25e0*/  FSEL R59, R59, -INF , P2 ;  /* 0xff8000003b3b7808 */ /* 0x000fe40001000000 */
[----:B------:R-:W-:-:S02]  /*25f0*/  ISETP.GT.AND P2, PT, R6, 0x78, PT ;  /* 0x000000780600780c */ /* 0x000fc40003f44270 */
[----:B------:R-:W-:Y:S02]  /*2600*/  FSEL R65, R65, -INF , P1 ;  /* 0xff80000041417808 */ /* 0x000fe40000800000 */
[----:B------:R-:W-:Y:S02]  /*2610*/  FMNMX.FTZ R4, R64, R9, !PT ;  /* 0x0000000940047209 */ /* 0x000fe40007810000 */
[----:B------:R-:W-:Y:S02]  /*2620*/  FMNMX.FTZ R21, R115, R20, !PT ;  /* 0x0000001473157209 */ /* 0x000fe40007810000 */
[----:B------:R-:W-:Y:S02]  /*2630*/  FSEL R68, R68, -INF , P2 ;  /* 0xff80000044447808 */ /* 0x000fe40001000000 */
[----:B------:R-:W-:Y:S02]  /*2640*/  FMNMX.FTZ R9, R65, R4, !PT ;  /* 0x0000000441097209 */ /* 0x000fe40007810000 */
[----:B------:R-:W-:-:S02]  /*2650*/  FSEL R69, R69, -INF , P0 ;  /* 0xff80000045457808 */ /* 0x000fc40000000000 */
[----:B------:R-:W-:Y:S02]  /*2660*/  FMNMX.FTZ R4, R68, R9, !PT ;  /* 0x0000000944047209 */ /* 0x000fe40007810000 */
[C---:B------:R-:W-:Y:S02]  /*2670*/  ISETP.GT.AND P0, PT, R6.reuse, 0x81, PT ;  /* 0x000000810600780c */ /* 0x040fe40003f04270 */
[----:B------:R-:W-:Y:S02]  /*2680*/  FMNMX.FTZ R9, R69, R4, !PT ;  /* 0x0000000445097209 */ /* 0x000fe40007810000 */
[----:B------:R-:W-:Y:S02]  /*2690*/  FSEL R67, R67, -INF , P1 ;  /* 0xff80000043437808 */ /* 0x000fe40000800000 */
[----:B------:R-:W-:Y:S02]  /*26a0*/  ISETP.GT.AND P1, PT, R6, 0x88, PT ;  /* 0x000000880600780c */ /* 0x000fe40003f24270 */
[----:B------:R-:W-:-:S02]  /*26b0*/  FSEL R70, R70, -INF , P2 ;  /* 0xff80000046467808 */ /* 0x000fc40001000000 */
[----:B------:R-:W-:Y:S02]  /*26c0*/  ISETP.GT.AND P2, PT, R6, 0x89, PT ;  /* 0x000000890600780c */ /* 0x000fe40003f44270 */
[----:B------:R-:W-:Y:S02]  /*26d0*/  FSEL R66, R66, -INF , P3 ;  /* 0xff80000042427808 */ /* 0x000fe40001800000 */
[C---:B------:R-:W-:Y:S02]  /*26e0*/  ISETP.GT.AND P3, PT, R6.reuse, 0x90, PT ;  /* 0x000000900600780c */ /* 0x040fe40003f64270 */
[----:B------:R-:W-:Y:S02]  /*26f0*/  FSEL R63, R63, -INF , P4 ;  /* 0xff8000003f3f7808 */ /* 0x000fe40002000000 */
[----:B------:R-:W-:Y:S01]  /*2700*/  ISETP.GT.AND P4, PT, R6, 0x91, PT ;  /* 0x000000910600780c */ /* 0x000fe20003f84270 */
[----:B------:R-:W-:Y:S02]  /*2710*/  WARPGROUP.DEPBAR.LE gsb0, 0x0 ;  /* 0x00008000000079c5 */ /* 0x000fe40000010000 */
[----:B------:R-:W-:-:S02]  /*2720*/  FSEL R8, R24, -INF , P6 ;  /* 0xff80000018087808 */ /* 0x000fc40003000000 */
[----:B------:R-:W-:Y:S02]  /*2730*/  FMNMX.FTZ R24, R118, R21, !PT ;  /* 0x0000001576187209 */ /* 0x000fe40007810000 */
[----:B------:R-:W-:Y:S02]  /*2740*/  FSEL R47, R25, -INF , P0 ;  /* 0xff800000192f7808 */ /* 0x000fe40000000000 */
[----:B------:R-:W-:Y:S02]  /*2750*/  FMNMX.FTZ R21, R119, R24, !PT ;  /* 0x0000001877157209 */ /* 0x000fe40007810000 */
[----:B------:R-:W-:Y:S02]  /*2760*/  FMNMX.FTZ R4, R8, R9, !PT ;  /* 0x0000000908047209 */ /* 0x000fe40007810000 */
[----:B------:R-:W-:Y:S02]  /*2770*/  FMNMX.FTZ R24, R90, R21, !PT ;  /* 0x000000155a187209 */ /* 0x000fe40007810000 */
[----:B------:R-:W-:-:S02]  /*2780*/  FSEL R52, R28, -INF , P1 ;  /* 0xff8000001c347808 */ /* 0x000fc40000800000 */
[----:B------:R-:W-:Y:S02]  /*2790*/  FMNMX.FTZ R25, R91, R24, !PT ;  /* 0x000000185b197209 */ /* 0x000fe40007810000 */
[----:B------:R-:W-:Y:S02]  /*27a0*/  FMNMX.FTZ R9, R47, R4, !PT ;  /* 0x000000042f097209 */ /* 0x000fe40007810000 */
[----:B------:R-:W-:Y:S02]  /*27b0*/  FMNMX.FTZ R28, R94, R25, !PT ;  /* 0x000000195e1c7209 */ /* 0x000fe40007810000 */
[----:B------:R-:W-:Y:S02]  /*27c0*/  FSEL R50, R29, -INF , P2 ;  /* 0xff8000001d327808 */ /* 0x000fe40001000000 */
[----:B------:R-:W-:Y:S02]  /*27d0*/  FMNMX.FTZ R9, R52, R9, !PT ;  /* 0x0000000934097209 */ /* 0x000fe40007810000 */
[----:B------:R-:W-:-:S02]  /*27e0*/  FMNMX.FTZ R25, R95, R28, !PT ;  /* 0x0000001c5f197209 */ /* 0x000fc40007810000 */
[----:B------:R-:W-:Y:S02]  /*27f0*/  FSEL R48, R32, -INF , P3 ;  /* 0xff80000020307808 */ /* 0x000fe40001800000 */
[----:B------:R-:W-:Y:S02]  /*2800*/  FMNMX.FTZ R9, R50, R9, !PT ;  /* 0x0000000932097209 */ /* 0x000fe40007810000 */
[----:B------:R-:W-:Y:S02]  /*2810*/  FMNMX.FTZ R28, R98, R25, !PT ;  /* 0x00000019621c7209 */ /* 0x000fe40007810000 */
[----:B------:R-:W-:Y:S02]  /*2820*/  FSEL R62, R62, -INF , P5 ;  /* 0xff8000003e3e7808 */ /* 0x000fe40002800000 */
[----:B------:R-:W-:Y:S02]  /*2830*/  FSEL R44, R33, -INF , P4 ;  /* 0xff800000212c7808 */ /* 0x000fe40002000000 */
[----:B------:R-:W-:-:S02]  /*2840*/  FMNMX.FTZ R9, R48, R9, !PT ;  /* 0x0000000930097209 */ /* 0x000fc40007810000 */
[----:B------:R-:W-:Y:S02]  /*2850*/  ISETP.GT.AND P5, PT, R6, 0x98, PT ;  /* 0x000000980600780c */ /* 0x000fe40003fa4270 */
[----:B------:R-:W-:Y:S02]  /*2860*/  FMNMX.FTZ R29, R99, R28, !PT ;  /* 0x0000001c631d7209 */ /* 0x000fe40007810000 */
[----:B------:R-:W-:Y:S02]  /*2870*/  FSEL R46, R36, -INF , P5 ;  /* 0xff800000242e7808 */ /* 0x000fe40002800000 */
        /* <DEDUP_REMOVED lines=8> */
[----:B------:R-:W-:Y:S01]  /*2900*/  P2R R13, PR, RZ, 0x2 ;  /* 0x00000002ff0d7803 */ /* 0x000fe20000000000 */
[----:B------:R-:W1:Y:S01]  /*2910*/  SHFL.BFLY PT, R4, R9, 0x2, 0x1f ;  /* 0x0c401f0009047f89 */ /* 0x000e6200000e0000 */
[----:B------:R-:W-:-:S02]  /*2920*/  FMNMX.FTZ R33, R75, R32, !PT ;  /* 0x000000204b217209 */ /* 0x000fc40007810000 */
[----:B------:R-:W-:Y:S02]  /*2930*/  ISETP.GT.AND P1, PT, R6, 0x79, PT ;  /* 0x000000790600780c */ /* 0x000fe40003f24270 */
[----:B------:R-:W-:Y:S02]  /*2940*/  FMNMX.FTZ R36, R78, R33, !PT ;  /* 0x000000214e247209 */ /* 0x000fe40007810000 */
[----:B------:R-:W-:Y:S02]  /*2950*/  P2R R14, PR, RZ, 0x1 ;  /* 0x00000001ff0e7803 */ /* 0x000fe40000000000 */
[----:B------:R-:W-:Y:S02]  /*2960*/  FMNMX.FTZ R33, R79, R36, !PT ;  /* 0x000000244f217209 */ /* 0x000fe40007810000 */
[----:B------:R-:W-:Y:S02]  /*2970*/  ISETP.GT.AND P0, PT, R6, 0x80, PT ;  /* 0x000000800600780c */ /* 0x000fe40003f04270 */
[----:B------:R-:W-:-:S02]  /*2980*/  FMNMX.FTZ R36, R82, R33, !PT ;  /* 0x0000002152247209 */ /* 0x000fc40007810000 */
[----:B------:R-:W-:Y:S02]  /*2990*/  FSEL R71, R71, -INF , P1 ;  /* 0xff80000047477808 */ /* 0x000fe40000800000 */
[----:B------:R-:W-:Y:S02]  /*29a0*/  FMNMX.FTZ R37, R83, R36, !PT ;  /* 0x0000002453257209 */ /* 0x000fe40007810000 */
[----:B------:R-:W-:Y:S02]  /*29b0*/  FSEL R26, R26, -INF , P0 ;  /* 0xff8000001a1a7808 */ /* 0x000fe40000000000 */
[----:B------:R-:W-:Y:S02]  /*29c0*/  FMNMX.FTZ R40, R86, R37, !PT ;  /* 0x0000002556287209 */ /* 0x000fe40007810000 */
[----:B------:R-:W-:Y:S02]  /*29d0*/  ISETP.NE.AND P0, PT, R14, RZ, PT ;  /* 0x000000ff0e00720c */ /* 0x000fe40003f05270 */
[----:B-1----:R-:W-:-:S02]  /*29e0*/  FMNMX.FTZ R10, R9, R4, !PT ;  /* 0x00000004090a7209 */ /* 0x002fc40007810000 */
[----:B------:R-:W-:Y:S02]  /*29f0*/  FMNMX.FTZ R37, R87, R40, !PT ;  /* 0x0000002857257209 */ /* 0x000fe40007810000 */
[----:B------:R-:W-:Y:S01]  /*2a00*/  P2R R12, PR, RZ, 0x4 ;  /* 0x00000004ff0c7803 */ /* 0x000fe20000000000 */
[----:B------:R-:W1:Y:S01]  /*2a10*/  SHFL.BFLY PT, R11, R10, 0x1, 0x1f ;  /* 0x0c201f000a0b7f89 */ /* 0x000e6200000e0000 */
[----:B------:R-:W-:Y:S02]  /*2a20*/  FMNMX.FTZ R40, R58, R37, !PT ;  /* 0x000000253a287209 */ /* 0x000fe40007810000 */
[----:B------:R-:W-:Y:S02]  /*2a30*/  ISETP.NE.AND P1, PT, R13, RZ, PT ;  /* 0x000000ff0d00720c */ /* 0x000fe40003f25270 */
[----:B------:R-:W-:Y:S02]  /*2a40*/  FMNMX.FTZ R41, R59, R40, !PT ;  /* 0x000000283b297209 */ /* 0x000fe40007810000 */
[----:B------:R-:W-:-:S02]  /*2a50*/  FSEL R27, R27, -INF , P0 ;  /* 0xff8000001b1b7808 */ /* 0x000fc40000000000 */
[----:B------:R-:W-:Y:S02]  /*2a60*/  FMNMX.FTZ R40, R62, R41, !PT ;  /* 0x000000293e287209 */ /* 0x000fe40007810000 */
[----:B------:R-:W-:Y:S02]  /*2a70*/  FSEL R30, R30, -INF , P1 ;  /* 0xff8000001e1e7808 */ /* 0x000fe40000800000 */
[----:B------:R-:W-:Y:S02]  /*2a80*/  FMNMX.FTZ R41, R63, R40, !PT ;  /* 0x000000283f297209 */ /* 0x000fe40007810000 */
[----:B------:R-:W-:Y:S02]  /*2a90*/  ISETP.NE.AND P0, PT, R7, RZ, PT ;  /* 0x000000ff0700720c */ /* 0x000fe40003f05270 */
        /* <DEDUP_REMOVED lines=15> */
[----:B------:R1:W-:Y:S01]  /*2b90*/  MUFU.EX2 R33, R72 ;  /* 0x0000004800217308 */ /* 0x0003e20000000800 */
[----:B------:R-:W-:Y:S01]  /*2ba0*/  FSEL R53, R34, -INF , P3 ;  /* 0xff80000022357808 */ /* 0x000fe20001800000 */
[--C-:B------:R-:W-:Y:S01]  /*2bb0*/  FFMA.FTZ R76, R76, UR41, -R49.reuse ;  /* 0x000000294c4c7c23 */ /* 0x100fe20008010831 */
[----:B------:R-:W-:Y:S01]  /*2bc0*/  FMNMX.FTZ R54, R51, R54, !PT ;  /* 0x0000003633367209 */ /* 0x000fe20007810000 */
[--C-:B------:R-:W-:Y:S01]  /*2bd0*/  FFMA.FTZ R42, R77, UR41, -R49.reuse ;  /* 0x000000294d2a7c23 */ /* 0x100fe20008010831 */
[----:B------:R-:W-:Y:S01]  /*2be0*/  FSEL R73, R38, -INF , P5 ;  /* 0xff80000026497808 */ /* 0x000fe20002800000 */
[--C-:B------:R-:W-:Y:S01]  /*2bf0*/  FFMA.FTZ R31, R56, UR41, -R49.reuse ;  /* 0x00000029381f7c23 */ /* 0x100fe20008010831 */
[----:B------:R-:W-:-:S01]  /*2c00*/  FFMA.FTZ R56, R65, UR41, -R49 ;  /* 0x0000002941387c23 */ /* 0x000fc20008010831 */
[----:B------:R2:W-:Y:S01]  /*2c10*/  MUFU.EX2 R37, R76 ;  /* 0x0000004c00257308 */ /* 0x0005e20000000800 */
[----:B-1----:R-:W-:Y:S01]  /*2c20*/  FSEL R72, R35, -INF , P4 ;  /* 0xff80000023487808 */ /* 0x002fe20002000000 */
[--C-:B------:R-:W-:Y:S01]  /*2c30*/  FFMA.FTZ R69, R69, UR41, -R49.reuse ;  /* 0x0000002945457c23 */ /* 0x100fe20008010831 */
[----:B------:R-:W-:Y:S01]  /*2c40*/  FMNMX.FTZ R35, R53, R54, !PT ;  /* 0x0000003635237209 */ /* 0x000fe20007810000 */
[--C-:B------:R-:W-:Y:S01]  /*2c50*/  FFMA.FTZ R54, R61, UR41, -R49.reuse ;  /* 0x000000293d367c23 */ /* 0x100fe20008010831 */
[----:B------:R-:W-:-:S01]  /*2c60*/  FFMA.FTZ R61, R8, UR41, -R49 ;  /* 0x00000029083d7c23 */ /* 0x000fc20008010831 */
[--C-:B------:R-:W-:Y:S01]  /*2c70*/  FFMA.FTZ R57, R57, UR41, -R49.reuse ;  /* 0x0000002939397c23 */ /* 0x100fe20008010831 */
[----:B------:R-:W-:Y:S01]  /*2c80*/  FMNMX.FTZ R38, R72, R35, !PT ;  /* 0x0000002348267209 */ /* 0x000fe20007810000 */
[--C-:B------:R-:W-:Y:S01]  /*2c90*/  FFMA.FTZ R6, R104, UR41, -R49.reuse ;  /* 0x0000002968067c23 */ /* 0x100fe20008010831 */
[----:B--2---:R-:W-:Y:S01]  /*2ca0*/  FSEL R76, R39, -INF , P6 ;  /* 0xff800000274c7808 */ /* 0x004fe20003000000 */
[--C-:B------:R-:W-:Y:S01]  /*2cb0*/  FFMA.FTZ R39, R64, UR41, -R49.reuse ;  /* 0x0000002940277c23 */ /* 0x100fe20008010831 */
[----:B------:R-:W-:Y:S01]  /*2cc0*/  FMNMX.FTZ R35, R73, R38, !PT ;  /* 0x0000002649237209 */ /* 0x000fe20007810000 */
[--C-:B------:R-:W-:Y:S01]  /*2cd0*/  FFMA.FTZ R64, R47, UR41, -R49.reuse ;  /* 0x000000292f407c23 */ /* 0x100fe20008010831 */
[----:B------:R-:W-:-:S01]  /*2ce0*/  FFMA.FTZ R47, R52, UR41, -R49 ;  /* 0x00000029342f7c23 */ /* 0x000fc20008010831 */
[--C-:B------:R-:W-:Y:S01]  /*2cf0*/  FFMA.FTZ R7, R105, UR41, -R49.reuse ;  /* 0x0000002969077c23 */ /* 0x100fe20008010831 */
[----:B------:R-:W-:Y:S01]  /*2d00*/  FMNMX.FTZ R77, R76, R35, !PT ;  /* 0x000000234c4d7209 */ /* 0x000fe20007810000 */
[--C-:B------:R-:W-:Y:S01]  /*2d10*/  FFMA.FTZ R35, R60, UR41, -R49.reuse ;  /* 0x000000293c237c23 */ /* 0x100fe20008010831 */
[----:B------:R1:W-:Y:S01]  /*2d20*/  MUFU.EX2 R38, R57 ;  /* 0x0000003900267308 */ /* 0x0003e20000000800 */
[----:B------:R-:W-:-:S01]  /*2d30*/  FFMA.FTZ R9, R108, UR41, -R49 ;  /* 0x000000296c097c23 */ /* 0x000fc20008010831 */
[--C-:B------:R-:W-:Y:S01]  /*2d40*/  FFMA.FTZ R10, R109, UR41, -R49.reuse ;  /* 0x000000296d0a7c23 */ /* 0x100fe20008010831 */
[----:B------:R-:W2:Y:S01]  /*2d50*/  SHFL.BFLY PT, R60, R77, 0x2, 0x1f ;  /* 0x0c401f004d3c7f89 */ /* 0x000ea200000e0000 */
        /* <DEDUP_REMOVED lines=16> */
[----:B-1----:R-:W-:-:S01]  /*2e60*/  FFMA.FTZ R57, R68, UR41, -R49 ;  /* 0x0000002944397c23 */ /* 0x002fc20008010831 */
[--C-:B------:R-:W-:Y:S01]  /*2e70*/  FFMA.FTZ R50, R50, UR41, -R49.reuse ;  /* 0x0000002932327c23 */ /* 0x100fe20008010831 */
[----:B------:R-:W-:-:S01]  /*2e80*/  FFMA.FTZ R48, R48, UR41, -R49 ;  /* 0x0000002930307c23 */ /* 0x000fc20008010831 */
[----:B------:R-:W-:Y:S01]  /*2e90*/  FFMA.FTZ R45, R45, UR41, -R49 ;  /* 0x000000292d2d7c23 */ /* 0x000fe20008010831 */
[----:B------:R-:W-:Y:S01]  /*2ea0*/  MUFU.EX2 R6, R6 ;  /* 0x0000000600067308 */ /* 0x000fe20000000800 */
[----:B0-----:R-:W-:-:S02]  /*2eb0*/  LOP3.LUT P2, RZ, R120, 0x7f, RZ, 0xc0, !PT ;  /* 0x0000007f78ff7812 */ /* 0x001fc4000784c0ff */
[----:B--2---:R-:W-:-:S05]  /*2ec0*/  FMNMX.FTZ R65, R77, R60, !PT ;  /* 0x0000003c4d417209 */ /* 0x004fca0007810000 */
[----:B------:R-:W0:Y:S01]  /*2ed0*/  SHFL.BFLY PT, R8, R65, 0x1, 0x1f ;  /* 0x0c201f0041087f89 */ /* 0x000e2200000e0000 */
[----:B------:R1:W-:Y:S08]  /*2ee0*/  MUFU.EX2 R60, R69 ;  /* 0x00000045003c7308 */ /* 0x0003f00000000800 */
[----:B------:R-:W-:Y:S01]  /*2ef0*/  MUFU.EX2 R7, R7 ;  /* 0x0000000700077308 */ /* 0x000fe20000000800 */
[----:B-1----:R-:W-:-:S07]  /*2f00*/  IMAD.U32 R69, RZ, RZ, UR41 ;  /* 0x00000029ff457e24 */ /* 0x002fce000f8e00ff */
[----:B------:R-:W-:Y:S01]  /*2f10*/  MUFU.EX2 R9, R9 ;  /* 0x0000000900097308 */ /* 0x000fe20000000800 */
[----:B0-----:R-:W-:Y:S01]  /*2f20*/  FMNMX.FTZ R8, R65, R8, !PT ;  /* 0x0000000841087209 */ /* 0x001fe20007810000 */
[--C-:B------:R-:W-:Y:S01]  /*2f30*/  FFMA.FTZ R65, R44, UR41, -R49.reuse ;  /* 0x000000292c417c23 */ /* 0x100fe20008010831 */
[----:B------:R-:W-:-:S05]  /*2f40*/  FFMA.FTZ R44, R46, UR41, -R49 ;  /* 0x000000292e2c7c23 */ /* 0x000fca0008010831 */
[----:B------:R-:W0:Y:S01]  /*2f50*/  MUFU.EX2 R10, R10 ;  /* 0x0000000a000a7308 */ /* 0x000e220000000800 */
[C---:B------:R-:W-:Y:S01]  /*2f60*/  FSETP.NEU.FTZ.AND P1, PT, R8.reuse, -INF , PT ;  /* 0xff8000000800780b */ /* 0x040fe20003f3d000 */
[----:B------:R-:W-:-:S05]  /*2f70*/  FFMA.FTZ R52, R8, R69, -8 ;  /* 0xc100000008347423 */ /* 0x000fca0000010045 */
[----:B------:R-:W-:Y:S01]  /*2f80*/  FSEL R52, R52, RZ, P1 ;  /* 0x000000ff34347208 */ /* 0x000fe20000800000 */
[----:B------:R-:W-:Y:S01]  /*2f90*/  MUFU.EX2 R11, R11 ;  /* 0x0000000b000b7308 */ /* 0x000fe20000000800 */
[----:B------:R-:W-:-:S03]  /*2fa0*/  PLOP3.LUT P1, PT, PT, PT, UP0, 0x80, 0x0 ;  /* 0x000000000000781c */ /* 0x000fc60003f2f008 */
[--C-:B------:R-:W-:Y:S01]  /*2fb0*/  FFMA.FTZ R46, R106, UR41, -R52.reuse ;  /* 0x000000296a2e7c23 */ /* 0x100fe20008010834 */
[----:B------:R-:W-:-:S01]  /*2fc0*/  FFMA.FTZ R49, R107, UR41, -R52 ;  /* 0x000000296b317c23 */ /* 0x000fc20008010834 */
[--C-:B------:R-:W-:Y:S01]  /*2fd0*/  FFMA.FTZ R77, R110, UR41, -R52.reuse ;  /* 0x000000296e4d7c23 */ /* 0x100fe20008010834 */
[----:B------:R-:W-:-:S01]  /*2fe0*/  FFMA.FTZ R80, R111, UR41, -R52 ;  /* 0x000000296f507c23 */ /* 0x000fc20008010834 */
[--C-:B------:R-:W-:Y:S01]  /*2ff0*/  FFMA.FTZ R68, R114, UR41, -R52.reuse ;  /* 0x0000002972447c23 */ /* 0x100fe20008010834 */
[----:B------:R1:W-:Y:S01]  /*3000*/  MUFU.EX2 R21, R92 ;  /* 0x0000005c00157308 */ /* 0x0003e20000000800 */
[----:B------:R-:W-:-:S01]  /*3010*/  FFMA.FTZ R69, R115, UR41, -R52 ;  /* 0x0000002973457c23 */ /* 0x000fc20008010834 */
[--C-:B------:R-:W-:Y:S01]  /*3020*/  FFMA.FTZ R89, R98, UR41, -R52.reuse ;  /* 0x0000002962597c23 */ /* 0x100fe20008010834 */
[----:B------:R-:W-:-:S01]  /*3030*/  FFMA.FTZ R93, R102, UR41, -R52 ;  /* 0x00000029665d7c23 */ /* 0x000fc20008010834 */
[--C-:B------:R-:W-:Y:S01]  /*3040*/  FFMA.FTZ R74, R74, UR41, -R52.reuse ;  /* 0x000000294a4a7c23 */ /* 0x100fe20008010834 */
[----:B------:R-:W-:-:S01]  /*3050*/  FFMA.FTZ R75, R75, UR41, -R52 ;  /* 0x000000294b4b7c23 */ /* 0x000fc20008010834 */
[--C-:B------:R-:W-:Y:S01]  /*3060*/  FFMA.FTZ R66, R66, UR41, -R52.reuse ;  /* 0x0000002942427c23 */ /* 0x100fe20008010834 */
[----:B0-----:R-:W-:Y:S01]  /*3070*/  F2FP.SATFINITE.E4M3.F32.PACK_AB_MERGE_C R152, R10, R9, RZ ;  /* 0x000000090a98723e */ /* 0x001fe200048070ff */
[----:B------:R-:W-:Y:S01]  /*3080*/  MUFU.EX2 R46, R46 ;  /* 0x0000002e002e7308 */ /* 0x000fe20000000800 */
[----:B-1----:R-:W-:-:S01]  /*3090*/  FFMA.FTZ R92, R95, UR41, -R52 ;  /* 0x000000295f5c7c23 */ /* 0x002fc20008010834 */
[--C-:B------:R-:W-:Y:S01]  /*30a0*/  FFMA.FTZ R95, R78, UR41, -R52.reuse ;  /* 0x000000294e5f7c23 */ /* 0x100fe20008010834 */
[----:B------:R-:W-:-:S01]  /*30b0*/  FFMA.FTZ R78, R82, UR41, -R52 ;  /* 0x00000029524e7c23 */ /* 0x000fc20008010834 */
[----:B------:R-:W-:Y:S01]  /*30c0*/  FFMA.FTZ R82, R86, UR41, -R52 ;  /* 0x0000002956527c23 */ /* 0x000fe20008010834 */
[----:B------:R-:W-:-:S01]  /*30d0*/  FADD.FTZ R86, R6, R7 ;  /* 0x0000000706567221 */ /* 0x000fc20000010000 */
[----:B------:R-:W-:Y:S01]  /*30e0*/  F2FP.SATFINITE.E4M3.F32.PACK_AB_MERGE_C R152, R7, R6, R152 ;  /* 0x000000060798723e */ /* 0x000fe20004807098 */
[----:B------:R-:W-:-:S01]  /*30f0*/  FFMA.FTZ R67, R67, UR41, -R52 ;  /* 0x0000002943437c23 */ /* 0x000fc20008010834 */
[----:B------:R-:W0:Y:S01]  /*3100*/  MUFU.EX2 R49, R49 ;  /* 0x0000003100317308 */ /* 0x000e220000000800 */
[----:B------:R-:W-:-:S01]  /*3110*/  FFMA.FTZ R70, R70, UR41, -R52 ;  /* 0x0000002946467c23 */ /* 0x000fc20008010834 */
[--C-:B------:R-:W-:Y:S01]  /*3120*/  FFMA.FTZ R71, R71, UR41, -R52.reuse ;  /* 0x0000002947477c23 */ /* 0x100fe20008010834 */
[----:B------:R-:W-:-:S01]  /*3130*/  FFMA.FTZ R30, R30, UR41, -R52 ;  /* 0x000000291e1e7c23 */ /* 0x000fc20008010834 */
[--C-:B------:R-:W-:Y:S01]  /*3140*/  FFMA.FTZ R51, R51, UR41, -R52.reuse ;  /* 0x0000002933337c23 */ /* 0x100fe20008010834 */
[----:B------:R-:W-:-:S01]  /*3150*/  FFMA.FTZ R53, R53, UR41, -R52 ;  /* 0x0000002935357c23 */ /* 0x000fc20008010834 */
[--C-:B------:R-:W-:Y:S01]  /*3160*/  FFMA.FTZ R72, R72, UR41, -R52.reuse ;  /* 0x0000002948487c23 */ /* 0x100fe20008010834 */
[----:B------:R-:W-:-:S01]  /*3170*/  FFMA.FTZ R73, R73, UR41, -R52 ;  /* 0x0000002949497c23 */ /* 0x000fc20008010834 */
[----:B------:R-:W1:Y:S08]  /*3180*/  MUFU.EX2 R77, R77 ;  /* 0x0000004d004d7308 */ /* 0x000e700000000800 */
[----:B------:R-:W2:Y:S01]  /*3190*/  MUFU.EX2 R80, R80 ;  /* 0x0000005000507308 */ /* 0x000ea20000000800 */
[----:B0-----:R-:W-:-:S07]  /*31a0*/  FADD.FTZ R98, R46, R49 ;  /* 0x000000312e627221 */ /* 0x001fce0000010000 */
[----:B------:R-:W0:Y:S01]  /*31b0*/  MUFU.EX2 R68, R68 ;  /* 0x0000004400447308 */ /* 0x000e220000000800 */
[----:B-1----:R-:W-:-:S07]  /*31c0*/  FADD.FTZ R97, R77, R98 ;  /* 0x000000624d617221 */ /* 0x002fce0000010000 */
[----:B------:R1:W-:Y:S01]  /*31d0*/  MUFU.EX2 R34, R85 ;  /* 0x0000005500227308 */ /* 0x0003e20000000800 */
[----:B--2---:R-:W-:-:S01]  /*31e0*/  FADD.FTZ R97, R80, R97 ;  /* 0x0000006150617221 */ /* 0x004fc20000010000 */
[----:B------:R-:W-:-:S04]  /*31f0*/  F2FP.SATFINITE.E4M3.F32.PACK_AB_MERGE_C R77, R80, R77, RZ ;  /* 0x0000004d504d723e */ /* 0x000fc800048070ff */
[----:B------:R-:W-:Y:S01]  /*3200*/  F2FP.SATFINITE.E4M3.F32.PACK_AB_MERGE_C R153, R49, R46, R77 ;  /* 0x0000002e3199723e */ /* 0x000fe2000480704d */
[----:B------:R-:W-:Y:S01]  /*3210*/  IMAD.MOV.U32 R49, RZ, RZ, R55 ;  /* 0x000000ffff317224 */ /* 0x000fe200078e0037 */
[----:B------:R-:W-:Y:S01]  /*3220*/  MUFU.EX2 R12, R12 ;  /* 0x0000000c000c7308 */ /* 0x000fe20000000800 */
[----:B-1----:R-:W-:-:S01]  /*3230*/  FFMA.FTZ R85, R118, UR41, -R52 ;  /* 0x0000002976557c23 */ /* 0x002fc20008010834 */
[----:B------:R-:W-:-:S06]  /*3240*/  IMAD.MOV.U32 R46, RZ, RZ, R55 ;  /* 0x000000ffff2e7224 */ /* 0x000fcc00078e0037 */
[----:B------:R1:W-:Y:S08]  /*3250*/  MUFU.EX2 R25, R96 ;  /* 0x0000006000197308 */ /* 0x0003f00000000800 */
[----:B------:R-:W2:Y:S01]  /*3260*/  MUFU.EX2 R69, R69 ;  /* 0x0000004500457308 */ /* 0x000ea20000000800 */
[----:B-1----:R-:W-:-:S01]  /*3270*/  FFMA.FTZ R96, R79, UR41, -R52 ;  /* 0x000000294f607c23 */ /* 0x002fc20008010834 */
[--C-:B------:R-:W-:Y:S01]  /*3280*/  FFMA.FTZ R79, R83, UR41, -R52.reuse ;  /* 0x00000029534f7c23 */ /* 0x100fe20008010834 */
[----:B------:R-:W-:-:S01]  /*3290*/  FFMA.FTZ R83, R87, UR41, -R52 ;  /* 0x0000002957537c23 */ /* 0x000fc20008010834 */
[----:B------:R-:W-:Y:S01]  /*32a0*/  FADD.FTZ R87, R9, R86 ;  /* 0x0000005609577221 */ /* 0x000fe20000010000 */
[----:B------:R-:W-:-:S01]  /*32b0*/  FFMA.FTZ R86, R58, UR41, -R52 ;  /* 0x000000293a567c23 */ /* 0x000fc20008010834 */
[----:B------:R-:W-:-:S02]  /*32c0*/  @!P2 VIADD R58, R5, 0x13240 ;  /* 0x00013240053aa836 */ /* 0x000fc40000000000 */
[----:B------:R1:W-:Y:S01]  /*32d0*/  MUFU.EX2 R15, R88 ;  /* 0x00000058000f7308 */ /* 0x0003e20000000800 */
[----:B------:R-:W-:-:S01]  /*32e0*/  FADD.FTZ R98, R10, R87 ;  /* 0x000000570a627221 */ /* 0x000fc20000010000 */
[----:B------:R-:W-:Y:S01]  /*32f0*/  FFMA.FTZ R87, R59, UR41, -R52 ;  /* 0x000000293b577c23 */ /* 0x000fe20008010834 */
[----:B------:R-:W-:Y:S01]  /*3300*/  @!P2 PRMT R58, RZ, 0x654, R58 ;  /* 0x00000654ff3aa816 */ /* 0x000fe2000000003a */
[--C-:B------:R-:W-:Y:S01]  /*3310*/  FFMA.FTZ R59, R62, UR41, -R52.reuse ;  /* 0x000000293e3b7c23 */ /* 0x100fe20008010834 */
[----:B------:R-:W-:-:S02]  /*3320*/  FFMA.FTZ R62, R63, UR41, -R52 ;  /* 0x000000293f3e7c23 */ /* 0x000fc40008010834 */
[----:B------:R3:W-:Y:S01]  /*3330*/  @!P2 SYNCS.ARRIVE.TRANS64.RED.A1T0 RZ, [R58+URZ], RZ ;  /* 0x000000ff3affa9a7 */ /* 0x0007e2000810043f */
[----:B------:R-:W-:Y:S01]  /*3340*/  MUFU.EX2 R13, R13 ;  /* 0x0000000d000d7308 */ /* 0x000fe20000000800 */
[----:B-1----:R-:W-:-:S07]  /*3350*/  FFMA.FTZ R88, R119, UR41, -R52 ;  /* 0x0000002977587c23 */ /* 0x002fce0008010834 */
[----:B------:R-:W-:Y:S08]  /*3360*/  MUFU.EX2 R85, R85 ;  /* 0x0000005500557308 */ /* 0x000ff00000000800 */
[----:B------:R1:W-:Y:S08]  /*3370*/  MUFU.EX2 R41, R81 ;  /* 0x0000005100297308 */ /* 0x0003f00000000800 */
[----:B------:R-:W4:Y:S01]  /*3380*/  MUFU.EX2 R14, R14 ;  /* 0x0000000e000e7308 */ /* 0x000f220000000800 */
[----:B-1----:R-:W-:-:S01]  /*3390*/  FFMA.FTZ R81, R90, UR41, -R52 ;  /* 0x000000295a517c23 */ /* 0x002fc20008010834 */
[----:B------:R-:W-:Y:S01]  /*33a0*/  FFMA.FTZ R90, R99, UR41, -R52 ;  /* 0x00000029635a7c23 */ /* 0x000fe20008010834 */
[----:B------:R-:W-:-:S01]  /*33b0*/  FADD.FTZ R99, R11, R98 ;  /* 0x000000620b637221 */ /* 0x000fc20000010000 */
[----:B0-----:R-:W-:-:S04]  /*33c0*/  FADD.FTZ R98, R68, R97 ;  /* 0x0000006144627221 */ /* 0x001fc80000010000 */
[----:B------:R-:W0:Y:S01]  /*33d0*/  MUFU.EX2 R88, R88 ;  /* 0x0000005800587308 */ /* 0x000e220000000800 */
[----:B--2---:R-:W-:-:S07]  /*33e0*/  FADD.FTZ R98, R69, R98 ;  /* 0x0000006245627221 */ /* 0x004fce0000010000 */
[----:B------:R1:W-:Y:S01]  /*33f0*/  MUFU.EX2 R43, R84 ;  /* 0x00000054002b7308 */ /* 0x0003e20000000800 */
[----:B----4-:R-:W-:-:S04]  /*3400*/  F2FP.SATFINITE.E4M3.F32.PACK_AB_MERGE_C R154, R14, R13, RZ ;  /* 0x0000000d0e9a723e */ /* 0x010fc800048070ff */
[----:B------:R-:W-:-:S03]  /*3410*/  F2FP.SATFINITE.E4M3.F32.PACK_AB_MERGE_C R154, R12, R11, R154 ;  /* 0x0000000b0c9a723e */ /* 0x000fc6000480709a */
[----:B------:R-:W-:Y:S01]  /*3420*/  MUFU.EX2 R81, R81 ;  /* 0x0000005100517308 */ /* 0x000fe20000000800 */
[----:B-1----:R-:W-:-:S01]  /*3430*/  FFMA.FTZ R84, R91, UR41, -R52 ;  /* 0x000000295b547c23 */ /* 0x002fc20008010834 */
[--C-:B------:R-:W-:Y:S01]  /*3440*/  FFMA.FTZ R91, R94, UR41, -R52.reuse ;  /* 0x000000295e5b7c23 */ /* 0x100fe20008010834 */
[----:B------:R-:W-:-:S05]  /*3450*/  FFMA.FTZ R94, R103, UR41, -R52 ;  /* 0x00000029675e7c23 */ /* 0x000fca0008010834 */
[----:B------:R-:W-:Y:S08]  /*3460*/  MUFU.EX2 R20, R20 ;  /* 0x0000001400147308 */ /* 0x000ff00000000800 */
[----:B------:R1:W-:Y:S08]  /*3470*/  MUFU.EX2 R29, R100 ;  /* 0x00000064001d7308 */ /* 0x0003f00000000800 */
[----:B------:R-:W-:Y:S01]  /*3480*/  MUFU.EX2 R84, R84 ;  /* 0x0000005400547308 */ /* 0x000fe20000000800 */
[----:B-1----:R-:W-:-:S01]  /*3490*/  FADD.FTZ R100, R12, R99 ;  /* 0x000000630c647221 */ /* 0x002fc20000010000 */
[----:B------:R-:W-:Y:S01]  /*34a0*/  FADD.FTZ R99, R85, R98 ;  /* 0x0000006255637221 */ /* 0x000fe20000010000 */
[----:B0-----:R-:W-:-:S02]  /*34b0*/  F2FP.SATFINITE.E4M3.F32.PACK_AB_MERGE_C R85, R88, R85, RZ ;  /* 0x000000555855723e */ /* 0x001fc400048070ff */
[----:B------:R-:W-:Y:S01]  /*34c0*/  FADD.FTZ R97, R13, R100 ;  /* 0x000000640d617221 */ /* 0x000fe20000010000 */
[----:B------:R-:W-:-:S01]  /*34d0*/  FADD.FTZ R98, R88, R99 ;  /* 0x0000006358627221 */ /* 0x000fc20000010000 */
[----:B------:R-:W-:Y:S01]  /*34e0*/  F2FP.SATFINITE.E4M3.F32.PACK_AB_MERGE_C R155, R69, R68, R85 ;  /* 0x00000044459b723e */ /* 0x000fe20004807055 */
[----:B------:R-:W-:Y:S08]  /*34f0*/  MUFU.EX2 R91, R91 ;  /* 0x0000005b005b7308 */ /* 0x000ff00000000800 */
[----:B------:R-:W0:Y:S08]  /*3500*/  MUFU.EX2 R24, R24 ;  /* 0x0000001800187308 */ /* 0x000e300000000800 */
[----:B------:R1:W-:Y:S08]  /*3510*/  MUFU.EX2 R5, R86 ;  /* 0x0000005600057308 */ /* 0x0003f00000000800 */
[----:B------:R-:W2:Y:S01]  /*3520*/  MUFU.EX2 R92, R92 ;  /* 0x0000005c005c7308 */ /* 0x000ea20000000800 */
[----:B-1----:R-:W-:-:S01]  /*3530*/  FADD.FTZ R86, R14, R97 ;  /* 0x000000610e567221 */ /* 0x002fc20000010000 */
[----:B0-----:R-:W-:-:S03]  /*3540*/  F2FP.SATFINITE.E4M3.F32.PACK_AB_MERGE_C R136, R24, R21, RZ ;  /* 0x000000151888723e */ /* 0x001fc600048070ff */
[----:B------:R-:W-:Y:S01]  /*3550*/  FADD.FTZ R63, R15, R86 ;  /* 0x000000560f3f7221 */ /* 0x000fe20000010000 */
[C---:B------:R-:W-:Y:S02]  /*3560*/  F2FP.SATFINITE.E4M3.F32.PACK_AB_MERGE_C R136, R20.reuse, R15, R136 ;  /* 0x0000000f1488723e */ /* 0x040fe40004807088 */
[----:B------:R-:W0:Y:S01]  /*3570*/  MUFU.EX2 R89, R89 ;  /* 0x0000005900597308 */ /* 0x000e220000000800 */
[----:B------:R-:W-:-:S01]  /*3580*/  FADD.FTZ R86, R20, R63 ;  /* 0x0000003f14567221 */ /* 0x000fc20000010000 */
[----:B------:R-:W-:-:S06]  /*3590*/  FFMA.FTZ R63, R26, UR41, -R52 ;  /* 0x000000291a3f7c23 */ /* 0x000fcc0008010834 */
[----:B---3--:R1:W-:Y:S08]  /*35a0*/  MUFU.EX2 R58, R87 ;  /* 0x00000057003a7308 */ /* 0x0083f00000000800 */
[----:B------:R-:W3:Y:S01]  /*35b0*/  MUFU.EX2 R28, R28 ;  /* 0x0000001c001c7308 */ /* 0x000ee20000000800 */
[----:B-1----:R-:W-:-:S04]  /*35c0*/  FADD.FTZ R87, R81, R98 ;  /* 0x0000006251577221 */ /* 0x002fc80000010000 */
[----:B------:R-:W-:Y:S01]  /*35d0*/  FADD.FTZ R98, R84, R87 ;  /* 0x0000005754627221 */ /* 0x000fe20000010000 */
[----:B------:R-:W-:-:S01]  /*35e0*/  FADD.FTZ R87, R21, R86 ;  /* 0x0000005615577221 */ /* 0x000fc20000010000 */
[----:B------:R-:W-:Y:S01]  /*35f0*/  FFMA.FTZ R86, R27, UR41, -R52 ;  /* 0x000000291b567c23 */ /* 0x000fe20008010834 */
[----:B------:R-:W1:Y:S01]  /*3600*/  MUFU.EX2 R90, R90 ;  /* 0x0000005a005a7308 */ /* 0x000e620000000800 */
[----:B------:R-:W-:-:S01]  /*3610*/  FADD.FTZ R97, R91, R98 ;  /* 0x000000625b617221 */ /* 0x000fc20000010000 */
[----:B------:R-:W-:Y:S01]  /*3620*/  FADD.FTZ R98, R24, R87 ;  /* 0x0000005718627221 */ /* 0x000fe20000010000 */
[----:B------:R-:W-:-:S01]  /*3630*/  FFMA.FTZ R52, R76, UR41, -R52 ;  /* 0x000000294c347c23 */ /* 0x000fc20008010834 */
[C---:B--2---:R-:W-:Y:S01]  /*3640*/  F2FP.SATFINITE.E4M3.F32.PACK_AB_MERGE_C R91, R92.reuse, R91, RZ ;  /* 0x0000005b5c5b723e */ /* 0x044fe200048070ff */
[----:B------:R-:W-:-:S01]  /*3650*/  FADD.FTZ R100, R92, R97 ;  /* 0x000000615c647221 */ /* 0x000fc20000010000 */
[----:B------:R-:W-:Y:S02]  /*3660*/  FADD.FTZ R27, R25, R98 ;  /* 0x00000062191b7221 */ /* 0x000fe40000010000 */
[----:B------:R-:W2:Y:S01]  /*3670*/  MUFU.EX2 R93, R93 ;  /* 0x0000005d005d7308 */ /* 0x000ea20000000800 */
[----:B0-----:R-:W-:-:S01]  /*3680*/  FADD.FTZ R87, R89, R100 ;  /* 0x0000006459577221 */ /* 0x001fc20000010000 */
[----:B---3--:R-:W-:Y:S01]  /*3690*/  FADD.FTZ R98, R28, R27 ;  /* 0x0000001b1c627221 */ /* 0x008fe20000010000 */
[----:B------:R-:W-:-:S05]  /*36a0*/  F2FP.SATFINITE.E4M3.F32.PACK_AB_MERGE_C R137, R84, R81, R91 ;  /* 0x000000515489723e */ /* 0x000fca000480705b */
[----:B------:R-:W0:Y:S01]  /*36b0*/  MUFU.EX2 R32, R32 ;  /* 0x0000002000207308 */ /* 0x000e220000000800 */
[----:B-1----:R-:W-:-:S01]  /*36c0*/  FADD.FTZ R100, R90, R87 ;  /* 0x000000575a647221 */ /* 0x002fc20000010000 */
[----:B------:R-:W-:-:S06]  /*36d0*/  FADD.FTZ R87, R29, R98 ;  /* 0x000000621d577221 */ /* 0x000fcc0000010000 */
[----:B------:R-:W1:Y:S01]  /*36e0*/  MUFU.EX2 R94, R94 ;  /* 0x0000005e005e7308 */ /* 0x000e620000000800 */
[----:B--2---:R-:W-:-:S07]  /*36f0*/  FADD.FTZ R97, R93, R100 ;  /* 0x000000645d617221 */ /* 0x004fce0000010000 */
[----:B------:R-:W2:Y:S01]  /*3700*/  MUFU.EX2 R74, R74 ;  /* 0x0000004a004a7308 */ /* 0x000ea20000000800 */
[----:B0-----:R-:W-:-:S04]  /*3710*/  F2FP.SATFINITE.E4M3.F32.PACK_AB_MERGE_C R138, R32, R29, RZ ;  /* 0x0000001d208a723e */ /* 0x001fc800048070ff */
[----:B------:R-:W-:Y:S01]  /*3720*/  F2FP.SATFINITE.E4M3.F32.PACK_AB_MERGE_C R138, R28, R25, R138 ;  /* 0x000000191c8a723e */ /* 0x000fe2000480708a */
[----:B------:R-:W-:Y:S02]  /*3730*/  IMAD.MOV.U32 R28, RZ, RZ, R55 ;  /* 0x000000ffff1c7224 */ /* 0x000fe400078e0037 */
[----:B------:R-:W-:Y:S01]  /*3740*/  MUFU.EX2 R36, R36 ;  /* 0x0000002400247308 */ /* 0x000fe20000000800 */
[----:B-1----:R-:W-:-:S01]  /*3750*/  FADD.FTZ R97, R94, R97 ;  /* 0x000000615e617221 */ /* 0x002fc20000010000 */
[----:B------:R-:W-:Y:S01]  /*3760*/  F2FP.SATFINITE.E4M3.F32.PACK_AB_MERGE_C R93, R94, R93, RZ ;  /* 0x0000005d5e5d723e */ /* 0x000fe200048070ff */
[----:B------:R-:W-:-:S03]  /*3770*/  IMAD.MOV.U32 R25, RZ, RZ, R55 ;  /* 0x000000ffff197224 */ /* 0x000fc600078e0037 */
[----:B------:R-:W-:Y:S02]  /*3780*/  F2FP.SATFINITE.E4M3.F32.PACK_AB_MERGE_C R139, R90, R89, R93 ;  /* 0x000000595a8b723e */ /* 0x000fe4000480705d */
[----:B------:R-:W0:Y:S01]  /*3790*/  MUFU.EX2 R75, R75 ;  /* 0x0000004b004b7308 */ /* 0x000e220000000800 */
[----:B--2---:R-:W-:-:S07]  /*37a0*/  FADD.FTZ R10, R74, R97 ;  /* 0x000000614a0a7221 */ /* 0x004fce0000010000 */
[----:B------:R-:W1:Y:S08]  /*37b0*/  MUFU.EX2 R95, R95 ;  /* 0x0000005f005f7308 */ /* 0x000e700000000800 */
[----:B------:R-:W2:Y:S01]  /*37c0*/  MUFU.EX2 R42, R42 ;  /* 0x0000002a002a7308 */ /* 0x000ea20000000800 */
[----:B0-----:R-:W-:-:S07]  /*37d0*/  FADD.FTZ R10, R75, R10 ;  /* 0x0000000a4b0a7221 */ /* 0x001fce0000010000 */
[----:B------:R0:W-:Y:S01]  /*37e0*/  MUFU.EX2 R26, R66 ;  /* 0x00000042001a7308 */ /* 0x0001e20000000800 */
[----:B-1----:R-:W-:-:S07]  /*37f0*/  FADD.FTZ R21, R95, R10 ;  /* 0x0000000a5f157221 */ /* 0x002fce0000010000 */
[----:B------:R-:W1:Y:S01]  /*3800*/  MUFU.EX2 R96, R96 ;  /* 0x0000006000607308 */ /* 0x000e620000000800 */
[----:B0-----:R-:W-:-:S01]  /*3810*/  FADD.FTZ R66, R32, R87 ;  /* 0x0000005720427221 */ /* 0x001fc20000010000 */
[----:B--2---:R-:W-:-:S03]  /*3820*/  F2FP.SATFINITE.E4M3.F32.PACK_AB_MERGE_C R140, R42, R37, RZ ;  /* 0x000000252a8c723e */ /* 0x004fc600048070ff */
[----:B------:R-:W-:Y:S01]  /*3830*/  FADD.FTZ R87, R33, R66 ;  /* 0x0000004221577221 */ /* 0x000fe20000010000 */
[C---:B------:R-:W-:Y:S01]  /*3840*/  F2FP.SATFINITE.E4M3.F32.PACK_AB_MERGE_C R140, R36.reuse, R33, R140 ;  /* 0x00000021248c723e */ /* 0x040fe2000480708c */
[----:B------:R-:W-:Y:S01]  /*3850*/  IMAD.MOV.U32 R33, RZ, RZ, R55 ;  /* 0x000000ffff217224 */ /* 0x000fe200078e0037 */
[----:B------:R-:W0:Y:S01]  /*3860*/  MUFU.EX2 R40, R40 ;  /* 0x0000002800287308 */ /* 0x000e220000000800 */
[----:B------:R-:W-:-:S01]  /*3870*/  FADD.FTZ R24, R36, R87 ;  /* 0x0000005724187221 */ /* 0x000fc20000010000 */
[----:B------:R-:W-:-:S03]  /*3880*/  IMAD.MOV.U32 R36, RZ, RZ, R55 ;  /* 0x000000ffff247224 */ /* 0x000fc600078e0037 */
[----:B------:R-:W-:Y:S01]  /*3890*/  FADD.FTZ R13, R37, R24 ;  /* 0x00000018250d7221 */ /* 0x000fe20000010000 */
[----:B------:R-:W-:Y:S02]  /*38a0*/  IMAD.MOV.U32 R37, RZ, RZ, R55 ;  /* 0x000000ffff257224 */ /* 0x000fe400078e0037 */
[----:B------:R-:W2:Y:S01]  /*38b0*/  MUFU.EX2 R78, R78 ;  /* 0x0000004e004e7308 */ /* 0x000ea20000000800 */
[----:B------:R-:W-:-:S01]  /*38c0*/  FADD.FTZ R13, R42, R13 ;  /* 0x0000000d2a0d7221 */ /* 0x000fc20000010000 */
[C---:B-1----:R-:W-:Y:S01]  /*38d0*/  FADD.FTZ R21, R96.reuse, R21 ;  /* 0x0000001560157221 */ /* 0x042fe20000010000 */
[----:B------:R-:W-:Y:S01]  /*38e0*/  F2FP.SATFINITE.E4M3.F32.PACK_AB_MERGE_C R95, R96, R95, RZ ;  /* 0x0000005f605f723e */ /* 0x000fe200048070ff */
[----:B------:R-:W-:-:S03]  /*38f0*/  IMAD.MOV.U32 R42, RZ, RZ, R55 ;  /* 0x000000ffff2a7224 */ /* 0x000fc600078e0037 */
[----:B------:R-:W-:Y:S01]  /*3900*/  F2FP.SATFINITE.E4M3.F32.PACK_AB_MERGE_C R141, R75, R74, R95 ;  /* 0x0000004a4b8d723e */ /* 0x000fe2000480705f */
[----:B------:R-:W1:Y:S01]  /*3910*/  MUFU.EX2 R79, R79 ;  /* 0x0000004f004f7308 */ /* 0x000e620000000800 */
[----:B0-----:R-:W-:-:S04]  /*3920*/  FADD.FTZ R24, R40, R13 ;  /* 0x0000000d28187221 */ /* 0x001fc80000010000 */
[----:B------:R-:W-:-:S03]  /*3930*/  FADD.FTZ R24, R41, R24 ;  /* 0x0000001829187221 */ /* 0x000fc60000010000 */
[----:B------:R-:W0:Y:S01]  /*3940*/  MUFU.EX2 R82, R82 ;  /* 0x0000005200527308 */ /* 0x000e220000000800 */
[----:B--2---:R-:W-:-:S01]  /*3950*/  FADD.FTZ R32, R78, R21 ;  /* 0x000000154e207221 */ /* 0x004fc20000010000 */
[----:B------:R-:W-:Y:S01]  /*3960*/  FADD.FTZ R29, R43, R24 ;  /* 0x000000182b1d7221 */ /* 0x000fe20000010000 */
[C---:B------:R-:W-:Y:S01]  /*3970*/  F2FP.SATFINITE.E4M3.F32.PACK_AB_MERGE_C R43, R34.reuse, R43, RZ ;  /* 0x0000002b222b723e */ /* 0x040fe200048070ff */
[----:B------:R-:W-:Y:S02]  /*3980*/  IMAD.MOV.U32 R24, RZ, RZ, R55 ;  /* 0x000000ffff187224 */ /* 0x000fe400078e0037 */
[----:B------:R-:W-:-:S01]  /*3990*/  FADD.FTZ R34, R34, R29 ;  /* 0x0000001d22227221 */ /* 0x000fc20000010000 */
[----:B------:R-:W-:Y:S01]  /*39a0*/  F2FP.SATFINITE.E4M3.F32.PACK_AB_MERGE_C R142, R41, R40, R43 ;  /* 0x00000028298e723e */ /* 0x000fe2000480702b */
[----:B------:R-:W2:Y:S01]  /*39b0*/  MUFU.EX2 R83, R83 ;  /* 0x0000005300537308 */ /* 0x000ea20000000800 */
[----:B-1----:R-:W-:-:S01]  /*39c0*/  FADD.FTZ R21, R79, R32 ;  /* 0x000000204f157221 */ /* 0x002fc20000010000 */
[----:B------:R-:W-:-:S02]  /*39d0*/  IMAD.MOV.U32 R43, RZ, RZ, R55 ;  /* 0x000000ffff2b7224 */ /* 0x000fc400078e0037 */
[--C-:B------:R-:W-:Y:S02]  /*39e0*/  IMAD.MOV.U32 R41, RZ, RZ, R55.reuse ;  /* 0x000000ffff297224 */ /* 0x100fe400078e0037 */
[----:B------:R-:W-:Y:S02]  /*39f0*/  IMAD.MOV.U32 R40, RZ, RZ, R55 ;  /* 0x000000ffff287224 */ /* 0x000fe400078e0037 */
[----:B------:R-:W1:Y:S01]  /*3a00*/  MUFU.EX2 R31, R31 ;  /* 0x0000001f001f7308 */ /* 0x000e620000000800 */
[----:B0-----:R-:W-:-:S01]  /*3a10*/  FADD.FTZ R6, R82, R21 ;  /* 0x0000001552067221 */ /* 0x001fc20000010000 */
[--C-:B------:R-:W-:Y:S02]  /*3a20*/  IMAD.MOV.U32 R32, RZ, RZ, R55.reuse ;  /* 0x000000ffff207224 */ /* 0x100fe400078e0037 */
[----:B------:R-:W-:-:S04]  /*3a30*/  IMAD.MOV.U32 R29, RZ, RZ, R55 ;  /* 0x000000ffff1d7224 */ /* 0x000fc800078e0037 */
[----:B------:R-:W0:Y:S01]  /*3a40*/  MUFU.EX2 R35, R35 ;  /* 0x0000002300237308 */ /* 0x000e220000000800 */
[----:B--2---:R-:W-:-:S01]  /*3a50*/  FADD.FTZ R6, R83, R6 ;  /* 0x0000000653067221 */ /* 0x004fc20000010000 */
[----:B------:R-:W-:-:S03]  /*3a60*/  F2FP.SATFINITE.E4M3.F32.PACK_AB_MERGE_C R82, R83, R82, RZ ;  /* 0x000000525352723e */ /* 0x000fc600048070ff */
[----:B------:R-:W-:Y:S01]  /*3a70*/  FADD.FTZ R11, R5, R6 ;  /* 0x00000006050b7221 */ /* 0x000fe20000010000 */
[----:B------:R-:W-:Y:S02]  /*3a80*/  F2FP.SATFINITE.E4M3.F32.PACK_AB_MERGE_C R143, R79, R78, R82 ;  /* 0x0000004e4f8f723e */ /* 0x000fe40004807052 */
[----:B------:R-:W2:Y:S01]  /*3a90*/  MUFU.EX2 R59, R59 ;  /* 0x0000003b003b7308 */ /* 0x000ea20000000800 */
[----:B-1----:R-:W-:-:S01]  /*3aa0*/  FADD.FTZ R7, R31, R34 ;  /* 0x000000221f077221 */ /* 0x002fc20000010000 */
[----:B------:R-:W-:Y:S01]  /*3ab0*/  FADD.FTZ R12, R58, R11 ;  /* 0x0000000b3a0c7221 */ /* 0x000fe20000010000 */
[----:B------:R-:W-:Y:S02]  /*3ac0*/  IMAD.MOV.U32 R34, RZ, RZ, R55 ;  /* 0x000000ffff227224 */ /* 0x000fe400078e0037 */
[----:B------:R-:W-:-:S03]  /*3ad0*/  FADD.FTZ R6, R38, R7 ;  /* 0x0000000726067221 */ /* 0x000fc60000010000 */
[----:B------:R-:W1:Y:S01]  /*3ae0*/  MUFU.EX2 R54, R54 ;  /* 0x0000003600367308 */ /* 0x000e620000000800 */
[----:B0-----:R-:W-:-:S07]  /*3af0*/  FADD.FTZ R7, R35, R6 ;  /* 0x0000000623077221 */ /* 0x001fce0000010000 */
[----:B------:R-:W0:Y:S01]  /*3b00*/  MUFU.EX2 R62, R62 ;  /* 0x0000003e003e7308 */ /* 0x000e220000000800 */
[----:B--2---:R-:W-:-:S07]  /*3b10*/  FADD.FTZ R11, R59, R12 ;  /* 0x0000000c3b0b7221 */ /* 0x004fce0000010000 */
[----:B------:R-:W2:Y:S01]  /*3b20*/  MUFU.EX2 R39, R39 ;  /* 0x0000002700277308 */ /* 0x000ea20000000800 */
[C---:B-1----:R-:W-:Y:S01]  /*3b30*/  F2FP.SATFINITE.E4M3.F32.PACK_AB_MERGE_C R35, R54.reuse, R35, RZ ;  /* 0x000000233623723e */ /* 0x042fe200048070ff */
[----:B------:R-:W-:-:S03]  /*3b40*/  FADD.FTZ R54, R54, R7 ;  /* 0x0000000736367221 */ /* 0x000fc60000010000 */
[----:B------:R-:W-:Y:S01]  /*3b50*/  F2FP.SATFINITE.E4M3.F32.PACK_AB_MERGE_C R144, R38, R31, R35 ;  /* 0x0000001f2690723e */ /* 0x000fe20004807023 */
[----:B------:R-:W-:Y:S02]  /*3b60*/  IMAD.MOV.U32 R38, RZ, RZ, R55 ;  /* 0x000000ffff267224 */ /* 0x000fe400078e0037 */
[----:B------:R-:W1:Y:S01]  /*3b70*/  MUFU.EX2 R56, R56 ;  /* 0x0000003800387308 */ /* 0x000e620000000800 */
[----:B0-----:R-:W-:-:S01]  /*3b80*/  FADD.FTZ R11, R62, R11 ;  /* 0x0000000b3e0b7221 */ /* 0x001fc20000010000 */
[----:B------:R-:W-:Y:S01]  /*3b90*/  F2FP.SATFINITE.E4M3.F32.PACK_AB_MERGE_C R59, R62, R59, RZ ;  /* 0x0000003b3e3b723e */ /* 0x000fe200048070ff */
[----:B------:R-:W-:Y:S02]  /*3ba0*/  IMAD.MOV.U32 R35, RZ, RZ, R55 ;  /* 0x000000ffff237224 */ /* 0x000fe400078e0037 */
[----:B------:R-:W-:Y:S01]  /*3bb0*/  FADD.FTZ R6, R26, R11 ;  /* 0x0000000b1a067221 */ /* 0x000fe20000010000 */
[----:B------:R-:W-:Y:S01]  /*3bc0*/  F2FP.SATFINITE.E4M3.F32.PACK_AB_MERGE_C R145, R58, R5, R59 ;  /* 0x000000053a91723e */ /* 0x000fe2000480703b */
[----:B------:R-:W-:Y:S01]  /*3bd0*/  IMAD.MOV.U32 R31, RZ, RZ, R55 ;  /* 0x000000ffff1f7224 */ /* 0x000fe200078e0037 */
[----:B------:R-:W0:Y:S01]  /*3be0*/  MUFU.EX2 R57, R57 ;  /* 0x0000003900397308 */ /* 0x000e220000000800 */
[----:B--2---:R-:W-:-:S01]  /*3bf0*/  FADD.FTZ R7, R39, R54 ;  /* 0x0000003627077221 */ /* 0x004fc20000010000 */
[----:B------:R-:W-:-:S06]  /*3c00*/  IMAD.MOV.U32 R54, RZ, RZ, R55 ;  /* 0x000000ffff367224 */ /* 0x000fcc00078e0037 */
[----:B------:R-:W2:Y:S01]  /*3c10*/  MUFU.EX2 R27, R67 ;  /* 0x00000043001b7308 */ /* 0x000ea20000000800 */
[----:B-1----:R-:W-:-:S07]  /*3c20*/  FADD.FTZ R12, R56, R7 ;  /* 0x00000007380c7221 */ /* 0x002fce0000010000 */
[----:B------:R-:W1:Y:S01]  /*3c30*/  MUFU.EX2 R9, R70 ;  /* 0x0000004600097308 */ /* 0x000e620000000800 */
[----:B0-----:R-:W-:Y:S01]  /*3c40*/  F2FP.SATFINITE.E4M3.F32.PACK_AB_MERGE_C R7, R60, R57, RZ ;  /* 0x000000393c07723e */ /* 0x001fe200048070ff */
[----:B------:R-:W-:-:S03]  /*3c50*/  FADD.FTZ R57, R57, R12 ;  /* 0x0000000c39397221 */ /* 0x000fc60000010000 */
[----:B------:R-:W-:Y:S01]  /*3c60*/  F2FP.SATFINITE.E4M3.F32.PACK_AB_MERGE_C R146, R56, R39, R7 ;  /* 0x000000273892723e */ /* 0x000fe20004807007 */
[----:B------:R-:W-:-:S01]  /*3c70*/  FADD.FTZ R60, R60, R57 ;  /* 0x000000393c3c7221 */ /* 0x000fc20000010000 */
[----:B------:R-:W-:Y:S01]  /*3c80*/  IMAD.MOV.U32 R39, RZ, RZ, R55 ;  /* 0x000000ffff277224 */ /* 0x000fe200078e0037 */
[----:B------:R-:W0:Y:S01]  /*3c90*/  MUFU.EX2 R14, R71 ;  /* 0x00000047000e7308 */ /* 0x000e220000000800 */
[----:B--2---:R-:W-:-:S07]  /*3ca0*/  FADD.FTZ R6, R27, R6 ;  /* 0x000000061b067221 */ /* 0x004fce0000010000 */
[----:B------:R-:W-:Y:S01]  /*3cb0*/  MUFU.EX2 R47, R47 ;  /* 0x0000002f002f7308 */ /* 0x000fe20000000800 */
[----:B-1----:R-:W-:-:S07]  /*3cc0*/  FADD.FTZ R7, R9, R6 ;  /* 0x0000000609077221 */ /* 0x002fce0000010000 */
[----:B------:R-:W1:Y:S01]  /*3cd0*/  MUFU.EX2 R50, R50 ;  /* 0x0000003200327308 */ /* 0x000e620000000800 */
[----:B0-----:R-:W-:-:S01]  /*3ce0*/  FADD.FTZ R7, R14, R7 ;  /* 0x000000070e077221 */ /* 0x001fc20000010000 */
[----:B------:R-:W-:-:S04]  /*3cf0*/  F2FP.SATFINITE.E4M3.F32.PACK_AB_MERGE_C R11, R14, R9, RZ ;  /* 0x000000090e0b723e */ /* 0x000fc800048070ff */
[----:B------:R-:W-:Y:S01]  /*3d00*/  F2FP.SATFINITE.E4M3.F32.PACK_AB_MERGE_C R147, R27, R26, R11 ;  /* 0x0000001a1b93723e */ /* 0x000fe2000480700b */
[--C-:B------:R-:W-:Y:S01]  /*3d10*/  IMAD.MOV.U32 R27, RZ, RZ, R55.reuse ;  /* 0x000000ffff1b7224 */ /* 0x100fe200078e0037 */
[----:B------:R-:W0:Y:S01]  /*3d20*/  MUFU.EX2 R61, R61 ;  /* 0x0000003d003d7308 */ /* 0x000e220000000800 */
[----:B------:R-:W-:-:S07]  /*3d30*/  IMAD.MOV.U32 R26, RZ, RZ, R55 ;  /* 0x000000ffff1a7224 */ /* 0x000fce00078e0037 */
[----:B------:R-:W2:Y:S01]  /*3d40*/  MUFU.EX2 R10, R63 ;  /* 0x0000003f000a7308 */ /* 0x000ea20000000800 */
[----:B-1----:R-:W-:-:S07]  /*3d50*/  F2FP.SATFINITE.E4M3.F32.PACK_AB_MERGE_C R12, R50, R47, RZ ;  /* 0x0000002f320c723e */ /* 0x002fce00048070ff */
[----:B------:R-:W1:Y:S01]  /*3d60*/  MUFU.EX2 R64, R64 ;  /* 0x0000004000407308 */ /* 0x000e620000000800 */
[----:B0-----:R-:W-:-:S07]  /*3d70*/  FADD.FTZ R9, R61, R60 ;  /* 0x0000003c3d097221 */ /* 0x001fce0000010000 */
[----:B------:R-:W0:Y:S01]  /*3d80*/  MUFU.EX2 R13, R86 ;  /* 0x00000056000d7308 */ /* 0x000e220000000800 */
[----:B--2---:R-:W-:-:S07]  /*3d90*/  FADD.FTZ R6, R10, R7 ;  /* 0x000000070a067221 */ /* 0x004fce0000010000 */
[----:B------:R-:W2:Y:S01]  /*3da0*/  MUFU.EX2 R30, R30 ;  /* 0x0000001e001e7308 */ /* 0x000ea20000000800 */
[C---:B-1----:R-:W-:Y:S01]  /*3db0*/  F2FP.SATFINITE.E4M3.F32.PACK_AB_MERGE_C R148, R64.reuse, R61, R12 ;  /* 0x0000003d4094723e */ /* 0x042fe2000480700c */
[----:B------:R-:W-:-:S04]  /*3dc0*/  FADD.FTZ R64, R64, R9 ;  /* 0x0000000940407221 */ /* 0x000fc80000010000 */
[----:B------:R-:W-:Y:S02]  /*3dd0*/  FADD.FTZ R47, R47, R64 ;  /* 0x000000402f2f7221 */ /* 0x000fe40000010000 */
[----:B------:R-:W1:Y:S01]  /*3de0*/  MUFU.EX2 R51, R51 ;  /* 0x0000003300337308 */ /* 0x000e620000000800 */
[----:B0-----:R-:W-:-:S01]  /*3df0*/  FADD.FTZ R7, R13, R6 ;  /* 0x000000060d077221 */ /* 0x001fc20000010000 */
[----:B------:R-:W-:Y:S01]  /*3e00*/  FADD.FTZ R47, R50, R47 ;  /* 0x0000002f322f7221 */ /* 0x000fe20000010000 */
[----:B------:R-:W-:-:S05]  /*3e10*/  IMAD.MOV.U32 R50, RZ, RZ, R55 ;  /* 0x000000ffff327224 */ /* 0x000fca00078e0037 */
[----:B------:R-:W-:Y:S01]  /*3e20*/  MUFU.EX2 R44, R44 ;  /* 0x0000002c002c7308 */ /* 0x000fe20000000800 */
[----:B--2---:R-:W-:-:S07]  /*3e30*/  FADD.FTZ R6, R30, R7 ;  /* 0x000000071e067221 */ /* 0x004fce0000010000 */
[----:B------:R-:W0:Y:S01]  /*3e40*/  MUFU.EX2 R45, R45 ;  /* 0x0000002d002d7308 */ /* 0x000e220000000800 */
[----:B-1----:R-:W-:-:S01]  /*3e50*/  FADD.FTZ R6, R51, R6 ;  /* 0x0000000633067221 */ /* 0x002fc20000010000 */
[----:B------:R-:W-:Y:S01]  /*3e60*/  F2FP.SATFINITE.E4M3.F32.PACK_AB_MERGE_C R30, R51, R30, RZ ;  /* 0x0000001e331e723e */ /* 0x000fe200048070ff */
[----:B------:R-:W-:-:S03]  /*3e70*/  IMAD.MOV.U32 R51, RZ, RZ, R55 ;  /* 0x000000ffff337224 */ /* 0x000fc600078e0037 */
[----:B------:R-:W-:Y:S01]  /*3e80*/  F2FP.SATFINITE.E4M3.F32.PACK_AB_MERGE_C R149, R13, R10, R30 ;  /* 0x0000000a0d95723e */ /* 0x000fe2000480701e */
[----:B------:R-:W-:Y:S01]  /*3e90*/  IMAD.MOV.U32 R30, RZ, RZ, R55 ;  /* 0x000000ffff1e7224 */ /* 0x000fe200078e0037 */
[----:B------:R-:W1:Y:S08]  /*3ea0*/  MUFU.EX2 R48, R48 ;  /* 0x0000003000307308 */ /* 0x000e700000000800 */
[----:B------:R-:W2:Y:S01]  /*3eb0*/  MUFU.EX2 R53, R53 ;  /* 0x0000003500357308 */ /* 0x000ea20000000800 */
[----:B0-----:R-:W-:-:S07]  /*3ec0*/  F2FP.SATFINITE.E4M3.F32.PACK_AB_MERGE_C R9, R45, R44, RZ ;  /* 0x0000002c2d09723e */ /* 0x001fce00048070ff */
[----:B------:R-:W0:Y:S01]  /*3ed0*/  MUFU.EX2 R65, R65 ;  /* 0x0000004100417308 */ /* 0x000e220000000800 */
[----:B-1----:R-:W-:-:S01]  /*3ee0*/  FADD.FTZ R12, R48, R47 ;  /* 0x0000002f300c7221 */ /* 0x002fc20000010000 */
[----:B------:R-:W-:-:S06]  /*3ef0*/  IMAD.MOV.U32 R47, RZ, RZ, R55 ;  /* 0x000000ffff2f7224 */ /* 0x000fcc00078e0037 */
[----:B------:R-:W1:Y:S01]  /*3f00*/  MUFU.EX2 R72, R72 ;  /* 0x0000004800487308 */ /* 0x000e620000000800 */
[----:B--2---:R-:W-:-:S07]  /*3f10*/  FADD.FTZ R7, R53, R6 ;  /* 0x0000000635077221 */ /* 0x004fce0000010000 */
[----:B------:R-:W-:Y:S01]  /*3f20*/  MUFU.EX2 R73, R73 ;  /* 0x0000004900497308 */ /* 0x000fe20000000800 */
[C---:B0-----:R-:W-:Y:S01]  /*3f30*/  F2FP.SATFINITE.E4M3.F32.PACK_AB_MERGE_C R150, R65.reuse, R48, R9 ;  /* 0x000000304196723e */ /* 0x041fe20004807009 */
[----:B------:R-:W-:Y:S01]  /*3f40*/  FADD.FTZ R65, R65, R12 ;  /* 0x0000000c41417221 */ /* 0x000fe20000010000 */
[----:B------:R-:W-:-:S03]  /*3f50*/  IMAD.MOV.U32 R48, RZ, RZ, R55 ;  /* 0x000000ffff307224 */ /* 0x000fc600078e0037 */
[----:B------:R-:W-:Y:S02]  /*3f60*/  FADD.FTZ R44, R44, R65 ;  /* 0x000000412c2c7221 */ /* 0x000fe40000010000 */
[----:B------:R-:W0:Y:S01]  /*3f70*/  MUFU.EX2 R52, R52 ;  /* 0x0000003400347308 */ /* 0x000e220000000800 */
[----:B-1----:R-:W-:-:S01]  /*3f80*/  FADD.FTZ R6, R72, R7 ;  /* 0x0000000748067221 */ /* 0x002fc20000010000 */
[----:B------:R-:W-:Y:S01]  /*3f90*/  FADD.FTZ R7, R45, R44 ;  /* 0x0000002c2d077221 */ /* 0x000fe20000010000 */
[--C-:B------:R-:W-:Y:S02]  /*3fa0*/  IMAD.MOV.U32 R45, RZ, RZ, R55.reuse ;  /* 0x000000ffff2d7224 */ /* 0x100fe400078e0037 */
[----:B------:R-:W-:Y:S01]  /*3fb0*/  IMAD.MOV.U32 R44, RZ, RZ, R55 ;  /* 0x000000ffff2c7224 */ /* 0x000fe200078e0037 */
[----:B0-----:R-:W-:Y:S01]  /*3fc0*/  F2FP.SATFINITE.E4M3.F32.PACK_AB_MERGE_C R5, R52, R73, RZ ;  /* 0x000000493405723e */ /* 0x001fe200048070ff */
[----:B------:R-:W-:-:S03]  /*3fd0*/  FADD.FTZ R73, R73, R6 ;  /* 0x0000000649497221 */ /* 0x000fc60000010000 */
[----:B------:R-:W-:Y:S01]  /*3fe0*/  F2FP.SATFINITE.E4M3.F32.PACK_AB_MERGE_C R151, R72, R53, R5 ;  /* 0x000000354897723e */ /* 0x000fe20004807005 */
[----:B------:R-:W-:-:S01]  /*3ff0*/  FADD.FTZ R6, R52, R73 ;  /* 0x0000004934067221 */ /* 0x000fc20000010000 */
        /* <DEDUP_REMOVED lines=24> */
.L_x_138:
[----:B------:R-:W-:-:S04]  /*4180*/  UISETP.NE.AND UP0, UPT, UR21, 0x1, UPT ;  /* 0x000000011500788c */ /* 0x000fc8000bf05270 */
[----:B------:R-:W-:-:S04]  /*4190*/  USEL UR37, URZ, 0x1, UP0 ;  /* 0x000000013f257887 */ /* 0x000fc80008000000 */
[----:B------:R-:W-:Y:S01]  /*41a0*/  ULOP3.LUT UR37, UR20, UR37, URZ, 0x3c, !UPT ;  /* 0x0000002514257292 */ /* 0x000fe2000f8e3c3f */
[----:B------:R-:W-:Y:S11]  /*41b0*/  @!P0 BRA `(.L_x_129) ;  /* 0x0000000000048947 */ /* 0x000ff60003800000 */
[----:B------:R-:W-:Y:S01]  /*41c0*/  BPT.TRAP 0x1 ;  /* 0x000000040000795c */ /* 0x000fe20000300000 */
.L_x_129:
[----:B------:R-:W0:Y:S01]  /*41d0*/  S2UR UR6, SR_CgaCtaId ;  /* 0x00000000000679c3 */ /* 0x000e220000008800 */
[----:B------:R-:W-:Y:S01]  /*41e0*/  UIADD3 UR38, UR21, 0x1, URZ ;  /* 0x0000000115267890 */ /* 0x000fe2000fffe03f */
[----:B------:R-:W-:Y:S01]  /*41f0*/  MOV R5, 0x400 ;  /* 0x0000040000057802 */ /* 0x000fe20000000f00 */
[----:B------:R-:W-:Y:S02]  /*4200*/  IMAD.U32 R4, RZ, RZ, UR37 ;  /* 0x00000025ff047e24 */ /* 0x000fe4000f8e00ff */
[----:B------:R-:W-:-:S03]  /*4210*/  UISETP.NE.AND UP0, UPT, UR38, 0x2, UPT ;  /* 0x000000022600788c */ /* 0x000fc6000bf05270 */
[----:B------:R-:W-:Y:S01]  /*4220*/  SHF.L.U32 R4, R4, 0x1f, RZ ;  /* 0x0000001f04047819 */ /* 0x000fe200000006ff */
[----:B------:R-:W-:Y:S01]  /*4230*/  USEL UR38, UR38, URZ, UP0 ;  /* 0x0000003f26267287 */ /* 0x000fe20008000000 */
[----:B0-----:R-:W-:-:S05]  /*4240*/  IMAD.U32 R2, RZ, RZ, UR6 ;  /* 0x00000006ff027e24 */ /* 0x001fca000f8e00ff */
[----:B------:R-:W-:Y:S01]  /*4250*/  LEA R0, R2, R5, 0x18 ;  /* 0x0000000502007211 */ /* 0x000fe200078ec0ff */
[----:B------:R-:W-:-:S04]  /*4260*/  IMAD.U32 R5, RZ, RZ, UR38 ;  /* 0x00000026ff057e24 */ /* 0x000fc8000f8e00ff */
[----:B------:R-:W-:-:S04]  /*4270*/  IMAD R5, R5, 0x8, R0 ;  /* 0x0000000805057824 */ /* 0x000fc800078e0200 */
[----:B------:R0:W1:Y:S01]  /*4280*/  SYNCS.PHASECHK.TRANS64.TRYWAIT P1, [R5+URZ+0x13230], R4 ;  /* 0x01323004050075a7 */ /* 0x000062000802017f */
[----:B------:R-:W-:Y:S05]  /*4290*/  @!P0 BRA `(.L_x_130) ;  /* 0x0000000000048947 */ /* 0x000fea0003800000 */
[----:B------:R-:W-:Y:S01]  /*42a0*/  BPT.TRAP 0x1 ;  /* 0x000000040000795c */ /* 0x000fe20000300000 */
.L_x_130:
[----:B-1----:R-:W-:Y:S05]  /*42b0*/  @P1 BRA `(.L_x_131) ;  /* 0x0000000000081947 */ /* 0x002fea0003800000 */
[----:B------:R-:W1:Y:S02]  /*42c0*/  SYNCS.PHASECHK.TRANS64.TRYWAIT P1, [R5+URZ+0x13230], R4 ;  /* 0x01323004050075a7 */ /* 0x000e64000802017f */
[----:B-1----:R-:W-:Y:S05]  /*42d0*/  @!P1 BRA `(.L_x_132) ;  /* 0x0000008400849947 */ /* 0x002fea0003800000 */
.L_x_131:
        /* <DEDUP_REMOVED lines=64> */
.L_x_133:
[----:B------:R-:W-:Y:S01]  /*46e0*/  R2UR UR12, R0 ;  /* 0x00000000000c72ca */ /* 0x000fe200000e0000 */
[----:B01----:R-:W-:-:S05]  /*46f0*/  IMAD.U32 R4, RZ, RZ, UR20 ;  /* 0x00000014ff047e24 */ /* 0x003fca000f8e00ff */
[----:B------:R-:W-:-:S07]  /*4700*/  SHF.L.U32 R4, R4, 0x1f, RZ ;  /* 0x0000001f04047819 */ /* 0x000fce00000006ff */
[----:B------:R-:W-:-:S09]  /*4710*/  ULEA UR12, UR21, UR12, 0x3 ;  /* 0x0000000c150c7291 */ /* 0x000fd2000f8e183f */
[----:B------:R0:W1:Y:S01]  /*4720*/  SYNCS.PHASECHK.TRANS64.TRYWAIT P1, [UR12+0x13250], R4 ;  /* 0x01325004ff0075a7 */ /* 0x000062000802014c */
[----:B------:R-:W-:Y:S05]  /*4730*/  @!P0 BRA `(.L_x_134) ;  /* 0x0000000000048947 */ /* 0x000fea0003800000 */
[----:B------:R-:W-:Y:S01]  /*4740*/  BPT.TRAP 0x1 ;  /* 0x000000040000795c */ /* 0x000fe20000300000 */
.L_x_134:
[----:B-1----:R-:W-:Y:S05]  /*4750*/  @P1 BRA `(.L_x_135) ;  /* 0x0000000000081947 */ /* 0x002fea0003800000 */
[----:B------:R-:W1:Y:S02]  /*4760*/  SYNCS.PHASECHK.TRANS64.TRYWAIT P1, [UR12+0x13250], R4 ;  /* 0x01325004ff0075a7 */ /* 0x000e64000802014c */
[----:B-1----:R-:W-:Y:S05]  /*4770*/  @!P1 BRA `(.L_x_136) ;  /* 0x0000008000709947 */ /* 0x002fea0003800000 */
.L_x_135:
[----:B01----:R-:W-:Y:S01]  /*4780*/  FMNMX.FTZ R4, R120, R9, !PT ;  /* 0x0000000978047209 */ /* 0x003fe20007810000 */
[----:B------:R-:W-:Y:S01]  /*4790*/  WARPGROUP.ARRIVE ;  /* 0x00000000000079c5 */ /* 0x000fe20000000000 */
[----:B------:R-:W-:Y:S01]  /*47a0*/  R2UR UR6, R0 ;  /* 0x00000000000672ca */ /* 0x000fe200000e0000 */
[----:B------:R-:W-:Y:S01]  /*47b0*/  UMOV UR7, 0xc0000010 ;  /* 0xc000001000077882 */ /* 0x000fe20000000000 */
[----:B------:R-:W-:Y:S01]  /*47c0*/  FMNMX.FTZ R13, R121, R4, !PT ;  /* 0x00000004790d7209 */ /* 0x000fe20007810000 */
[----:B------:R-:W-:Y:S01]  /*47d0*/  UMOV UR11, 0xc0000010 ;  /* 0xc0000010000b7882 */ /* 0x000fe20000000000 */
[----:B------:R-:W-:-:S04]  /*47e0*/  FMNMX.FTZ R4, R122, R11, !PT ;  /* 0x0000000b7a047209 */ /* 0x000fc80007810000 */
[----:B------:R-:W-:Y:S02]  /*47f0*/  FMNMX.FTZ R15, R123, R4, !PT ;  /* 0x000000047b0f7209 */ /* 0x000fe40007810000 */
[----:B------:R-:W-:Y:S02]  /*4800*/  FMNMX.FTZ R4, R124, R13, !PT ;  /* 0x0000000d7c047209 */ /* 0x000fe40007810000 */
[----:B------:R-:W-:Y:S01]  /*4810*/  FMNMX.FTZ R8, R126, R15, !PT ;  /* 0x0000000f7e087209 */ /* 0x000fe20007810000 */
[----:B------:R-:W-:Y:S01]  /*4820*/  UIADD3 UR6, UR6, 0x1000, URZ ;  /* 0x0000100006067890 */ /* 0x000fe2000fffe03f */
[----:B------:R-:W-:Y:S02]  /*4830*/  FMNMX.FTZ R13, R125, R4, !PT ;  /* 0x000000047d0d7209 */ /* 0x000fe40007810000 */
[----:B------:R-:W-:Y:S01]  /*4840*/  FMNMX.FTZ R15, R127, R8, !PT ;  /* 0x000000087f0f7209 */ /* 0x000fe20007810000 */
[----:B------:R-:W-:Y:S01]  /*4850*/  USHF.R.U32.HI UR6, URZ, 0x4, UR6 ;  /* 0x000000043f067899 */ /* 0x000fe20008011606 */
[----:B------:R-:W-:-:S02]  /*4860*/  FMNMX.FTZ R4, R128, R13, !PT ;  /* 0x0000000d80047209 */ /* 0x000fc40007810000 */
[----:B------:R-:W-:Y:S01]  /*4870*/  FMNMX.FTZ R8, R130, R15, !PT ;  /* 0x0000000f82087209 */ /* 0x000fe20007810000 */
[----:B------:R-:W-:Y:S01]  /*4880*/  ULOP3.LUT UR6, UR6, 0x3fff, URZ, 0xc0, !UPT ;  /* 0x00003fff06067892 */ /* 0x000fe2000f8ec03f */
[----:B------:R-:W-:Y:S02]  /*4890*/  FMNMX.FTZ R13, R129, R4, !PT ;  /* 0x00000004810d7209 */ /* 0x000fe40007810000 */
[----:B------:R-:W-:Y:S01]  /*48a0*/  FMNMX.FTZ R15, R131, R8, !PT ;  /* 0x00000008830f7209 */ /* 0x000fe20007810000 */
[----:B------:R-:W-:Y:S01]  /*48b0*/  ULOP3.LUT UR6, UR6, 0x10000, URZ, 0xfc, !UPT ;  /* 0x0001000006067892 */ /* 0x000fe2000f8efc3f */
[----:B------:R-:W-:Y:S02]  /*48c0*/  FMNMX.FTZ R4, R132, R13, !PT ;  /* 0x0000000d84047209 */ /* 0x000fe40007810000 */
[----:B------:R-:W-:Y:S01]  /*48d0*/  FMNMX.FTZ R8, R134, R15, !PT ;  /* 0x0000000f86087209 */ /* 0x000fe20007810000 */
[----:B------:R-:W-:Y:S01]  /*48e0*/  UIMAD UR6, UR21, 0x280, UR6 ;  /* 0x00000280150678a4 */ /* 0x000fe2000f8e0206 */
[----:B------:R-:W-:-:S02]  /*48f0*/  FMNMX.FTZ R13, R133, R4, !PT ;  /* 0x00000004850d7209 */ /* 0x000fc40007810000 */
[----:B------:R-:W-:Y:S01]  /*4900*/  FMNMX.FTZ R15, R135, R8, !PT ;  /* 0x00000008870f7209 */ /* 0x000fe20007810000 */
[----:B------:R-:W-:Y:S01]  /*4910*/  UIADD3 UR10, UR6, 0x80, URZ ;  /* 0x00000080060a7890 */ /* 0x000fe2000fffe03f */
[----:B------:R-:W-:Y:S02]  /*4920*/  FMNMX.FTZ R4, R104, R13, !PT ;  /* 0x0000000d68047209 */ /* 0x000fe40007810000 */
[----:B------:R-:W-:Y:S02]  /*4930*/  FMNMX.FTZ R8, R106, R15, !PT ;  /* 0x0000000f6a087209 */ /* 0x000fe40007810000 */
[----:B------:R-:W-:Y:S01]  /*4940*/  FMNMX.FTZ R13, R105, R4, !PT ;  /* 0x00000004690d7209 */ /* 0x000fe20007810000 */
[----:B------:R-:W-:Y:S01]  /*4950*/  QGMMA.64x64x32.F32.E4M3.E4M3 R24, R152, gdesc[UR4], R24, gsb0 ;  /* 0x00e0000498187df3 */ /* 0x000fe20008000818 */
[----:B------:R-:W-:Y:S01]  /*4960*/  FMNMX.FTZ R15, R107, R8, !PT ;  /* 0x000000086b0f7209 */ /* 0x000fe20007810000 */
[----:B------:R-:W-:Y:S01]  /*4970*/  UMOV UR7, 0xc0000010 ;  /* 0xc000001000077882 */ /* 0x000fe20000000000 */
        /* <DEDUP_REMOVED lines=37> */
[----:B------:R-:W-:Y:S01]  /*4bd0*/  FMNMX.FTZ R8, R82, R15, !PT ;  /* 0x0000000f52087209 */ /* 0x000fe20007810000 */
[----:B------:R-:W-:Y:S02]  /*4be0*/  WARPGROUP.DEPBAR.LE gsb0, 0x0 ;  /* 0x00008000000079c5 */ /* 0x000fe40000010000 */
[----:B------:R-:W-:Y:S01]  /*4bf0*/  WARPGROUP.ARRIVE ;  /* 0x00000000000079c5 */ /* 0x000fe20000000000 */
[----:B------:R-:W-:-:S05]  /*4c00*/  FMNMX.FTZ R13, R81, R4, !PT ;  /* 0x00000004510d7209 */ /* 0x000fca0007810000 */
[----:B------:R-:W0:Y:S01]  /*4c10*/  S2R R155, SR_TID.X ;  /* 0x00000000009b7919 */ /* 0x000e220000002100 */
        /* <DEDUP_REMOVED lines=24> */
[----:B0-----:R-:W-:Y:S01]  /*4da0*/  LOP3.LUT P1, RZ, R155, 0x7f, RZ, 0xc0, !PT ;  /* 0x0000007f9bff7812 */ /* 0x001fe2000782c0ff */
[----:B------:R-:W0:Y:S04]  /*4db0*/  SHFL.BFLY PT, R13, R10, 0x2, 0x1f ;  /* 0x0c401f000a0d7f89 */ /* 0x000e2800000e0000 */
[----:B------:R-:W1:Y:S01]  /*4dc0*/  SHFL.BFLY PT, R15, R12, 0x2, 0x1f ;  /* 0x0c401f000c0f7f89 */ /* 0x000e6200000e0000 */
[----:B0-----:R-:W-:-:S02]  /*4dd0*/  FMNMX.FTZ R13, R10, R13, !PT ;  /* 0x0000000d0a0d7209 */ /* 0x001fc40007810000 */
[----:B-1----:R-:W-:-:S03]  /*4de0*/  FMNMX.FTZ R15, R12, R15, !PT ;  /* 0x0000000f0c0f7209 */ /* 0x002fc60007810000 */
[----:B------:R-:W0:Y:S04]  /*4df0*/  SHFL.BFLY PT, R4, R13, 0x1, 0x1f ;  /* 0x0c201f000d047f89 */ /* 0x000e2800000e0000 */
[----:B------:R-:W1:Y:S01]  /*4e00*/  SHFL.BFLY PT, R8, R15, 0x1, 0x1f ;  /* 0x0c201f000f087f89 */ /* 0x000e6200000e0000 */
[----:B------:R-:W-:Y:S02]  /*4e10*/  WARPGROUP.DEPBAR.LE gsb0, 0x0 ;  /* 0x00008000000079c5 */ /* 0x000fe40000010000 */
[----:B------:R-:W-:-:S06]  /*4e20*/  WARPGROUP.ARRIVE ;  /* 0x00000000000079c5 */ /* 0x000fcc0000000000 */
[----:B------:R-:W-:Y:S01]  /*4e30*/  QGMMA.64x64x32.F32.E4M3.E4M3 R24, R140, gdesc[UR8], R24, gsb0 ;  /* 0x00e000088c187df3 */ /* 0x000fe20008000818 */
[----:B------:R-:W-:Y:S01]  /*4e40*/  UIADD3 UR10, UR6, 0x180, URZ ;  /* 0x00000180060a7890 */ /* 0x000fe2000fffe03f */
[----:B------:R-:W-:Y:S01]  /*4e50*/  UMOV UR11, 0xc0000010 ;  /* 0xc0000010000b7882 */ /* 0x000fe20000000000 */
[----:B------:R-:W-:Y:S01]  /*4e60*/  UIADD3 UR6, UR6, 0x200, URZ ;  /* 0x0000020006067890 */ /* 0x000fe2000fffe03f */
[----:B0-----:R-:W-:Y:S02]  /*4e70*/  FMNMX.FTZ R4, R13, R4, !PT ;  /* 0x000000040d047209 */ /* 0x001fe40007810000 */
[----:B-1----:R-:W-:-:S03]  /*4e80*/  FMNMX.FTZ R8, R15, R8, !PT ;  /* 0x000000080f087209 */ /* 0x002fc60007810000 */
[----:B------:R-:W-:-:S04]  /*4e90*/  FADD.FTZ R9, -R4, R9 ;  /* 0x0000000904097221 */ /* 0x000fc80000010100 */
[----:B------:R-:W-:Y:S01]  /*4ea0*/  FMUL.FTZ R10, R9, UR41 ;  /* 0x00000029090a7c20 */ /* 0x000fe20008410000 */
[----:B------:R-:W-:-:S01]  /*4eb0*/  FADD.FTZ R9, -R8, R11 ;  /* 0x0000000b08097221 */ /* 0x000fc20000010100 */
[----:B------:R-:W-:-:S03]  /*4ec0*/  IMAD.U32 R11, RZ, RZ, UR41 ;  /* 0x00000029ff0b7e24 */ /* 0x000fc6000f8e00ff */
[----:B------:R-:W-:Y:S01]  /*4ed0*/  FMUL.FTZ R9, R9, UR41 ;  /* 0x0000002909097c20 */ /* 0x000fe20008410000 */
[----:B------:R-:W-:-:S01]  /*4ee0*/  FFMA.FTZ R11, R4, R11, -8 ;  /* 0xc1000000040b7423 */ /* 0x000fc2000001000b */
[----:B------:R-:W-:Y:S03]  /*4ef0*/  MUFU.EX2 R10, R10 ;  /* 0x0000000a000a7308 */ /* 0x000fe60000000800 */
[----:B------:R-:W-:-:S01]  /*4f00*/  FFMA.FTZ R15, R125, UR41, -R11 ;  /* 0x000000297d0f7c23 */ /* 0x000fc2000801080b */
[----:B------:R-:W-:Y:S02]  /*4f10*/  IMAD.U32 R125, RZ, RZ, UR41 ;  /* 0x00000029ff7d7e24 */ /* 0x000fe4000f8e00ff */
        /* <DEDUP_REMOVED lines=40> */
[----:B------:R-:W0:Y:S03]  /*51a0*/  MUFU.EX2 R13, R13 ;  /* 0x0000000d000d7308 */ /* 0x000e260000000800 */
[----:B------:R-:W-:-:S01]  /*51b0*/  FFMA.FTZ R122, R122, UR41, -R69 ;  /* 0x000000297a7a7c23 */ /* 0x000fc20008010845 */
[--C-:B------:R-:W-:Y:S01]  /*51c0*/  FFMA.FTZ R123, R123, UR41, -R69.reuse ;  /* 0x000000297b7b7c23 */ /* 0x100fe20008010845 */
[----:B------:R-:W-:-:S01]  /*51d0*/  FFMA.FTZ R124, R126, UR41, -R69 ;  /* 0x000000297e7c7c23 */ /* 0x000fc20008010845 */
[--C-:B------:R-:W-:Y:S01]  /*51e0*/  FFMA.FTZ R125, R127, UR41, -R69.reuse ;  /* 0x000000297f7d7c23 */ /* 0x100fe20008010845 */
[----:B------:R-:W-:-:S01]  /*51f0*/  FFMA.FTZ R126, R130, UR41, -R69 ;  /* 0x00000029827e7c23 */ /* 0x000fc20008010845 */
[----:B------:R-:W-:Y:S01]  /*5200*/  MUFU.EX2 R9, R9 ;  /* 0x0000000900097308 */ /* 0x000fe20000000800 */
[----:B------:R-:W-:-:S01]  /*5210*/  FFMA.FTZ R127, R131, UR41, -R69 ;  /* 0x00000029837f7c23 */ /* 0x000fc20008010845 */
[----:B------:R-:W-:-:S02]  /*5220*/  WARPGROUP.DEPBAR.LE gsb0, 0x0 ;  /* 0x00008000000079c5 */ /* 0x000fc40000010000 */
[----:B------:R-:W-:Y:S01]  /*5230*/  WARPGROUP.ARRIVE ;  /* 0x00000000000079c5 */ /* 0x000fe20000000000 */
[--C-:B------:R-:W-:Y:S01]  /*5240*/  FFMA.FTZ R128, R134, UR41, -R69.reuse ;  /* 0x0000002986807c23 */ /* 0x100fe20008010845 */
[----:B------:R-:W-:-:S01]  /*5250*/  FFMA.FTZ R129, R135, UR41, -R69 ;  /* 0x0000002987817c23 */ /* 0x000fc20008010845 */
[----:B------:R-:W-:Y:S01]  /*5260*/  FFMA.FTZ R106, R106, UR41, -R69 ;  /* 0x000000296a6a7c23 */ /* 0x000fe20008010845 */
[----:B------:R-:W1:Y:S01]  /*5270*/  MUFU.EX2 R122, R122 ;  /* 0x0000007a007a7308 */ /* 0x000e620000000800 */
[----:B0-----:R-:W-:-:S01]  /*5280*/  FFMA.FTZ R7, R10, R7, R13 ;  /* 0x000000070a077223 */ /* 0x001fc2000001000d */
[----:B------:R-:W-:Y:S01]  /*5290*/  QGMMA.64x64x32.F32.E4M3.E4M3 R24, R144, gdesc[UR8], R24, gsb0 ;  /* 0x00e0000890187df3 */ /* 0x000fe20008000818 */
[----:B------:R-:W-:-:S01]  /*52a0*/  FFMA.FTZ R107, R107, UR41, -R69 ;  /* 0x000000296b6b7c23 */ /* 0x000fc20008010845 */
[--C-:B------:R-:W-:Y:S01]  /*52b0*/  FFMA.FTZ R110, R110, UR41, -R69.reuse ;  /* 0x000000296e6e7c23 */ /* 0x100fe20008010845 */
[----:B------:R-:W-:-:S01]  /*52c0*/  FFMA.FTZ R111, R111, UR41, -R69 ;  /* 0x000000296f6f7c23 */ /* 0x000fc20008010845 */
[--C-:B------:R-:W-:Y:S01]  /*52d0*/  FFMA.FTZ R114, R114, UR41, -R69.reuse ;  /* 0x0000002972727c23 */ /* 0x100fe20008010845 */
        /* <DEDUP_REMOVED lines=18> */
[----:B0-----:R-:W-:-:S01]  /*5400*/  FADD.FTZ R7, R12, R7 ;  /* 0x000000070c077221 */ /* 0x001fc20000010000 */
[--C-:B------:R-:W-:Y:S01]  /*5410*/  FFMA.FTZ R79, R79, UR41, -R69.reuse ;  /* 0x000000294f4f7c23 */ /* 0x100fe20008010845 */
[----:B------:R-:W-:-:S01]  /*5420*/  FFMA.FTZ R82, R82, UR41, -R69 ;  /* 0x0000002952527c23 */ /* 0x000fc20008010845 */
[--C-:B------:R-:W-:Y:S01]  /*5430*/  FFMA.FTZ R83, R83, UR41, -R69.reuse ;  /* 0x0000002953537c23 */ /* 0x100fe20008010845 */
[----:B------:R-:W-:-:S01]  /*5440*/  FFMA.FTZ R86, R86, UR41, -R69 ;  /* 0x0000002956567c23 */ /* 0x000fc20008010845 */
[--C-:B------:R-:W-:Y:S01]  /*5450*/  FFMA.FTZ R87, R87, UR41, -R69.reuse ;  /* 0x0000002957577c23 */ /* 0x100fe20008010845 */
[----:B------:R-:W-:-:S01]  /*5460*/  FFMA.FTZ R58, R58, UR41, -R69 ;  /* 0x000000293a3a7c23 */ /* 0x000fc20008010845 */
[----:B------:R-:W0:Y:S01]  /*5470*/  MUFU.EX2 R124, R124 ;  /* 0x0000007c007c7308 */ /* 0x000e220000000800 */
[----:B--2---:R-:W-:-:S01]  /*5480*/  FADD.FTZ R131, R123, R6 ;  /* 0x000000067b837221 */ /* 0x004fc20000010000 */
[--C-:B------:R-:W-:Y:S01]  /*5490*/  FFMA.FTZ R59, R59, UR41, -R69.reuse ;  /* 0x000000293b3b7c23 */ /* 0x100fe20008010845 */
[----:B------:R-:W-:-:S01]  /*54a0*/  FFMA.FTZ R62, R62, UR41, -R69 ;  /* 0x000000293e3e7c23 */ /* 0x000fc20008010845 */
[--C-:B------:R-:W-:Y:S01]  /*54b0*/  FFMA.FTZ R63, R63, UR41, -R69.reuse ;  /* 0x000000293f3f7c23 */ /* 0x100fe20008010845 */
[----:B------:R-:W-:-:S01]  /*54c0*/  FFMA.FTZ R66, R66, UR41, -R69 ;  /* 0x0000002942427c23 */ /* 0x000fc20008010845 */
[----:B------:R-:W-:-:S02]  /*54d0*/  FFMA.FTZ R67, R67, UR41, -R69 ;  /* 0x0000002943437c23 */ /* 0x000fc40008010845 */
[----:B------:R-:W2:Y:S01]  /*54e0*/  MUFU.EX2 R15, R15 ;  /* 0x0000000f000f7308 */ /* 0x000ea20000000800 */
[----:B-1----:R-:W-:-:S07]  /*54f0*/  FADD.FTZ R6, R14, R7 ;  /* 0x000000070e067221 */ /* 0x002fce0000010000 */
[----:B------:R-:W1:Y:S01]  /*5500*/  MUFU.EX2 R125, R125 ;  /* 0x0000007d007d7308 */ /* 0x000e620000000800 */
[----:B0-----:R-:W-:-:S07]  /*5510*/  FADD.FTZ R130, R124, R131 ;  /* 0x000000837c827221 */ /* 0x001fce0000010000 */
[----:B------:R-:W0:Y:S01]  /*5520*/  MUFU.EX2 R20, R20 ;  /* 0x0000001400147308 */ /* 0x000e220000000800 */
[----:B--2---:R-:W-:-:S07]  /*5530*/  FADD.FTZ R7, R15, R6 ;  /* 0x000000060f077221 */ /* 0x004fce0000010000 */
[----:B------:R-:W2:Y:S01]  /*5540*/  MUFU.EX2 R126, R126 ;  /* 0x0000007e007e7308 */ /* 0x000ea20000000800 */
[----:B-1----:R-:W-:-:S07]  /*5550*/  FADD.FTZ R131, R125, R130 ;  /* 0x000000827d837221 */ /* 0x002fce0000010000 */
[----:B------:R-:W1:Y:S01]  /*5560*/  MUFU.EX2 R21, R21 ;  /* 0x0000001500157308 */ /* 0x000e620000000800 */
[----:B0-----:R-:W-:-:S07]  /*5570*/  FADD.FTZ R6, R20, R7 ;  /* 0x0000000714067221 */ /* 0x001fce0000010000 */
[----:B------:R-:W0:Y:S01]  /*5580*/  MUFU.EX2 R127, R127 ;  /* 0x0000007f007f7308 */ /* 0x000e220000000800 */
[----:B--2---:R-:W-:-:S01]  /*5590*/  FADD.FTZ R130, R126, R131 ;  /* 0x000000837e827221 */ /* 0x004fc20000010000 */
[----:B------:R-:W-:Y:S02]  /*55a0*/  WARPGROUP.DEPBAR.LE gsb0, 0x0 ;  /* 0x00008000000079c5 */ /* 0x000fe40000010000 */
[----:B------:R-:W-:-:S04]  /*55b0*/  WARPGROUP.ARRIVE ;  /* 0x00000000000079c5 */ /* 0x000fc80000000000 */
[----:B------:R-:W2:Y:S01]  /*55c0*/  MUFU.EX2 R120, R120 ;  /* 0x0000007800787308 */ /* 0x000ea20000000800 */
[----:B-1----:R-:W-:-:S01]  /*55d0*/  FADD.FTZ R7, R21, R6 ;  /* 0x0000000615077221 */ /* 0x002fc20000010000 */
[----:B------:R-:W-:Y:S06]  /*55e0*/  QGMMA.64x64x32.F32.E4M3.E4M3 R24, R148, gdesc[UR4], R24, gsb0 ;  /* 0x00e0000494187df3 */ /* 0x000fec0008000818 */
        /* <DEDUP_REMOVED lines=19> */
[----:B0-----:R-:W-:-:S01]  /*5720*/  FADD.FTZ R6, R108, R7 ;  /* 0x000000076c067221 */ /* 0x001fc20000010000 */
[----:B------:R-:W-:-:S06]  /*5730*/  WARPGROUP.DEPBAR.LE gsb0, 0x0 ;  /* 0x00008000000079c5 */ /* 0x000fcc0000010000 */
        /* <DEDUP_REMOVED lines=80> */
[----:B------:R-:W-:-:S06]  /*5c40*/  FFMA.FTZ R7, R70, UR41, -R69 ;  /* 0x0000002946077c23 */ /* 0x000fcc0008010845 */
[----:B------:R-:W2:Y:S01]  /*5c50*/  MUFU.EX2 R87, R87 ;  /* 0x0000005700577308 */ /* 0x000ea20000000800 */
[----:B-1----:R-:W-:-:S07]  /*5c60*/  FADD.FTZ R130, R86, R131 ;  /* 0x0000008356827221 */ /* 0x002fce0000010000 */
[----:B------:R-:W1:Y:S01]  /*5c70*/  MUFU.EX2 R56, R56 ;  /* 0x0000003800387308 */ /* 0x000e620000000800 */
[----:B0-----:R-:W-:-:S01]  /*5c80*/  FADD.FTZ R131, R85, R6 ;  /* 0x0000000655837221 */ /* 0x001fc20000010000 */
[----:B------:R-:W-:-:S05]  /*5c90*/  @!P1 VIADD R6, R5, 0x13240 ;  /* 0x0001324005069836 */ /* 0x000fca0000000000 */
[----:B------:R-:W-:Y:S01]  /*5ca0*/  @!P1 PRMT R6, RZ, 0x654, R6 ;  /* 0x00000654ff069816 */ /* 0x000fe20000000006 */
[----:B------:R-:W0:Y:S01]  /*5cb0*/  MUFU.EX2 R58, R58 ;  /* 0x0000003a003a7308 */ /* 0x000e220000000800 */
[----:B--2---:R-:W-:-:S02]  /*5cc0*/  FADD.FTZ R133, R87, R130 ;  /* 0x0000008257857221 */ /* 0x004fc40000010000 */
[----:B------:R2:W-:Y:S05]  /*5cd0*/  @!P1 SYNCS.ARRIVE.TRANS64.RED.A1T0 RZ, [R6+URZ], RZ ;  /* 0x000000ff06ff99a7 */ /* 0x0005ea000810043f */
[----:B------:R-:W3:Y:S01]  /*5ce0*/  MUFU.EX2 R57, R57 ;  /* 0x0000003900397308 */ /* 0x000ee20000000800 */
[----:B-1----:R-:W-:-:S07]  /*5cf0*/  FADD.FTZ R70, R56, R131 ;  /* 0x0000008338467221 */ /* 0x002fce0000010000 */
[----:B------:R-:W1:Y:S01]  /*5d00*/  MUFU.EX2 R59, R59 ;  /* 0x0000003b003b7308 */ /* 0x000e620000000800 */
[----:B0-----:R-:W-:-:S07]  /*5d10*/  FADD.FTZ R130, R58, R133 ;  /* 0x000000853a827221 */ /* 0x001fce0000010000 */
[----:B------:R-:W0:Y:S01]  /*5d20*/  MUFU.EX2 R60, R60 ;  /* 0x0000003c003c7308 */ /* 0x000e220000000800 */
[----:B---3--:R-:W-:-:S01]  /*5d30*/  FADD.FTZ R131, R57, R70 ;  /* 0x0000004639837221 */ /* 0x008fc20000010000 */
[----:B------:R-:W-:-:S06]  /*5d40*/  FFMA.FTZ R70, R71, UR41, -R69 ;  /* 0x0000002947467c23 */ /* 0x000fcc0008010845 */
[----:B------:R-:W3:Y:S01]  /*5d50*/  MUFU.EX2 R62, R62 ;  /* 0x0000003e003e7308 */ /* 0x000ee20000000800 */
[----:B-1----:R-:W-:-:S07]  /*5d60*/  FADD.FTZ R133, R59, R130 ;  /* 0x000000823b857221 */ /* 0x002fce0000010000 */
[----:B------:R-:W1:Y:S01]  /*5d70*/  MUFU.EX2 R61, R61 ;  /* 0x0000003d003d7308 */ /* 0x000e620000000800 */
[----:B0-----:R-:W-:-:S07]  /*5d80*/  FADD.FTZ R130, R60, R131 ;  /* 0x000000833c827221 */ /* 0x001fce0000010000 */
[----:B------:R-:W0:Y:S01]  /*5d90*/  MUFU.EX2 R63, R63 ;  /* 0x0000003f003f7308 */ /* 0x000e220000000800 */
[----:B---3--:R-:W-:-:S07]  /*5da0*/  FADD.FTZ R132, R62, R133 ;  /* 0x000000853e847221 */ /* 0x008fce0000010000 */
[----:B------:R-:W2:Y:S01]  /*5db0*/  MUFU.EX2 R64, R64 ;  /* 0x0000004000407308 */ /* 0x000ea20000000800 */
[----:B-1----:R-:W-:-:S07]  /*5dc0*/  FADD.FTZ R69, R61, R130 ;  /* 0x000000823d457221 */ /* 0x002fce0000010000 */
[----:B------:R-:W1:Y:S01]  /*5dd0*/  MUFU.EX2 R66, R66 ;  /* 0x0000004200427308 */ /* 0x000e620000000800 */
[----:B0-----:R-:W-:-:S07]  /*5de0*/  FADD.FTZ R71, R63, R132 ;  /* 0x000000843f477221 */ /* 0x001fce0000010000 */
[----:B------:R-:W-:Y:S01]  /*5df0*/  MUFU.EX2 R65, R65 ;  /* 0x0000004100417308 */ /* 0x000fe20000000800 */
[----:B--2---:R-:W-:-:S07]  /*5e00*/  FADD.FTZ R6, R64, R69 ;  /* 0x0000004540067221 */ /* 0x004fce0000010000 */
[----:B------:R-:W0:Y:S01]  /*5e10*/  MUFU.EX2 R67, R67 ;  /* 0x0000004300437308 */ /* 0x000e220000000800 */
[----:B-1----:R-:W-:-:S07]  /*5e20*/  FADD.FTZ R130, R66, R71 ;  /* 0x0000004742827221 */ /* 0x002fce0000010000 */
[----:B------:R-:W1:Y:S08]  /*5e30*/  MUFU.EX2 R68, R68 ;  /* 0x0000004400447308 */ /* 0x000e700000000800 */
[----:B------:R2:W3:Y:S01]  /*5e40*/  MUFU.EX2 R5, R7 ;  /* 0x0000000700057308 */ /* 0x0004e20000000800 */
[----:B0-----:R-:W-:-:S07]  /*5e50*/  FADD.FTZ R130, R67, R130 ;  /* 0x0000008243827221 */ /* 0x001fce0000010000 */
[----:B------:R-:W0:Y:S01]  /*5e60*/  MUFU.EX2 R11, R11 ;  /* 0x0000000b000b7308 */ /* 0x000e220000000800 */
[----:B--2---:R-:W-:-:S04]  /*5e70*/  FADD.FTZ R7, R65, R6 ;  /* 0x0000000641077221 */ /* 0x004fc80000010000 */
[----:B-1----:R-:W-:-:S03]  /*5e80*/  FADD.FTZ R6, R68, R7 ;  /* 0x0000000744067221 */ /* 0x002fc60000010000 */
[----:B------:R-:W1:Y:S01]  /*5e90*/  MUFU.EX2 R70, R70 ;  /* 0x0000004600467308 */ /* 0x000e620000000800 */
[----:B---3--:R-:W-:-:S01]  /*5ea0*/  FADD.FTZ R69, R5, R130 ;  /* 0x0000008205457221 */ /* 0x008fc20000010000 */
[----:B0-----:R-:W-:-:S03]  /*5eb0*/  FADD.FTZ R7, R11, R6 ;  /* 0x000000060b077221 */ /* 0x001fc60000010000 */
[----:B-1----:R-:W-:Y:S01]  /*5ec0*/  FADD.FTZ R6, R70, R69 ;  /* 0x0000004546067221 */ /* 0x002fe20000010000 */
[----:B------:R-:W-:Y:S06]  /*5ed0*/  @!P0 BRA `(.L_x_137) ;  /* 0x0000000000048947 */ /* 0x000fec0003800000 */
[----:B------:R-:W-:Y:S01]  /*5ee0*/  BPT.TRAP 0x1 ;  /* 0x000000040000795c */ /* 0x000fe20000300000 */
.L_x_137:
[----:B------:R-:W-:Y:S01]  /*5ef0*/  R2UR UR7, R2 ;  /* 0x00000000020772ca */ /* 0x000fe200000e0000 */
[----:B------:R-:W-:Y:S01]  /*5f00*/  UIADD3 UR6, UR12, 0x13260, URZ ;  /* 0x000132600c067890 */ /* 0x000fe2000fffe03f */
[----:B------:R-:W-:Y:S01]  /*5f10*/  ISETP.LT.AND P1, PT, RZ, UR45, PT ;  /* 0x0000002dff007c0c */ /* 0x000fe2000bf21270 */
[----:B------:R-:W-:Y:S01]  /*5f20*/  UMOV UR20, UR37 ;  /* 0x0000002500147c82 */ /* 0x000fe20008000000 */
[----:B------:R-:W-:Y:S01]  /*5f30*/  F2FP.SATFINITE.E4M3.F32.PACK_AB_MERGE_C R11, R11, R68, RZ ;  /* 0x000000440b0b723e */ /* 0x000fe200048070ff */
[----:B------:R-:W-:Y:S01]  /*5f40*/  UMOV UR21, UR38 ;  /* 0x0000002600157c82 */ /* 0x000fe20008000000 */
[----:B------:R-:W-:Y:S01]  /*5f50*/  F2FP.SATFINITE.E4M3.F32.PACK_AB_MERGE_C R14, R15, R14, RZ ;  /* 0x0000000e0f0e723e */ /* 0x000fe200048070ff */
[-C--:B------:R-:W-:Y:S01]  /*5f60*/  FMUL.FTZ R26, R26, R9.reuse ;  /* 0x000000091a1a7220 */ /* 0x080fe20000410000 */
[----:B------:R-:W-:Y:S01]  /*5f70*/  F2FP.SATFINITE.E4M3.F32.PACK_AB_MERGE_C R124, R125, R124, RZ ;  /* 0x0000007c7d7c723e */ /* 0x000fe200048070ff */
[-C--:B------:R-:W-:Y:S01]  /*5f80*/  FMUL.FTZ R27, R27, R9.reuse ;  /* 0x000000091b1b7220 */ /* 0x080fe20000410000 */
[----:B------:R-:W-:Y:S01]  /*5f90*/  F2FP.SATFINITE.E4M3.F32.PACK_AB_MERGE_C R120, R121, R120, RZ ;  /* 0x000000787978723e */ /* 0x000fe200048070ff */
[-C--:B------:R-:W-:Y:S01]  /*5fa0*/  FMUL.FTZ R30, R30, R9.reuse ;  /* 0x000000091e1e7220 */ /* 0x080fe20000410000 */
[----:B------:R-:W-:Y:S01]  /*5fb0*/  F2FP.SATFINITE.E4M3.F32.PACK_AB_MERGE_C R128, R129, R128, RZ ;  /* 0x000000808180723e */ /* 0x000fe200048070ff */
[----:B------:R-:W-:Y:S01]  /*5fc0*/  UPRMT UR6, UR7, 0x654, UR6 ;  /* 0x0000065407067896 */ /* 0x000fe20008000006 */
[----:B------:R-:W-:Y:S01]  /*5fd0*/  F2FP.SATFINITE.E4M3.F32.PACK_AB_MERGE_C R108, R109, R108, RZ ;  /* 0x0000006c6d6c723e */ /* 0x000fe200048070ff */
[----:B------:R-:W-:Y:S01]  /*5fe0*/  UIADD3 UR7, UR45, -0x1, URZ ;  /* 0xffffffff2d077890 */ /* 0x000fe2000fffe03f */
[----:B------:R-:W-:Y:S01]  /*5ff0*/  F2FP.SATFINITE.E4M3.F32.PACK_AB_MERGE_C R110, R111, R110, RZ ;  /* 0x0000006e6f6e723e */ /* 0x000fe200048070ff */
[-C--:B------:R-:W-:Y:S01]  /*6000*/  FMUL.FTZ R31, R31, R9.reuse ;  /* 0x000000091f1f7220 */ /* 0x080fe20000410000 */
[----:B------:R-:W-:Y:S01]  /*6010*/  F2FP.SATFINITE.E4M3.F32.PACK_AB_MERGE_C R116, R117, R116, RZ ;  /* 0x000000747574723e */ /* 0x000fe200048070ff */
[-C--:B------:R-:W-:Y:S01]  /*6020*/  FMUL.FTZ R34, R34, R9.reuse ;  /* 0x0000000922227220 */ /* 0x080fe20000410000 */
[----:B------:R-:W-:Y:S01]  /*6030*/  F2FP.SATFINITE.E4M3.F32.PACK_AB_MERGE_C R118, R119, R118, RZ ;  /* 0x000000767776723e */ /* 0x000fe200048070ff */
[-C--:B------:R-:W-:Y:S01]  /*6040*/  FMUL.FTZ R35, R35, R9.reuse ;  /* 0x0000000923237220 */ /* 0x080fe20000410000 */
[----:B------:R-:W-:Y:S01]  /*6050*/  F2FP.SATFINITE.E4M3.F32.PACK_AB_MERGE_C R92, R93, R92, RZ ;  /* 0x0000005c5d5c723e */ /* 0x000fe200048070ff */
[----:B------:R-:W-:Y:S01]  /*6060*/  SYNCS.ARRIVE.TRANS64.RED.A1T0 RZ, [UR6], RZ ;  /* 0x000000ffffff79a7 */ /* 0x000fe20008100406 */
        /* <DEDUP_REMOVED lines=17> */
[----:B------:R-:W-:Y:S01]  /*6180*/  FMUL.FTZ R51, R51, R9 ;  /* 0x0000000933337220 */ /* 0x000fe20000410000 */
        /* <DEDUP_REMOVED lines=42> */
.L_x_128:
[----:B------:R-:W-:Y:S06]  /*6430*/  BAR.ARV 0x8, 0x1a0 ;  /* 0x0206800000007b1d */ /* 0x000fec0000002000 */
[----:B------:R-:W-:Y:S05]  /*6440*/  @!P0 BRA `(.L_x_139) ;  /* 0x0000000000048947 */ /* 0x000fea0003800000 */
[----:B------:R-:W-:Y:S01]  /*6450*/  BPT.TRAP 0x1 ;  /* 0x000000040000795c */ /* 0x000fe20000300000 */
.L_x_139:
[----:B------:R-:W-:Y:S02]  /*6460*/  IMAD.U32 R3, RZ, RZ, UR38 ;  /* 0x00000026ff037e24 */ /* 0x000fe4000f8e00ff */
[----:B------:R-:W-:Y:S02]  /*6470*/  IMAD.U32 R5, RZ, RZ, UR37 ;  /* 0x00000025ff057e24 */ /* 0x000fe4000f8e00ff */
[----:B------:R-:W-:-:S03]  /*6480*/  IMAD R20, R3, 0x8, R0 ;  /* 0x0000000803147824 */ /* 0x000fc600078e0200 */
[----:B------:R-:W-:-:S04]  /*6490*/  SHF.L.U32 R3, R5, 0x1f, RZ ;  /* 0x0000001f05037819 */ /* 0x000fc800000006ff */
[----:B------:R0:W1:Y:S01]  /*64a0*/  SYNCS.PHASECHK.TRANS64.TRYWAIT P1, [R20+URZ+0x13250], R3 ;  /* 0x01325003140075a7 */ /* 0x000062000802017f */
[----:B------:R-:W-:Y:S05]  /*64b0*/  @!P0 BRA `(.L_x_140) ;  /* 0x0000000000048947 */ /* 0x000fea0003800000 */
[----:B------:R-:W-:Y:S01]  /*64c0*/  BPT.TRAP 0x1 ;  /* 0x000000040000795c */ /* 0x000fe20000300000 */
.L_x_140:
[----:B------:R-:W-:Y:S01]  /*64d0*/  VIADD R0, R0, 0x1000 ;  /* 0x0000100000007836 */ /* 0x000fe20000000000 */
[----:B-1----:R-:W-:Y:S06]  /*64e0*/  @P1 BRA `(.L_x_141) ;  /* 0x0000000000081947 */ /* 0x002fec0003800000 */
[----:B------:R-:W1:Y:S02]  /*64f0*/  SYNCS.PHASECHK.TRANS64.TRYWAIT P1, [R20+URZ+0x13250], R3 ;  /* 0x01325003140075a7 */ /* 0x000e64000802017f */
[----:B-1----:R-:W-:Y:S05]  /*6500*/  @!P1 BRA `(.L_x_142) ;  /* 0x0000006400249947 */ /* 0x002fea0003800000 */
.L_x_141:
[----:B------:R-:W-:Y:S01]  /*6510*/  SHF.R.U32.HI R0, RZ, 0x4, R0 ;  /* 0x00000004ff007819 */ /* 0x000fe20000011600 */
[----:B------:R-:W-:Y:S01]  /*6520*/  IMAD.U32 R11, RZ, RZ, UR38 ;  /* 0x00000026ff0b7e24 */ /* 0x000fe2000f8e00ff */
[----:B------:R-:W-:Y:S05]  /*6530*/  WARPSYNC.ALL ;  /* 0x0000000000007948 */ /* 0x000fea0003800000 */
[----:B------:R-:W-:Y:S01]  /*6540*/  LOP3.LUT R0, R0, 0x3fff, RZ, 0xc0, !PT ;  /* 0x00003fff00007812 */ /* 0x000fe200078ec0ff */
[----:B------:R-:W-:Y:S01]  /*6550*/  WARPGROUP.ARRIVE ;  /* 0x00000000000079c5 */ /* 0x000fe20000000000 */
[----:B------:R-:W-:Y:S01]  /*6560*/  ULDC.64 UR10, c[0x0][0x9a0] ;  /* 0x00026800000a7ab9 */ /* 0x000fe20000000a00 */
[----:B------:R-:W-:Y:S01]  /*6570*/  IMAD.MOV.U32 R5, RZ, RZ, 0x3f800000 ;  /* 0x3f800000ff057424 */ /* 0x000fe200078e00ff */
[----:B------:R-:W-:Y:S01]  /*6580*/  LOP3.LUT R0, R0, 0x10000, RZ, 0xfc, !PT ;  /* 0x0001000000007812 */ /* 0x000fe200078efcff */
[----:B------:R-:W-:-:S04]  /*6590*/  UISETP.NE.U32.AND UP0, UPT, UR10, URZ, UPT ;  /* 0x0000003f0a00728c */ /* 0x000fc8000bf05070 */
[----:B------:R-:W-:Y:S01]  /*65a0*/  IMAD R10, R11, 0x280, R0 ;  /* 0x000002800b0a7824 */ /* 0x000fe200078e0200 */
[----:B------:R-:W-:Y:S01]  /*65b0*/  UISETP.NE.AND.EX UP0, UPT, UR11, URZ, UPT, UP0 ;  /* 0x0000003f0b00728c */ /* 0x000fe2000bf05300 */
[----:B------:R-:W-:-:S03]  /*65c0*/  IMAD.MOV.U32 R11, RZ, RZ, -0x3ffffff0 ;  /* 0xc0000010ff0b7424 */ /* 0x000fc600078e00ff */
[----:B------:R-:W-:Y:S02]  /*65d0*/  R2UR UR6, R10 ;  /* 0x000000000a0672ca */ /* 0x000fe400000e0000 */
[----:B------:R-:W-:Y:S02]  /*65e0*/  R2UR UR7, R11 ;  /* 0x000000000b0772ca */ /* 0x000fe400000e0000 */
[----:B------:R-:W-:-:S03]  /*65f0*/  PLOP3.LUT P1, PT, PT, PT, UP0, 0x80, 0x0 ;  /* 0x000000000000781c */ /* 0x000fc60003f2f008 */
[----:B------:R-:W-:Y:S02]  /*6600*/  @UP0 ULDC.64 UR12, c[0x0][0x9c8] ;  /* 0x00027200000c0ab9 */ /* 0x000fe40000000a00 */
[----:B------:R-:W-:Y:S02]  /*6610*/  @UP0 UIMAD UR8, UR40, UR12, URZ ;  /* 0x0000000c280802a4 */ /* 0x000fe4000f8e023f */
[----:B------:R-:W-:Y:S02]  /*6620*/  @UP0 UIMAD.WIDE.U32 UR4, UR39, UR12, URZ ;  /* 0x0000000c270402a5 */ /* 0x000fe4000f8e003f */
[----:B------:R-:W-:-:S07]  /*6630*/  @UP0 UIMAD UR9, UR39, UR13, UR8 ;  /* 0x0000000d270902a4 */ /* 0x000fce000f8e0208 */
[----:B------:R-:W-:Y:S01]  /*6640*/  QGMMA.64x64x32.F32.E4M3.E4M3 R24, R152, gdesc[UR4], R24, gsb0 ;  /* 0x00e0000498187df3 */ /* 0x000fe20008000818 */
[----:B------:R-:W-:Y:S01]  /*6650*/  @UP0 USHF.R.S32.HI UR8, URZ, 0x1f, UR42 ;  /* 0x0000001f3f080899 */ /* 0x000fe2000801142a */
[----:B------:R-:W-:Y:S01]  /*6660*/  @UP0 ULDC.64 UR12, c[0x0][0x9d0] ;  /* 0x00027400000c0ab9 */ /* 0x000fe20000000a00 */
[----:B------:R-:W-:Y:S02]  /*6670*/  @UP0 UIADD3 UR5, UR5, UR9, URZ ;  /* 0x0000000905050290 */ /* 0x000fe4000fffe03f */
[----:B------:R-:W-:Y:S02]  /*6680*/  @UP0 UIMAD UR8, UR8, UR12, URZ ;  /* 0x0000000c080802a4 */ /* 0x000fe4000f8e023f */
[----:B------:R-:W-:Y:S02]  /*6690*/  @UP0 UIMAD.WIDE.U32 UR4, UR42, UR12, UR4 ;  /* 0x0000000c2a0402a5 */ /* 0x000fe4000f8e0004 */
[----:B------:R-:W-:Y:S02]  /*66a0*/  @UP0 UIMAD UR8, UR42, UR13, UR8 ;  /* 0x0000000d2a0802a4 */ /* 0x000fe4000f8e0208 */
[----:B------:R-:W-:-:S02]  /*66b0*/  @UP0 ULEA UR6, UP1, UR4, UR10, 0x2 ;  /* 0x0000000a04060291 */ /* 0x000fc4000f82103f */
[----:B------:R-:W-:-:S04]  /*66c0*/  @UP0 UIADD3 UR5, UR5, UR8, URZ ;  /* 0x0000000805050290 */ /* 0x000fc8000fffe03f */
[----:B------:R-:W-:Y:S01]  /*66d0*/  @UP0 ULEA.HI.X UR5, UR4, UR11, UR5, 0x2, UP1 ;  /* 0x0000000b04050291 */ /* 0x000fe200088f1405 */
[----:B------:R-:W-:Y:S02]  /*66e0*/  VIADD R12, R10, 0x80 ;  /* 0x000000800a0c7836 */ /* 0x000fe40000000000 */
[----:B------:R-:W-:Y:S01]  /*66f0*/  @UP0 UMOV UR4, UR6 ;  /* 0x0000000600040c82 */ /* 0x000fe20008000000 */
[----:B------:R-:W-:Y:S02]  /*6700*/  IMAD.MOV.U32 R13, RZ, RZ, -0x3ffffff0 ;  /* 0xc0000010ff0d7424 */ /* 0x000fe400078e00ff */
[----:B------:R-:W-:Y:S02]  /*6710*/  IMAD.U32 R14, RZ, RZ, UR4 ;  /* 0x00000004ff0e7e24 */ /* 0x000fe4000f8e00ff */
[----:B------:R-:W-:Y:S01]  /*6720*/  IMAD.U32 R15, RZ, RZ, UR5 ;  /* 0x00000005ff0f7e24 */ /* 0x000fe2000f8e00ff */
[----:B------:R-:W-:Y:S02]  /*6730*/  R2UR UR6, R12 ;  /* 0x000000000c0672ca */ /* 0x000fe400000e0000 */
[----:B------:R-:W-:-:S02]  /*6740*/  R2UR UR7, R13 ;  /* 0x000000000d0772ca */ /* 0x000fc400000e0000 */
[----:B------:R2:W3:Y:S01]  /*6750*/  @P1 LDG.E R5, desc[UR52][R14.64] ;  /* 0x000000340e051981 */ /* 0x0004e2000c1e1900 */
[----:B------:R-:W-:Y:S02]  /*6760*/  WARPGROUP.DEPBAR.LE gsb0, 0x0 ;  /* 0x00008000000079c5 */ /* 0x000fe40000010000 */
[----:B------:R-:W-:-:S08]  /*6770*/  WARPGROUP.ARRIVE ;  /* 0x00000000000079c5 */ /* 0x000fd00000000000 */
[----:B------:R-:W-:Y:S01]  /*6780*/  QGMMA.64x64x32.F32.E4M3.E4M3 R24, R136, gdesc[UR4], R24, gsb0 ;  /* 0x00e0000488187df3 */ /* 0x000fe20008000818 */
[----:B------:R-:W-:Y:S02]  /*6790*/  VIADD R12, R10, 0x100 ;  /* 0x000001000a0c7836 */ /* 0x000fe40000000000 */
[----:B------:R-:W-:-:S03]  /*67a0*/  IMAD.MOV.U32 R13, RZ, RZ, -0x3ffffff0 ;  /* 0xc0000010ff0d7424 */ /* 0x000fc600078e00ff */
[----:B------:R-:W-:Y:S02]  /*67b0*/  R2UR UR6, R12 ;  /* 0x000000000c0672ca */ /* 0x000fe400000e0000 */
[----:B------:R-:W-:Y:S01]  /*67c0*/  R2UR UR7, R13 ;  /* 0x000000000d0772ca */ /* 0x000fe200000e0000 */
[----:B------:R-:W-:Y:S02]  /*67d0*/  VIADD R12, R10, 0x180 ;  /* 0x000001800a0c7836 */ /* 0x000fe40000000000 */
[----:B------:R-:W-:Y:S01]  /*67e0*/  IMAD.MOV.U32 R13, RZ, RZ, -0x3ffffff0 ;  /* 0xc0000010ff0d7424 */ /* 0x000fe200078e00ff */
[----:B------:R-:W-:Y:S02]  /*67f0*/  WARPGROUP.DEPBAR.LE gsb0, 0x0 ;  /* 0x00008000000079c5 */ /* 0x000fe40000010000 */
[----:B------:R-:W-:-:S07]  /*6800*/  WARPGROUP.ARRIVE ;  /* 0x00000000000079c5 */ /* 0x000fce0000000000 */
[----:B------:R-:W-:Y:S01]  /*6810*/  QGMMA.64x64x32.F32.E4M3.E4M3 R24, R140, gdesc[UR4], R24, gsb0 ;  /* 0x00e000048c187df3 */ /* 0x000fe20008000818 */
[----:B------:R-:W-:Y:S02]  /*6820*/  R2UR UR6, R12 ;  /* 0x000000000c0672ca */ /* 0x000fe400000e0000 */
[----:B------:R-:W-:Y:S01]  /*6830*/  R2UR UR7, R13 ;  /* 0x000000000d0772ca */ /* 0x000fe200000e0000 */
[----:B------:R-:W4:Y:S04]  /*6840*/  SHFL.BFLY PT, R0, R7, 0x2, 0x1f ;  /* 0x0c401f0007007f89 */ /* 0x000f2800000e0000 */
[----:B------:R-:W5:Y:S01]  /*6850*/  SHFL.BFLY PT, R9, R6, 0x2, 0x1f ;  /* 0x0c401f0006097f89 */ /* 0x000f6200000e0000 */
[----:B------:R-:W-:Y:S02]  /*6860*/  VIADD R10, R10, 0x200 ;  /* 0x000002000a0a7836 */ /* 0x000fe40000000000 */
[----:B------:R-:W-:Y:S01]  /*6870*/  IMAD.MOV.U32 R11, RZ, RZ, -0x3ffffff0 ;  /* 0xc0000010ff0b7424 */ /* 0x000fe200078e00ff */
[----:B------:R-:W-:-:S02]  /*6880*/  WARPGROUP.DEPBAR.LE gsb0, 0x0 ;  /* 0x00008000000079c5 */ /* 0x000fc40000010000 */
[----:B------:R-:W-:-:S06]  /*6890*/  WARPGROUP.ARRIVE ;  /* 0x00000000000079c5 */ /* 0x000fcc0000000000 */
[----:B------:R-:W-:Y:S01]  /*68a0*/  QGMMA.64x64x32.F32.E4M3.E4M3 R24, R144, gdesc[UR4], R24, gsb0 ;  /* 0x00e0000490187df3 */ /* 0x000fe20008000818 */
[----:B------:R-:W-:Y:S02]  /*68b0*/  R2UR UR6, R10 ;  /* 0x000000000a0672ca */ /* 0x000fe400000e0000 */
[----:B------:R-:W-:Y:S01]  /*68c0*/  R2UR UR7, R11 ;  /* 0x000000000b0772ca */ /* 0x000fe200000e0000 */
[----:B----4-:R-:W-:-:S01]  /*68d0*/  FADD.FTZ R0, R0, R7 ;  /* 0x0000000700007221 */ /* 0x010fc20000010000 */
[----:B-----5:R-:W-:-:S04]  /*68e0*/  FADD.FTZ R9, R9, R6 ;  /* 0x0000000609097221 */ /* 0x020fc80000010000 */
[----:B01----:R-:W0:Y:S04]  /*68f0*/  SHFL.BFLY PT, R3, R0, 0x1, 0x1f ;  /* 0x0c201f0000037f89 */ /* 0x003e2800000e0000 */
[----:B------:R-:W2:Y:S01]  /*6900*/  SHFL.BFLY PT, R10, R9, 0x1, 0x1f ;  /* 0x0c201f00090a7f89 */ /* 0x000ea200000e0000 */
[----:B------:R-:W-:Y:S02]  /*6910*/  IMAD.MOV.U32 R6, RZ, RZ, RZ ;  /* 0x000000ffff067224 */ /* 0x000fe400078e00ff */
[----:B0-----:R-:W-:Y:S01]  /*6920*/  FADD.FTZ R13, R0, R3 ;  /* 0x00000003000d7221 */ /* 0x001fe20000010000 */
[----:B--2---:R-:W-:-:S04]  /*6930*/  FADD.FTZ R14, R9, R10 ;  /* 0x0000000a090e7221 */ /* 0x004fc80000010000 */
[C---:B------:R-:W-:Y:S01]  /*6940*/  FSETP.NE.FTZ.AND P1, PT, R13.reuse, RZ, PT ;  /* 0x000000ff0d00720b */ /* 0x040fe20003f35000 */
[----:B------:R-:W-:Y:S01]  /*6950*/  FMUL.FTZ R15, R13, 0.00390625 ;  /* 0x3b8000000d0f7820 */ /* 0x000fe20000410000 */
[----:B------:R-:W-:Y:S01]  /*6960*/  FMUL.FTZ R21, R14, 0.00390625 ;  /* 0x3b8000000e157820 */ /* 0x000fe20000410000 */
        /* <DEDUP_REMOVED lines=8> */
[----:B------:R-:W0:Y:S08]  /*69f0*/  @P2 MUFU.LG2 R9, R15 ;  /* 0x0000000f00092308 */ /* 0x000e300000000c00 */
[----:B------:R-:W1:Y:S08]  /*6a00*/  @P3 MUFU.LG2 R11, R21 ;  /* 0x00000015000b3308 */ /* 0x000e700000000c00 */
[----:B------:R-:W2:Y:S01]  /*6a10*/  @P1 MUFU.RCP R12, R14 ;  /* 0x0000000e000c1308 */ /* 0x000ea20000001000 */
[----:B------:R-:W-:-:S02]  /*6a20*/  IMAD.U32 R7, RZ, RZ, UR41 ;  /* 0x00000029ff077e24 */ /* 0x000fc4000f8e00ff */
[----:B------:R-:W-:Y:S02]  /*6a30*/  IMAD.U32 R56, RZ, RZ, UR41 ;  /* 0x00000029ff387e24 */ /* 0x000fe4000f8e00ff */
[----:B0-----:R-:W-:Y:S01]  /*6a40*/  @P2 FMUL.FTZ R10, R9, 0.69314718246459960938 ;  /* 0x3f317218090a2820 */ /* 0x001fe20000410000 */
[----:B------:R-:W-:Y:S01]  /*6a50*/  @P2 FMUL.FTZ R7, R7, 0.69314718246459960938 ;  /* 0x3f31721807072820 */ /* 0x000fe20000410000 */
[----:B------:R-:W-:Y:S01]  /*6a60*/  @P3 FMUL.FTZ R56, R56, 0.69314718246459960938 ;  /* 0x3f31721838383820 */ /* 0x000fe20000410000 */
[----:B-1----:R-:W-:Y:S01]  /*6a70*/  @P3 FMUL.FTZ R11, R11, 0.69314718246459960938 ;  /* 0x3f3172180b0b3820 */ /* 0x002fe20000410000 */
[----:B------:R-:W-:Y:S02]  /*6a80*/  IMAD.MOV.U32 R3, RZ, RZ, -0x800000 ;  /* 0xff800000ff037424 */ /* 0x000fe400078e00ff */
[----:B------:R-:W-:Y:S01]  /*6a90*/  @P2 FFMA.FTZ R3, R7, R4, R10 ;  /* 0x0000000407032223 */ /* 0x000fe2000001000a */
[----:B------:R-:W-:Y:S02]  /*6aa0*/  IMAD.MOV.U32 R0, RZ, RZ, -0x800000 ;  /* 0xff800000ff007424 */ /* 0x000fe400078e00ff */
[----:B------:R-:W-:Y:S01]  /*6ab0*/  @P3 FFMA.FTZ R0, R56, R8, R11 ;  /* 0x0000000838003223 */ /* 0x000fe2000001000b */
[-C--:B---3--:R-:W-:Y:S01]  /*6ac0*/  FMUL.FTZ R6, R6, R5.reuse ;  /* 0x0000000506067220 */ /* 0x088fe20000410000 */
[----:B--2---:R-:W-:Y:S01]  /*6ad0*/  FMUL.FTZ R4, R12, R5 ;  /* 0x000000050c047220 */ /* 0x004fe20000410000 */
[----:B------:R-:W-:-:S02]  /*6ae0*/  WARPGROUP.DEPBAR.LE gsb0, 0x0 ;  /* 0x00008000000079c5 */ /* 0x000fc40000010000 */
[----:B------:R-:W-:Y:S05]  /*6af0*/  @!P0 BRA `(.L_x_143) ;  /* 0x0000000000048947 */ /* 0x000fea0003800000 */
[----:B------:R-:W-:Y:S01]  /*6b00*/  BPT.TRAP 0x1 ;  /* 0x000000040000795c */ /* 0x000fe20000300000 */
.L_x_143:
[----:B------:R-:W-:Y:S01]  /*6b10*/  VIADD R5, R20, 0x13260 ;  /* 0x0001326014057836 */ /* 0x000fe20000000000 */
[----:B------:R-:W-:Y:S01]  /*6b20*/  UIADD3 UR38, UR38, 0x1, URZ ;  /* 0x0000000126267890 */ /* 0x000fe2000fffe03f */
[-C--:B------:R-:W-:Y:S01]  /*6b30*/  FMUL.FTZ R56, R33, R6.reuse ;  /* 0x0000000621387220 */ /* 0x080fe20000410000 */
[-C--:B------:R-:W-:Y:S01]  /*6b40*/  FMUL.FTZ R59, R25, R6.reuse ;  /* 0x00000006193b7220 */ /* 0x080fe20000410000 */
[-C--:B------:R-:W-:Y:S01]  /*6b50*/  FMUL.FTZ R57, R32, R6.reuse ;  /* 0x0000000620397220 */ /* 0x080fe20000410000 */
[----:B------:R-:W-:Y:S01]  /*6b60*/  PRMT R5, R2, 0x654, R5 ;  /* 0x0000065402057816 */ /* 0x000fe20000000005 */
[----:B------:R-:W-:Y:S01]  /*6b70*/  UISETP.NE.AND UP0, UPT, UR38, 0x2, UPT ;  /* 0x000000022600788c */ /* 0x000fe2000bf05270 */
[-C--:B------:R-:W-:Y:S01]  /*6b80*/  FMUL.FTZ R33, R37, R6.reuse ;  /* 0x0000000625217220 */ /* 0x080fe20000410000 */
[-C--:B------:R-:W-:Y:S01]  /*6b90*/  FMUL.FTZ R20, R41, R6.reuse ;  /* 0x0000000629147220 */ /* 0x080fe20000410000 */
[----:B------:R0:W-:Y:S01]  /*6ba0*/  SYNCS.ARRIVE.TRANS64.RED.A1T0 RZ, [R5+URZ], RZ ;  /* 0x000000ff05ff79a7 */ /* 0x0001e2000810043f */
[-C--:B------:R-:W-:Y:S01]  /*6bb0*/  FMUL.FTZ R15, R45, R6.reuse ;  /* 0x000000062d0f7220 */ /* 0x080fe20000410000 */
        /* <DEDUP_REMOVED lines=9> */
[----:B------:R-:W-:Y:S01]  /*6c50*/  FMUL.FTZ R7, R53, R6 ;  /* 0x0000000635077220 */ /* 0x000fe20000410000 */
[-C--:B------:R-:W-:Y:S01]  /*6c60*/  FMUL.FTZ R45, R26, R4.reuse ;  /* 0x000000041a2d7220 */ /* 0x080fe20000410000 */
[-C--:B------:R-:W-:Y:S01]  /*6c70*/  FMUL.FTZ R41, R27, R4.reuse ;  /* 0x000000041b297220 */ /* 0x080fe20000410000 */
[-C--:B------:R-:W-:Y:S01]  /*6c80*/  FMUL.FTZ R37, R34, R4.reuse ;  /* 0x0000000422257220 */ /* 0x080fe20000410000 */
[----:B------:R-:W-:Y:S01]  /*6c90*/  USEL UR4, URZ, 0x1, UP0 ;  /* 0x000000013f047887 */ /* 0x000fe20008000000 */
        /* <DEDUP_REMOVED lines=8> */
[----:B------:R-:W-:Y:S01]  /*6d20*/  PLOP3.LUT P0, PT, PT, PT, PT, 0x8, 0x0 ;  /* 0x000000000000781c */ /* 0x000fe20003f0e170 */
[-C--:B------:R-:W-:Y:S01]  /*6d30*/  FMUL.FTZ R13, R47, R4.reuse ;  /* 0x000000042f0d7220 */ /* 0x080fe20000410000 */
[-C--:B------:R-:W-:Y:S01]  /*6d40*/  FMUL.FTZ R10, R50, R4.reuse ;  /* 0x00000004320a7220 */ /* 0x080fe20000410000 */
[-C--:B------:R-:W-:Y:S01]  /*6d50*/  FMUL.FTZ R6, R51, R4.reuse ;  /* 0x0000000433067220 */ /* 0x080fe20000410000 */
[-C--:B------:R-:W-:Y:S01]  /*6d60*/  FMUL.FTZ R9, R54, R4.reuse ;  /* 0x0000000436097220 */ /* 0x080fe20000410000 */
[----:B------:R-:W-:Y:S01]  /*6d70*/  FMUL.FTZ R55, R55, R4 ;  /* 0x0000000437377220 */ /* 0x000fe20000410000 */
[----:B------:R-:W-:-:S02]  /*6d80*/  UIADD3 UR36, UR36, 0x1, URZ ;  /* 0x0000000124247890 */ /* 0x000fc4000fffe03f */
[----:B------:R-:W-:Y:S02]  /*6d90*/  USEL UR38, UR38, URZ, UP0 ;  /* 0x0000003f26267287 */ /* 0x000fe40008000000 */
[----:B0-----:R-:W-:-:S12]  /*6da0*/  ULOP3.LUT UR37, UR37, UR4, URZ, 0x3c, !UPT ;  /* 0x0000000425257292 */ /* 0x001fd8000f8e3c3f */
.L_x_121:
[----:B------:R-:W0:Y:S01]  /*6db0*/  S2R R5, SR_CgaCtaId ;  /* 0x0000000000057919 */ /* 0x000e220000008800 */
[----:B------:R-:W-:Y:S01]  /*6dc0*/  MOV R2, 0x400 ;  /* 0x0000040000027802 */ /* 0x000fe20000000f00 */
[----:B------:R-:W-:Y:S01]  /*6dd0*/  BSSY B0, `(.L_x_144) ;  /* 0x00001c1000007945 */ /* 0x000fe20003800000 */
[----:B------:R-:W-:Y:S02]  /*6de0*/  BAR.SYNC.DEFER_BLOCKING 0x5, 0x200 ;  /* 0x0148000000007b1d */ /* 0x000fe40000010000 */
[----:B0-----:R-:W-:-:S05]  /*6df0*/  LEA R2, R5, R2, 0x18 ;  /* 0x0000000205027211 */ /* 0x001fca00078ec0ff */
[----:B------:R-:W0:Y:S02]  /*6e00*/  LDS.128 R28, [R2+0x132d0] ;  /* 0x0132d000021c7984 */ /* 0x000e240000000c00 */
[----:B0-----:R-:W-:Y:S01]  /*6e10*/  R2UR UR5, R30 ;  /* 0x000000001e0572ca */ /* 0x001fe200000e0000 */
[----:B------:R-:W-:Y:S06]  /*6e20*/  BAR.ARV 0x4, 0x200 ;  /* 0x0108000000007b1d */ /* 0x000fec0000002000 */
[----:B------:R-:W-:Y:S08]  /*6e30*/  @P0 BRA `(.L_x_145) ;  /* 0x0000001000880947 */ /* 0x000ff00003800000 */
[----:B------:R-:W0:Y:S01]  /*6e40*/  S2R R35, SR_TID.X ;  /* 0x0000000000237919 */ /* 0x000e220000002100 */
[----:B------:R-:W-:Y:S01]  /*6e50*/  ULDC.64 UR6, c[0x4][0x38] ;  /* 0x01000e0000067ab9 */ /* 0x000fe20000000a00 */
[----:B------:R-:W2:Y:S01]  /*6e60*/  LDL R38, [R1+0x4] ;  /* 0x0000040001267983 */ /* 0x000ea20000100800 */
[----:B0-----:R-:W-:-:S05]  /*6e70*/  IMAD.SHL.U32 R4, R35, 0x4, RZ ;  /* 0x0000000423047824 */ /* 0x001fca00078e00ff */
[----:B------:R-:W-:-:S04]  /*6e80*/  LOP3.LUT R4, R4, 0xc, RZ, 0xc0, !PT ;  /* 0x0000000c04047812 */ /* 0x000fc800078ec0ff */
[----:B------:R-:W-:-:S05]  /*6e90*/  IADD3 R4, P0, R4, UR6, RZ ;  /* 0x0000000604047c10 */ /* 0x000fca000ff1e0ff */
[----:B------:R-:W-:Y:S01]  /*6ea0*/  IMAD.X R5, RZ, RZ, UR7, P0 ;  /* 0x00000007ff057e24 */ /* 0x000fe200080e06ff */
[----:B------:R-:W0:Y:S01]  /*6eb0*/  S2R R47, SR_SWINHI ;  /* 0x00000000002f7919 */ /* 0x000e220000002f00 */
[----:B------:R-:W-:Y:S02]  /*6ec0*/  F2FP.BF16.F32.PACK_AB R9, R9, R10 ;  /* 0x0000000a0909723e */ /* 0x000fe400000010ff */
[----:B------:R-:W-:Y:S01]  /*6ed0*/  F2FP.BF16.F32.PACK_AB R8, R7, R8 ;  /* 0x000000080708723e */ /* 0x000fe200000010ff */
[----:B------:R1:W3:Y:S01]  /*6ee0*/  LDG.E.CONSTANT R28, desc[UR52][R4.64] ;  /* 0x00000034041c7981 */ /* 0x0002e2000c1e9900 */
[----:B------:R-:W-:Y:S01]  /*6ef0*/  F2FP.BF16.F32.PACK_AB R10, R55, R6 ;  /* 0x00000006370a723e */ /* 0x000fe200000010ff */
[----:B------:R-:W-:Y:S01]  /*6f00*/  USHF.L.U32 UR8, UR39, 0x2, URZ ;  /* 0x0000000227087899 */ /* 0x000fe2000800063f */
[----:B------:R-:W-:Y:S01]  /*6f10*/  F2FP.BF16.F32.PACK_AB R14, R13, R14 ;  /* 0x0000000e0d0e723e */ /* 0x000fe200000010ff */
[----:B------:R-:W-:Y:S01]  /*6f20*/  ULDC.64 UR6, c[0x0][0xbd8] ;  /* 0x0002f60000067ab9 */ /* 0x000fe20000000a00 */
[----:B------:R-:W-:Y:S01]  /*6f30*/  F2FP.BF16.F32.PACK_AB R21, R21, R24 ;  /* 0x000000181515723e */ /* 0x000fe200000010ff */
[----:B------:R-:W-:Y:S01]  /*6f40*/  USHF.L.U64.HI UR9, UR39, 0x2, UR40 ;  /* 0x0000000227097899 */ /* 0x000fe20008010228 */
[----:B------:R-:W-:Y:S01]  /*6f50*/  F2FP.BF16.F32.PACK_AB R60, R60, R61 ;  /* 0x0000003d3c3c723e */ /* 0x000fe200000010ff */
[----:B------:R-:W-:Y:S01]  /*6f60*/  UIADD3 UR4, UP1, UR8, UR6, URZ ;  /* 0x0000000608047290 */ /* 0x000fe2000ff3e03f */
[----:B------:R-:W-:Y:S01]  /*6f70*/  F2FP.BF16.F32.PACK_AB R11, R11, R12 ;  /* 0x0000000c0b0b723e */ /* 0x000fe200000010ff */
[----:B------:R-:W-:Y:S01]  /*6f80*/  UISETP.NE.U32.AND UP0, UPT, UR6, URZ, UPT ;  /* 0x0000003f0600728c */ /* 0x000fe2000bf05070 */
[----:B-1----:R-:W-:Y:S01]  /*6f90*/  LOP3.LUT P0, R4, R35, 0x3, RZ, 0xc0, !PT ;  /* 0x0000000323047812 */ /* 0x002fe2000780c0ff */
[----:B------:R-:W-:Y:S01]  /*6fa0*/  UIADD3.X UR6, UR9, UR7, URZ, UP1, !UPT ;  /* 0x0000000709067290 */ /* 0x000fe20008ffe43f */
[----:B------:R-:W-:Y:S01]  /*6fb0*/  F2FP.BF16.F32.PACK_AB R36, R36, R57 ;  /* 0x000000392424723e */ /* 0x000fe200000010ff */
[----:B------:R-:W-:Y:S01]  /*6fc0*/  UISETP.NE.AND.EX UP0, UPT, UR7, URZ, UPT, UP0 ;  /* 0x0000003f0700728c */ /* 0x000fe2000bf05300 */
[----:B------:R-:W-:-:S02]  /*6fd0*/  ISETP.EQ.OR P0, PT, R4, 0x3, !P0 ;  /* 0x000000030400780c */ /* 0x000fc40004702670 */
[----:B------:R-:W-:Y:S02]  /*6fe0*/  F2FP.BF16.F32.PACK_AB R44, R44, R45 ;  /* 0x0000002d2c2c723e */ /* 0x000fe400000010ff */
[----:B------:R-:W-:Y:S02]  /*6ff0*/  SEL R49, R21, R14, P0 ;  /* 0x0000000e15317207 */ /* 0x000fe40000000000 */
[----:B------:R-:W-:Y:S02]  /*7000*/  SEL R39, R11, R8, P0 ;  /* 0x000000080b277207 */ /* 0x000fe40000000000 */
[----:B------:R-:W-:Y:S02]  /*7010*/  SEL R43, R8, R11, P0 ;  /* 0x0000000b082b7207 */ /* 0x000fe40000000000 */
[----:B------:R-:W-:Y:S02]  /*7020*/  SEL R21, R14, R21, P0 ;  /* 0x000000150e157207 */ /* 0x000fe40000000000 */
[----:B------:R-:W-:-:S02]  /*7030*/  F2FP.BF16.F32.PACK_AB R59, R58, R59 ;  /* 0x0000003b3a3b723e */ /* 0x000fc400000010ff */
[----:B------:R-:W-:Y:S02]  /*7040*/  MOV R4, R2 ;  /* 0x0000000200047202 */ /* 0x000fe40000000f00 */
[----:B0-----:R-:W-:Y:S02]  /*7050*/  MOV R5, R47 ;  /* 0x0000002f00057202 */ /* 0x001fe40000000f00 */
[----:B------:R-:W-:Y:S02]  /*7060*/  F2FP.BF16.F32.PACK_AB R41, R40, R41 ;  /* 0x000000292829723e */ /* 0x000fe400000010ff */
[----:B------:R-:W-:Y:S02]  /*7070*/  F2FP.BF16.F32.PACK_AB R34, R34, R37 ;  /* 0x000000252222723e */ /* 0x000fe400000010ff */
[----:B------:R-:W-:Y:S02]  /*7080*/  F2FP.BF16.F32.PACK_AB R33, R33, R56 ;  /* 0x000000382121723e */ /* 0x000fe400000010ff */
[----:B------:R-:W-:-:S02]  /*7090*/  F2FP.BF16.F32.PACK_AB R27, R26, R27 ;  /* 0x0000001b1a1b723e */ /* 0x000fc400000010ff */
[----:B------:R-:W-:Y:S02]  /*70a0*/  F2FP.BF16.F32.PACK_AB R25, R25, R32 ;  /* 0x000000201919723e */ /* 0x000fe400000010ff */
[----:B------:R-:W-:Y:S02]  /*70b0*/  F2FP.BF16.F32.PACK_AB R20, R15, R20 ;  /* 0x000000140f14723e */ /* 0x000fe400000010ff */
[----:B------:R-:W-:Y:S02]  /*70c0*/  SEL R15, R60, R59, P0 ;  /* 0x0000003b3c0f7207 */ /* 0x000fe40000000000 */
[----:B------:R-:W-:Y:S02]  /*70d0*/  SEL R45, R44, R41, P0 ;  /* 0x000000292c2d7207 */ /* 0x000fe40000000000 */
[----:B------:R-:W-:Y:S02]  /*70e0*/  SEL R59, R59, R60, P0 ;  /* 0x0000003c3b3b7207 */ /* 0x000fe40000000000 */
[----:B------:R-:W-:-:S02]  /*70f0*/  SEL R35, R36, R33, P0 ;  /* 0x0000002124237207 */ /* 0x000fc40000000000 */
[----:B------:R-:W-:Y:S02]  /*7100*/  SEL R37, R25, R20, P0 ;  /* 0x0000001419257207 */ /* 0x000fe40000000000 */
[----:B------:R-:W-:Y:S02]  /*7110*/  SEL R41, R41, R44, P0 ;  /* 0x0000002c29297207 */ /* 0x000fe40000000000 */
[----:B------:R-:W-:Y:S02]  /*7120*/  SEL R47, R34, R27, P0 ;  /* 0x0000001b222f7207 */ /* 0x000fe40000000000 */
[----:B------:R-:W-:Y:S02]  /*7130*/  SEL R33, R33, R36, P0 ;  /* 0x0000002421217207 */ /* 0x000fe40000000000 */
[----:B------:R-:W-:Y:S02]  /*7140*/  SEL R25, R20, R25, P0 ;  /* 0x0000001914197207 */ /* 0x000fe40000000000 */
[----:B------:R-:W-:-:S02]  /*7150*/  SEL R27, R27, R34, P0 ;  /* 0x000000221b1b7207 */ /* 0x000fc40000000000 */
[----:B------:R-:W-:Y:S02]  /*7160*/  SEL R51, R9, R10, P0 ;  /* 0x0000000a09337207 */ /* 0x000fe40000000000 */
[----:B------:R-:W-:Y:S01]  /*7170*/  SEL R53, R10, R9, P0 ;  /* 0x000000090a357207 */ /* 0x000fe20000000000 */
[----:B--2---:R-:W-:-:S03]  /*7180*/  IMAD.WIDE R6, R38, 0x2, R4 ;  /* 0x0000000226067825 */ /* 0x004fc600078e0204 */
[C---:B------:R-:W-:Y:S02]  /*7190*/  LOP3.LUT R13, R6.reuse, 0x380, RZ, 0xc0, !PT ;  /* 0x00000380060d7812 */ /* 0x040fe400078ec0ff */
[C---:B------:R-:W-:Y:S02]  /*71a0*/  IADD3 R61, P1, R6.reuse, 0x60, RZ ;  /* 0x00000060063d7810 */ /* 0x040fe40007f3e0ff */
[C---:B------:R-:W-:Y:S02]  /*71b0*/  IADD3 R55, P3, R6.reuse, 0x20, RZ ;  /* 0x0000002006377810 */ /* 0x040fe40007f7e0ff */
[----:B------:R-:W-:Y:S01]  /*71c0*/  SHF.R.U64 R13, R13, 0x3, RZ ;  /* 0x000000030d0d7819 */ /* 0x000fe200000012ff */
[----:B------:R-:W-:Y:S01]  /*71d0*/  IMAD.X R9, RZ, RZ, R7, P1 ;  /* 0x000000ffff097224 */ /* 0x000fe200008e0607 */
[----:B------:R-:W-:Y:S02]  /*71e0*/  IADD3 R57, P2, R6, 0x40, RZ ;  /* 0x0000004006397810 */ /* 0x000fe40007f5e0ff */
[----:B------:R-:W-:-:S02]  /*71f0*/  LOP3.LUT R8, R55, 0x380, RZ, 0xc0, !PT ;  /* 0x0000038037087812 */ /* 0x000fc400078ec0ff */
[----:B------:R-:W-:Y:S01]  /*7200*/  LOP3.LUT R14, R61, 0x380, RZ, 0xc0, !PT ;  /* 0x000003803d0e7812 */ /* 0x000fe200078ec0ff */
[--C-:B------:R-:W-:Y:S01]  /*7210*/  IMAD.X R11, RZ, RZ, R7.reuse, P2 ;  /* 0x000000ffff0b7224 */ /* 0x100fe200010e0607 */
[----:B------:R-:W-:Y:S01]  /*7220*/  LOP3.LUT R6, R13, R6, RZ, 0x3c, !PT ;  /* 0x000000060d067212 */ /* 0x000fe200078e3cff */
[----:B------:R-:W-:Y:S01]  /*7230*/  IMAD.X R13, RZ, RZ, R7, P3 ;  /* 0x000000ffff0d7224 */ /* 0x000fe200018e0607 */
[----:B------:R-:W-:Y:S02]  /*7240*/  SHF.R.U64 R8, R8, 0x3, RZ ;  /* 0x0000000308087819 */ /* 0x000fe400000012ff */
[----:B------:R-:W-:Y:S02]  /*7250*/  SHF.R.U64 R14, R14, 0x3, RZ ;  /* 0x000000030e0e7819 */ /* 0x000fe400000012ff */
[----:B------:R-:W-:Y:S01]  /*7260*/  MOV R46, R6 ;  /* 0x00000006002e7202 */ /* 0x000fe20000000f00 */
[----:B------:R-:W-:Y:S01]  /*7270*/  IMAD.U32 R7, RZ, RZ, UR6 ;  /* 0x00000006ff077e24 */ /* 0x000fe2000f8e00ff */
[----:B------:R-:W-:Y:S01]  /*7280*/  LOP3.LUT R12, R8, R55, RZ, 0x3c, !PT ;  /* 0x00000037080c7212 */ /* 0x000fe200078e3cff */
[----:B------:R-:W-:Y:S01]  /*7290*/  ULDC.64 UR6, c[0x0][0xbe0] ;  /* 0x0002f80000067ab9 */ /* 0x000fe20000000a00 */
[----:B------:R-:W-:-:S02]  /*72a0*/  LOP3.LUT R8, R14, R61, RZ, 0x3c, !PT ;  /* 0x0000003d0e087212 */ /* 0x000fc400078e3cff */
[----:B------:R-:W-:Y:S02]  /*72b0*/  LOP3.LUT R10, R57, 0x380, RZ, 0xc0, !PT ;  /* 0x00000380390a7812 */ /* 0x000fe400078ec0ff */
[----:B------:R-:W-:Y:S02]  /*72c0*/  MOV R44, R12 ;  /* 0x0000000c002c7202 */ /* 0x000fe40000000f00 */
[----:B------:R-:W-:Y:S02]  /*72d0*/  SHF.R.U64 R10, R10, 0x3, RZ ;  /* 0x000000030a0a7819 */ /* 0x000fe400000012ff */
[----:B------:R-:W-:Y:S02]  /*72e0*/  PLOP3.LUT P1, PT, PT, PT, UP0, 0x80, 0x0 ;  /* 0x000000000000781c */ /* 0x000fe40003f2f008 */
[----:B------:R-:W-:-:S04]  /*72f0*/  LOP3.LUT R10, R10, R57, RZ, 0x3c, !PT ;  /* 0x000000390a0a7212 */ /* 0x000fc800078e3cff */
[----:B------:R-:W-:Y:S02]  /*7300*/  MOV R42, R10 ;  /* 0x0000000a002a7202 */ /* 0x000fe40000000f00 */
[----:B---3--:R-:W-:Y:S01]  /*7310*/  LOP3.LUT R6, R28, 0x2, RZ, 0x3c, !PT ;  /* 0x000000021c067812 */ /* 0x008fe200078e3cff */
[----:B------:R-:W-:Y:S04]  /*7320*/  SHFL.IDX PT, R15, R15, R28, 0x1c1f ;  /* 0x001c1f1c0f0f7589 */ /* 0x000fe800000e0000 */
[----:B------:R-:W-:Y:S04]  /*7330*/  SHFL.IDX PT, R45, R45, R28, 0x1c1f ;  /* 0x001c1f1c2d2d7589 */ /* 0x000fe800000e0000 */
[----:B------:R-:W0:Y:S04]  /*7340*/  SHFL.IDX PT, R14, R59, R6, 0x1c1f ;  /* 0x001c1f063b0e7589 */ /* 0x000e2800000e0000 */
[----:B------:R1:W2:Y:S04]  /*7350*/  SHFL.IDX PT, R30, R41, R6, 0x1c1f ;  /* 0x001c1f06291e7589 */ /* 0x0002a800000e0000 */
[----:B------:R-:W-:Y:S04]  /*7360*/  SHFL.IDX PT, R35, R35, R28, 0x1c1f ;  /* 0x001c1f1c23237589 */ /* 0x000fe800000e0000 */
[----:B------:R-:W-:Y:S01]  /*7370*/  SHFL.IDX PT, R37, R37, R28, 0x1c1f ;  /* 0x001c1f1c25257589 */ /* 0x000fe200000e0000 */
[----:B-1----:R-:W-:-:S03]  /*7380*/  MOV R41, R8 ;  /* 0x0000000800297202 */ /* 0x002fc60000000f00 */
[----:B------:R-:W-:Y:S04]  /*7390*/  SHFL.IDX PT, R47, R47, R28, 0x1c1f ;  /* 0x001c1f1c2f2f7589 */ /* 0x000fe800000e0000 */
[----:B------:R-:W1:Y:S04]  /*73a0*/  SHFL.IDX PT, R20, R33, R6, 0x1c1f ;  /* 0x001c1f0621147589 */ /* 0x000e6800000e0000 */
[----:B------:R-:W3:Y:S01]  /*73b0*/  SHFL.IDX PT, R24, R25, R6, 0x1c1f ;  /* 0x001c1f0619187589 */ /* 0x000ee200000e0000 */
[----:B0-----:R-:W-:Y:S02]  /*73c0*/  SEL R8, R15, R14, P0 ;  /* 0x0000000e0f087207 */ /* 0x001fe40000000000 */
[----:B------:R-:W-:Y:S01]  /*73d0*/  SEL R10, R14, R15, P0 ;  /* 0x0000000f0e0a7207 */ /* 0x000fe20000000000 */
[----:B------:R-:W0:Y:S01]  /*73e0*/  SHFL.IDX PT, R36, R27, R6, 0x1c1f ;  /* 0x001c1f061b247589 */ /* 0x000e2200000e0000 */
[----:B--2---:R-:W-:-:S02]  /*73f0*/  SEL R9, R45, R30, P0 ;  /* 0x0000001e2d097207 */ /* 0x004fc40000000000 */
[----:B------:R-:W-:Y:S01]  /*7400*/  SEL R11, R30, R45, P0 ;  /* 0x0000002d1e0b7207 */ /* 0x000fe20000000000 */
[----:B------:R-:W-:Y:S04]  /*7410*/  SHFL.IDX PT, R39, R39, R28, 0x1c1f ;  /* 0x001c1f1c27277589 */ /* 0x000fe800000e0000 */
[----:B------:R-:W-:Y:S04]  /*7420*/  SHFL.IDX PT, R49, R49, R28, 0x1c1f ;  /* 0x001c1f1c31317589 */ /* 0x000fe800000e0000 */
[----:B------:R-:W2:Y:S04]  /*7430*/  SHFL.IDX PT, R26, R43, R6, 0x1c1f ;  /* 0x001c1f062b1a7589 */ /* 0x000ea800000e0000 */
[----:B------:R-:W4:Y:S01]  /*7440*/  SHFL.IDX PT, R38, R21, R6, 0x1c1f ;  /* 0x001c1f0615267589 */ /* 0x000f2200000e0000 */
[----:B-1----:R-:W-:-:S02]  /*7450*/  SEL R12, R35, R20, P0 ;  /* 0x00000014230c7207 */ /* 0x002fc40000000000 */
[----:B------:R-:W-:Y:S01]  /*7460*/  SEL R14, R20, R35, P0 ;  /* 0x00000023140e7207 */ /* 0x000fe20000000000 */
[----:B------:R1:W-:Y:S01]  /*7470*/  SHFL.IDX PT, R51, R51, R28, 0x1c1f ;  /* 0x001c1f1c33337589 */ /* 0x0003e200000e0000 */
[----:B---3--:R-:W-:Y:S02]  /*7480*/  SEL R32, R37, R24, P0 ;  /* 0x0000001825207207 */ /* 0x008fe40000000000 */
[----:B------:R-:W-:Y:S01]  /*7490*/  SEL R34, R24, R37, P0 ;  /* 0x0000002518227207 */ /* 0x000fe20000000000 */
[----:B------:R3:W3:Y:S01]  /*74a0*/  SHFL.IDX PT, R40, R53, R6, 0x1c1f ;  /* 0x001c1f0635287589 */ /* 0x0006e200000e0000 */
[----:B0-----:R-:W-:Y:S02]  /*74b0*/  SEL R13, R47, R36, P0 ;  /* 0x000000242f0d7207 */ /* 0x001fe40000000000 */
[----:B------:R-:W-:Y:S01]  /*74c0*/  SEL R15, R36, R47, P0 ;  /* 0x0000002f240f7207 */ /* 0x000fe20000000000 */
[----:B------:R-:W-:Y:S01]  /*74d0*/  BAR.SYNC.DEFER_BLOCKING 0x1, 0x180 ;  /* 0x0046000000007b1d */ /* 0x000fe20000010000 */
[----:B------:R-:W-:Y:S01]  /*74e0*/  UISETP.NE.U32.AND UP1, UPT, UR6, URZ, UPT ;  /* 0x0000003f0600728c */ /* 0x000fe2000bf25070 */
[----:B--2---:R-:W-:-:S02]  /*74f0*/  SEL R24, R39, R26, P0 ;  /* 0x0000001a27187207 */ /* 0x004fc40000000000 */
[----:B----4-:R-:W-:Y:S02]  /*7500*/  SEL R33, R49, R38, P0 ;  /* 0x0000002631217207 */ /* 0x010fe40000000000 */
[----:B------:R-:W-:Y:S02]  /*7510*/  SEL R35, R38, R49, P0 ;  /* 0x0000003126237207 */ /* 0x000fe40000000000 */
[----:B-1----:R-:W0:Y:S01]  /*7520*/  LDC R28, c[0x0][0xa88] ;  /* 0x0002a200ff1c7b82 */ /* 0x002e220000000800 */
[----:B------:R-:W-:Y:S01]  /*7530*/  SEL R26, R26, R39, P0 ;  /* 0x000000271a1a7207 */ /* 0x000fe20000000000 */
[----:B---3--:R-:W-:Y:S01]  /*7540*/  IMAD.U32 R6, RZ, RZ, UR4 ;  /* 0x00000004ff067e24 */ /* 0x008fe2000f8e00ff */
[----:B------:R-:W-:Y:S02]  /*7550*/  SEL R25, R51, R40, P0 ;  /* 0x0000002833197207 */ /* 0x000fe40000000000 */
[----:B------:R-:W-:Y:S01]  /*7560*/  SEL R27, R40, R51, P0 ;  /* 0x00000033281b7207 */ /* 0x000fe20000000000 */
[----:B------:R1:W-:Y:S04]  /*7570*/  STSM.16.M88.4 [R46], R8 ;  /* 0x000000082e007844 */ /* 0x0003e80000000200 */
[----:B------:R2:W-:Y:S04]  /*7580*/  STSM.16.M88.4 [R44], R12 ;  /* 0x0000000c2c007844 */ /* 0x0005e80000000200 */
[----:B------:R2:W-:Y:S04]  /*7590*/  STSM.16.M88.4 [R42], R32 ;  /* 0x000000202a007844 */ /* 0x0005e80000000200 */
[----:B------:R2:W-:Y:S01]  /*75a0*/  STSM.16.M88.4 [R41], R24 ;  /* 0x0000001829007844 */ /* 0x0005e20000000200 */
[----:B------:R-:W-:Y:S01]  /*75b0*/  BAR.SYNC.DEFER_BLOCKING 0x1, 0x180 ;  /* 0x0046000000007b1d */ /* 0x000fe20000010000 */
[----:B------:R-:W-:-:S06]  /*75c0*/  UISETP.NE.AND.EX UP1, UPT, UR7, URZ, UPT, UP1 ;  /* 0x0000003f0700728c */ /* 0x000fcc000bf25310 */
[----:B------:R-:W-:-:S05]  /*75d0*/  PLOP3.LUT P0, PT, PT, PT, UP1, 0x80, 0x0 ;  /* 0x000000000000781c */ /* 0x000fca0003f0f018 */
[----:B------:R-:W-:-:S04]  /*75e0*/  @UP1 UIADD3 UR6, UP2, UR8, UR6, URZ ;  /* 0x0000000608061290 */ /* 0x000fc8000ff5e03f */
[----:B------:R-:W-:Y:S02]  /*75f0*/  @UP1 UIADD3.X UR7, UR9, UR7, URZ, UP2, !UPT ;  /* 0x0000000709071290 */ /* 0x000fe400097fe43f */
[----:B-1----:R-:W-:-:S04]  /*7600*/  IMAD.U32 R8, RZ, RZ, UR6 ;  /* 0x00000006ff087e24 */ /* 0x002fc8000f8e00ff */
[----:B------:R-:W-:Y:S01]  /*7610*/  IMAD.U32 R9, RZ, RZ, UR7 ;  /* 0x00000007ff097e24 */ /* 0x000fe2000f8e00ff */
[----:B------:R-:W3:Y:S01]  /*7620*/  @P1 LDG.E R20, desc[UR52][R6.64] ;  /* 0x0000003406141981 */ /* 0x000ee2000c1e1900 */
[----:B------:R-:W-:-:S03]  /*7630*/  UMOV UR4, URZ ;  /* 0x0000003f00047c82 */ /* 0x000fc60008000000 */
[----:B0-----:R2:W5:Y:S01]  /*7640*/  @P0 LDG.E R28, desc[UR52][R8.64] ;  /* 0x00000034081c0981 */ /* 0x001562000c1e1900 */
[----:B---3--:R-:W-:Y:S01]  /*7650*/  @P1 R2UR UR4, R20 ;  /* 0x00000000140412ca */ /* 0x008fe200000e0000 */
[----:B--2---:R-:W-:-:S14]  /*7660*/  @P0 BRA `(.L_x_146) ;  /* 0x0000000000100947 */ /* 0x004fdc0003800000 */
[----:B------:R-:W-:Y:S05]  /*7670*/  @!P1 BRA `(.L_x_146) ;  /* 0x00000000000c9947 */ /* 0x000fea0003800000 */
[----:B------:R-:W2:Y:S04]  /*7680*/  LDG.E R9, desc[UR52][R6.64] ;  /* 0x0000003406097981 */ /* 0x000ea8000c1e1900 */
[----:B-----5:R-:W2:Y:S02]  /*7690*/  LDG.E R28, desc[UR52][R6.64+0x4] ;  /* 0x00000434061c7981 */ /* 0x020ea4000c1e1900 */
[----:B--2---:R-:W-:-:S07]  /*76a0*/  IMAD.IADD R28, R28, 0x1, -R9 ;  /* 0x000000011c1c7824 */ /* 0x004fce00078e0a09 */
.L_x_146:
[----:B------:R-:W-:Y:S01]  /*76b0*/  USHF.R.S32.HI UR11, URZ, 0x1f, UR43 ;  /* 0x0000001f3f0b7899 */ /* 0x000fe2000801142b */
[----:B------:R-:W-:Y:S01]  /*76c0*/  IMAD R11, R19, 0xc0, R157 ;  /* 0x000000c0130b7824 */ /* 0x000fe200078e029d */
[----:B------:R-:W-:Y:S01]  /*76d0*/  ULDC.64 UR12, c[0x0][0xb70] ;  /* 0x0002dc00000c7ab9 */ /* 0x000fe20000000a00 */
[----:B------:R-:W-:Y:S01]  /*76e0*/  USHF.R.S32.HI UR9, URZ, 0x1f, UR4 ;  /* 0x0000001f3f097899 */ /* 0x000fe20008011404 */
[----:B------:R-:W-:Y:S01]  /*76f0*/  IMAD R7, R16, 0x40, R18 ;  /* 0x0000004010077824 */ /* 0x000fe200078e0212 */
[----:B------:R-:W-:Y:S01]  /*7700*/  UIMAD UR10, UR11, UR12, URZ ;  /* 0x0000000c0b0a72a4 */ /* 0x000fe2000f8e023f */
[----:B------:R-:W-:Y:S01]  /*7710*/  SHF.R.S32.HI R6, RZ, 0x1f, R11 ;  /* 0x0000001fff067819 */ /* 0x000fe2000001140b */
[----:B------:R-:W-:Y:S01]  /*7720*/  UMOV UR8, UR4 ;  /* 0x0000000400087c82 */ /* 0x000fe20008000000 */
[----:B------:R-:W-:Y:S01]  /*7730*/  USEL UR40, UR40, URZ, !UP0 ;  /* 0x0000003f28287287 */ /* 0x000fe2000c000000 */
[----:B------:R-:W-:Y:S01]  /*7740*/  IMAD.WIDE R4, R7, 0x2, R4 ;  /* 0x0000000207047825 */ /* 0x000fe200078e0204 */
[----:B------:R-:W-:Y:S01]  /*7750*/  UIMAD.WIDE.U32 UR6, UR43, UR12, UR8 ;  /* 0x0000000c2b0672a5 */ /* 0x000fe2000f8e0008 */
[----:B------:R-:W-:Y:S01]  /*7760*/  LOP3.LUT P0, RZ, R22, 0x3, RZ, 0xc0, !PT ;  /* 0x0000000316ff7812 */ /* 0x000fe2000780c0ff */
[----:B------:R-:W-:Y:S01]  /*7770*/  UIMAD UR10, UR43, UR13, UR10 ;  /* 0x0000000d2b0a72a4 */ /* 0x000fe2000f8e020a */
[----:B------:R-:W-:Y:S01]  /*7780*/  VIADD R7, R11, 0x8 ;  /* 0x000000080b077836 */ /* 0x000fe20000000000 */
[----:B------:R-:W-:Y:S01]  /*7790*/  USEL UR39, UR39, URZ, !UP0 ;  /* 0x0000003f27277287 */ /* 0x000fe2000c000000 */
[C---:B------:R-:W-:Y:S01]  /*77a0*/  LOP3.LUT R25, R4.reuse, 0x380, RZ, 0xc0, !PT ;  /* 0x0000038004197812 */ /* 0x040fe200078ec0ff */
[----:B------:R-:W-:Y:S01]  /*77b0*/  ULDC.64 UR12, c[0x0][0xb78] ;  /* 0x0002de00000c7ab9 */ /* 0x000fe20000000a00 */
[----:B------:R-:W-:Y:S01]  /*77c0*/  UIADD3 UR7, UR7, UR10, URZ ;  /* 0x0000000a07077290 */ /* 0x000fe2000fffe03f */
[----:B------:R-:W-:Y:S01]  /*77d0*/  IADD3 R15, P3, R4, 0x3000, RZ ;  /* 0x00003000040f7810 */ /* 0x000fe20007f7e0ff */
[----:B------:R-:W-:Y:S01]  /*77e0*/  UIMAD UR8, UR40, UR12, URZ ;  /* 0x0000000c280872a4 */ /* 0x000fe2000f8e023f */
[----:B------:R-:W-:Y:S01]  /*77f0*/  SHF.R.U64 R25, R25, 0x3, RZ ;  /* 0x0000000319197819 */ /* 0x000fe200000012ff */
[----:B------:R-:W-:-:S02]  /*7800*/  UIMAD.WIDE.U32 UR6, UR39, UR12, UR6 ;  /* 0x0000000c270672a5 */ /* 0x000fc4000f8e0006 */
[----:B------:R-:W-:Y:S01]  /*7810*/  UIMAD UR8, UR39, UR13, UR8 ;  /* 0x0000000d270872a4 */ /* 0x000fe2000f8e0208 */
[----:B------:R-:W-:Y:S01]  /*7820*/  LOP3.LUT R24, R25, R4, RZ, 0x3c, !PT ;  /* 0x0000000419187212 */ /* 0x000fe200078e3cff */
[----:B------:R-:W-:Y:S02]  /*7830*/  IMAD.MOV.U32 R20, RZ, RZ, R18 ;  /* 0x000000ffff147224 */ /* 0x000fe400078e0012 */
[----:B------:R-:W-:Y:S01]  /*7840*/  IADD3 R8, P1, R11, UR6, RZ ;  /* 0x000000060b087c10 */ /* 0x000fe2000ff3e0ff */
[----:B------:R-:W-:Y:S02]  /*7850*/  IMAD.MOV.U32 R25, RZ, RZ, R5 ;  /* 0x000000ffff197224 */ /* 0x000fe400078e0005 */
[----:B------:R-:W-:-:S05]  /*7860*/  IMAD.U32 R9, RZ, RZ, UR8 ;  /* 0x00000008ff097e24 */ /* 0x000fca000f8e00ff */
[----:B------:R-:W-:Y:S01]  /*7870*/  IADD3.X R9, R6, UR7, R9, P1, !PT ;  /* 0x0000000706097c10 */ /* 0x000fe20008ffe409 */
[----:B------:R-:W-:Y:S01]  /*7880*/  ULDC.64 UR6, c[0x0][0xb40] ;  /* 0x0002d00000067ab9 */ /* 0x000fe20000000a00 */
[-C--:B-----5:R-:W-:Y:S02]  /*7890*/  ISETP.GE.OR P1, PT, R11, R28.reuse, P0 ;  /* 0x0000001c0b00720c */ /* 0x0a0fe40000726670 */
[----:B------:R-:W-:Y:S02]  /*78a0*/  LEA R32, P2, R8, UR6, 0x2 ;  /* 0x0000000608207c11 */ /* 0x000fe4000f8410ff */
[----:B------:R-:W-:Y:S02]  /*78b0*/  IADD3 R11, P4, R4, 0x4800, RZ ;  /* 0x00004800040b7810 */ /* 0x000fe40007f9e0ff */
[----:B------:R-:W-:Y:S01]  /*78c0*/  LEA.HI.X R33, R8, UR7, R9, 0x2, P2 ;  /* 0x0000000708217c11 */ /* 0x000fe200090f1409 */
[----:B------:R-:W-:Y:S01]  /*78d0*/  ULDC.64 UR6, c[0x0][0xaa0] ;  /* 0x0002a80000067ab9 */ /* 0x000fe20000000a00 */
[----:B------:R-:W-:Y:S01]  /*78e0*/  IADD3 R17, P2, R4, 0x1800, RZ ;  /* 0x0000180004117810 */ /* 0x000fe20007f5e0ff */
[--C-:B------:R-:W-:Y:S01]  /*78f0*/  IMAD.X R9, RZ, RZ, R5.reuse, P3 ;  /* 0x000000ffff097224 */ /* 0x100fe200018e0605 */
[----:B------:R-:W-:Y:S01]  /*7900*/  ISETP.GE.OR P0, PT, R7, R28, P0 ;  /* 0x0000001c0700720c */ /* 0x000fe20000706670 */
[--C-:B------:R-:W-:Y:S01]  /*7910*/  IMAD.X R7, RZ, RZ, R5.reuse, P4 ;  /* 0x000000ffff077224 */ /* 0x100fe200020e0605 */
[----:B------:R-:W-:Y:S01]  /*7920*/  LOP3.LUT R10, R17, 0x380, RZ, 0xc0, !PT ;  /* 0x00000380110a7812 */ /* 0x000fe200078ec0ff */
[----:B------:R-:W-:Y:S01]  /*7930*/  IMAD.X R13, RZ, RZ, R5, P2 ;  /* 0x000000ffff0d7224 */ /* 0x000fe200010e0605 */
[----:B------:R-:W-:Y:S01]  /*7940*/  LOP3.LUT R8, R15, 0x380, RZ, 0xc0, !PT ;  /* 0x000003800f087812 */ /* 0x000fe200078ec0ff */
[----:B------:R-:W-:Y:S01]  /*7950*/  @!P1 STG.E desc[UR52][R32.64], R3 ;  /* 0x0000000320009986 */ /* 0x000fe2000c101934 */
[----:B------:R-:W-:-:S02]  /*7960*/  SHF.R.U64 R10, R10, 0x3, RZ ;  /* 0x000000030a0a7819 */ /* 0x000fc400000012ff */
[----:B------:R-:W-:Y:S02]  /*7970*/  LOP3.LUT R6, R11, 0x380, RZ, 0xc0, !PT ;  /* 0x000003800b067812 */ /* 0x000fe400078ec0ff */
[----:B------:R-:W-:Y:S01]  /*7980*/  LOP3.LUT R12, R10, R17, RZ, 0x3c, !PT ;  /* 0x000000110a0c7212 */ /* 0x000fe200078e3cff */
[----:B------:R-:W-:Y:S01]  /*7990*/  IMAD.U32 R17, RZ, RZ, UR6 ;  /* 0x00000006ff117e24 */ /* 0x000fe2000f8e00ff */
[----:B------:R-:W-:Y:S01]  /*79a0*/  SHF.R.U64 R8, R8, 0x3, RZ ;  /* 0x0000000308087819 */ /* 0x000fe200000012ff */
[----:B------:R-:W-:Y:S01]  /*79b0*/  UIMAD UR6, UR9, UR6, URZ ;  /* 0x00000006090672a4 */ /* 0x000fe2000f8e023f */
[----:B------:R-:W-:Y:S01]  /*79c0*/  SHF.R.U64 R4, R6, 0x3, RZ ;  /* 0x0000000306047819 */ /* 0x000fe200000012ff */
[----:B------:R0:W-:Y:S01]  /*79d0*/  @!P0 STG.E desc[UR52][R32.64+0x20], R0 ;  /* 0x0000200020008986 */ /* 0x0001e2000c101934 */
[----:B------:R-:W-:Y:S01]  /*79e0*/  SHF.R.S32.HI R21, RZ, 0x1f, R18 ;  /* 0x0000001fff157819 */ /* 0x000fe20000011412 */
[----:B------:R-:W-:Y:S01]  /*79f0*/  UIMAD UR6, UR4, UR7, UR6 ;  /* 0x00000007040672a4 */ /* 0x000fe2000f8e0206 */
[----:B------:R-:W-:Y:S01]  /*7a00*/  LOP3.LUT R8, R8, R15, RZ, 0x3c, !PT ;  /* 0x0000000f08087212 */ /* 0x000fe200078e3cff */
[----:B------:R-:W5:Y:S01]  /*7a10*/  LD.E.128 R24, desc[UR52][R24.64] ;  /* 0x0000003418187980 */ /* 0x000f62000c101d00 */
[----:B------:R-:W-:Y:S01]  /*7a20*/  LOP3.LUT R6, R4, R11, RZ, 0x3c, !PT ;  /* 0x0000000b04067212 */ /* 0x000fe200078e3cff */
[----:B------:R-:W-:Y:S01]  /*7a30*/  IMAD.WIDE.U32 R20, R17, UR4, R20 ;  /* 0x0000000411147c25 */ /* 0x000fe2000f8e0014 */
[----:B------:R-:W-:Y:S01]  /*7a40*/  ULDC UR4, c[0x0][0xa8c] ;  /* 0x0002a30000047ab9 */ /* 0x000fe20000000800 */
[----:B------:R-:W5:Y:S01]  /*7a50*/  LD.E.128 R12, desc[UR52][R12.64] ;  /* 0x000000340c0c7980 */ /* 0x000f62000c101d00 */
[----:B------:R-:W-:Y:S01]  /*7a60*/  ISETP.GE.AND P0, PT, R18, UR4, PT ;  /* 0x0000000412007c0c */ /* 0x000fe2000bf06270 */
[----:B------:R-:W-:-:S02]  /*7a70*/  IMAD R17, R19, -0xc0, R28 ;  /* 0xffffff4013117824 */ /* 0x000fc400078e021c */
[----:B------:R-:W5:Y:S01]  /*7a80*/  LD.E.128 R8, desc[UR52][R8.64] ;  /* 0x0000003408087980 */ /* 0x000f62000c101d00 */
[----:B0-----:R-:W-:Y:S02]  /*7a90*/  VIADD R0, R16, 0x30 ;  /* 0x0000003010007836 */ /* 0x001fe40000000000 */
[----:B------:R-:W-:Y:S01]  /*7aa0*/  VIADD R21, R21, UR6 ;  /* 0x0000000615157c36 */ /* 0x000fe20008000000 */
[----:B------:R-:W5:Y:S01]  /*7ab0*/  LD.E.128 R4, desc[UR52][R6.64] ;  /* 0x0000003406047980 */ /* 0x000f62000c101d00 */
[----:B------:R-:W-:Y:S01]  /*7ac0*/  ULDC.64 UR6, c[0x0][0xae0] ;  /* 0x0002b80000067ab9 */ /* 0x000fe20000000a00 */
[----:B------:R-:W-:Y:S01]  /*7ad0*/  @!PT LDS RZ, [RZ] ;  /* 0x00000000fffff984 */ /* 0x000fe20000000800 */
[----:B------:R-:W-:Y:S01]  /*7ae0*/  @!PT LDS RZ, [RZ] ;  /* 0x00000000fffff984 */ /* 0x000fe20000000800 */
[----:B------:R-:W-:Y:S01]  /*7af0*/  @!PT LDS RZ, [RZ] ;  /* 0x00000000fffff984 */ /* 0x000fe20000000800 */
[----:B------:R-:W-:Y:S01]  /*7b00*/  @!PT LDS RZ, [RZ] ;  /* 0x00000000fffff984 */ /* 0x000fe20000000800 */
[----:B------:R0:W-:Y:S06]  /*7b10*/  MEMBAR.ALL.CTA ;  /* 0x0000000000007992 */ /* 0x0001ec0000008000 */
[----:B0-----:R-:W0:Y:S01]  /*7b20*/  FENCE.VIEW.ASYNC.S ;  /* 0x00000000000073c6 */ /* 0x001e220000000000 */
[----:B------:R-:W-:Y:S01]  /*7b30*/  UIMAD UR4, UR11, UR6, URZ ;  /* 0x000000060b0472a4 */ /* 0x000fe2000f8e023f */
[----:B------:R-:W-:Y:S01]  /*7b40*/  ISETP.GE.OR P3, PT, R0, R17, P0 ;  /* 0x000000110000720c */ /* 0x000fe20000766670 */
[----:B------:R-:W-:-:S02]  /*7b50*/  IMAD.U32 R33, RZ, RZ, UR6 ;  /* 0x00000006ff217e24 */ /* 0x000fc4000f8e00ff */
[C---:B------:R-:W-:Y:S01]  /*7b60*/  VIADD R0, R16.reuse, 0x60 ;  /* 0x0000006010007836 */ /* 0x040fe20000000000 */
[----:B------:R-:W-:Y:S01]  /*7b70*/  UIMAD UR4, UR43, UR7, UR4 ;  /* 0x000000072b0472a4 */ /* 0x000fe2000f8e0204 */
[----:B------:R-:W-:Y:S02]  /*7b80*/  VIADD R3, R16, 0x90 ;  /* 0x0000009010037836 */ /* 0x000fe40000000000 */
[----:B------:R-:W-:Y:S01]  /*7b90*/  IMAD.WIDE.U32 R20, R33, UR43, R20 ;  /* 0x0000002b21147c25 */ /* 0x000fe2000f8e0014 */
[-C--:B------:R-:W-:Y:S01]  /*7ba0*/  ISETP.GE.OR P1, PT, R0, R17.reuse, P0 ;  /* 0x000000110000720c */ /* 0x080fe20000726670 */
[----:B------:R-:W-:Y:S01]  /*7bb0*/  ULDC.64 UR6, c[0x0][0xae8] ;  /* 0x0002ba0000067ab9 */ /* 0x000fe20000000a00 */
[-C--:B------:R-:W-:Y:S01]  /*7bc0*/  ISETP.GE.OR P2, PT, R3, R17.reuse, P0 ;  /* 0x000000110300720c */ /* 0x080fe20000746670 */
[----:B------:R-:W-:Y:S01]  /*7bd0*/  VIADD R21, R21, UR4 ;  /* 0x0000000415157c36 */ /* 0x000fe20008000000 */
[----:B------:R-:W-:Y:S01]  /*7be0*/  ISETP.GE.OR P0, PT, R16, R17, P0 ;  /* 0x000000111000720c */ /* 0x000fe20000706670 */
[----:B------:R-:W-:Y:S01]  /*7bf0*/  UIMAD UR4, UR40, UR6, URZ ;  /* 0x00000006280472a4 */ /* 0x000fe2000f8e023f */
[----:B------:R-:W-:-:S02]  /*7c00*/  VIADD R2, R2, 0x13220 ;  /* 0x0001322002027836 */ /* 0x000fc40000000000 */
[----:B------:R-:W-:Y:S01]  /*7c10*/  IMAD.U32 R35, RZ, RZ, UR6 ;  /* 0x00000006ff237e24 */ /* 0x000fe2000f8e00ff */
[----:B------:R-:W-:Y:S02]  /*7c20*/  UIMAD UR4, UR39, UR7, UR4 ;  /* 0x00000007270472a4 */ /* 0x000fe4000f8e0204 */
[----:B------:R-:W-:Y:S01]  /*7c30*/  PRMT R2, RZ, 0x654, R2 ;  /* 0x00000654ff027816 */ /* 0x000fe20000000002 */
[----:B------:R-:W-:Y:S01]  /*7c40*/  IMAD.WIDE.U32 R34, R35, UR39, R20 ;  /* 0x0000002723227c25 */ /* 0x000fe2000f8e0014 */
[--C-:B------:R-:W-:Y:S01]  /*7c50*/  SHF.R.S32.HI R17, RZ, 0x1f, R16.reuse ;  /* 0x0000001fff117819 */ /* 0x100fe20000011410 */
[----:B------:R-:W-:Y:S01]  /*7c60*/  BSSY B1, `(.L_x_147) ;  /* 0x0000010000017945 */ /* 0x000fe20003800000 */
[----:B0-----:R0:W-:Y:S01]  /*7c70*/  SYNCS.ARRIVE.TRANS64.RED.A1T0 RZ, [R2+URZ], RZ ;  /* 0x000000ff02ff79a7 */ /* 0x0011e2000810043f */
[----:B------:R-:W-:Y:S02]  /*7c80*/  VIADD R37, R35, UR4 ;  /* 0x0000000423257c36 */ /* 0x000fe40008000000 */
[----:B------:R-:W-:Y:S01]  /*7c90*/  IMAD.WIDE R32, R19, 0xc0, R16 ;  /* 0x000000c013207825 */ /* 0x000fe200078e0210 */
[----:B------:R-:W-:Y:S06]  /*7ca0*/  @P0 BRA `(.L_x_148) ;  /* 0x00000000002c0947 */ /* 0x000fec0003800000 */
[----:B------:R-:W-:Y:S01]  /*7cb0*/  ULDC.64 UR6, c[0x0][0xad8] ;  /* 0x0002b60000067ab9 */ /* 0x000fe20000000a00 */
[----:B0-----:R-:W-:Y:S02]  /*7cc0*/  IMAD.MOV.U32 R2, RZ, RZ, R34 ;  /* 0x000000ffff027224 */ /* 0x001fe400078e0022 */
[----:B------:R-:W-:Y:S02]  /*7cd0*/  IMAD R19, R33, UR6, RZ ;  /* 0x0000000621137c24 */ /* 0x000fe4000f8e02ff */
[----:B------:R-:W-:Y:S02]  /*7ce0*/  IMAD.MOV.U32 R3, RZ, RZ, R37 ;  /* 0x000000ffff037224 */ /* 0x000fe400078e0025 */
[C---:B------:R-:W-:Y:S02]  /*7cf0*/  IMAD R19, R32.reuse, UR7, R19 ;  /* 0x0000000720137c24 */ /* 0x040fe4000f8e0213 */
[----:B------:R-:W-:Y:S01]  /*7d00*/  IMAD.WIDE.U32 R2, R32, UR6, R2 ;  /* 0x0000000620027c25 */ /* 0x000fe2000f8e0002 */
[----:B------:R-:W-:-:S03]  /*7d10*/  ULDC.64 UR6, c[0x0][0xa80] ;  /* 0x0002a00000067ab9 */ /* 0x000fc60000000a00 */
[----:B------:R-:W-:Y:S01]  /*7d20*/  IMAD.IADD R3, R3, 0x1, R19 ;  /* 0x0000000103037824 */ /* 0x000fe200078e0213 */
[----:B------:R-:W-:-:S04]  /*7d30*/  LEA R20, P0, R2, UR6, 0x1 ;  /* 0x0000000602147c11 */ /* 0x000fc8000f8008ff */
[----:B------:R-:W-:-:S05]  /*7d40*/  LEA.HI.X R21, R2, UR7, R3, 0x1, P0 ;  /* 0x0000000702157c11 */ /* 0x000fca00080f0c03 */
[----:B-----5:R1:W-:Y:S04]  /*7d50*/  STG.E.128 desc[UR52][R20.64], R24 ;  /* 0x0000001814007986 */ /* 0x0203e8000c101d34 */
.L_x_148:
[----:B------:R-:W-:Y:S05]  /*7d60*/  BSYNC B1 ;  /* 0x0000000000017941 */ /* 0x000fea0003800000 */
.L_x_147:
[----:B------:R-:W-:Y:S04]  /*7d70*/  BSSY B1, `(.L_x_149) ;  /* 0x000000f000017945 */ /* 0x000fe80003800000 */
[----:B------:R-:W-:Y:S05]  /*7d80*/  @P3 BRA `(.L_x_150) ;  /* 0x0000000000343947 */ /* 0x000fea0003800000 */
[----:B------:R-:W-:Y:S01]  /*7d90*/  IADD3 R19, P0, R32, 0x30, RZ ;  /* 0x0000003020137810 */ /* 0x000fe20007f1e0ff */
[----:B------:R-:W-:Y:S01]  /*7da0*/  ULDC.64 UR6, c[0x0][0xad8] ;  /* 0x0002b60000067ab9 */ /* 0x000fe20000000a00 */
[----:B0-----:R-:W-:Y:S02]  /*7db0*/  IMAD.MOV.U32 R2, RZ, RZ, R34 ;  /* 0x000000ffff027224 */ /* 0x001fe400078e0022 */
[----:B------:R-:W-:Y:S02]  /*7dc0*/  IMAD.MOV.U32 R3, RZ, RZ, R37 ;  /* 0x000000ffff037224 */ /* 0x000fe400078e0025 */
[----:B------:R-:W-:Y:S02]  /*7dd0*/  IMAD.X R0, RZ, RZ, R33, P0 ;  /* 0x000000ffff007224 */ /* 0x000fe400000e0621 */
[----:B------:R-:W-:-:S04]  /*7de0*/  IMAD.WIDE.U32 R2, R19, UR6, R2 ;  /* 0x0000000613027c25 */ /* 0x000fc8000f8e0002 */
[----:B------:R-:W-:-:S04]  /*7df0*/  IMAD R0, R0, UR6, RZ ;  /* 0x0000000600007c24 */ /* 0x000fc8000f8e02ff */
[----:B------:R-:W-:Y:S01]  /*7e00*/  IMAD R19, R19, UR7, R0 ;  /* 0x0000000713137c24 */ /* 0x000fe2000f8e0200 */
[----:B------:R-:W-:Y:S02]  /*7e10*/  ULDC.64 UR6, c[0x0][0xa80] ;  /* 0x0002a00000067ab9 */ /* 0x000fe40000000a00 */
[----:B-1----:R-:W-:Y:S01]  /*7e20*/  LEA R20, P0, R2, UR6, 0x1 ;  /* 0x0000000602147c11 */ /* 0x002fe2000f8008ff */
[----:B------:R-:W-:-:S05]  /*7e30*/  IMAD.IADD R3, R3, 0x1, R19 ;  /* 0x0000000103037824 */ /* 0x000fca00078e0213 */
[----:B------:R-:W-:-:S05]  /*7e40*/  LEA.HI.X R21, R2, UR7, R3, 0x1, P0 ;  /* 0x0000000702157c11 */ /* 0x000fca00080f0c03 */
[----:B-----5:R2:W-:Y:S02]  /*7e50*/  STG.E.128 desc[UR52][R20.64], R12 ;  /* 0x0000000c14007986 */ /* 0x0205e4000c101d34 */
.L_x_150:
[----:B------:R-:W-:Y:S05]  /*7e60*/  BSYNC B1 ;  /* 0x0000000000017941 */ /* 0x000fea0003800000 */
.L_x_149:
[----:B------:R-:W-:Y:S04]  /*7e70*/  BSSY B1, `(.L_x_151) ;  /* 0x000000f000017945 */ /* 0x000fe80003800000 */
[----:B------:R-:W-:Y:S05]  /*7e80*/  @P1 BRA `(.L_x_152) ;  /* 0x0000000000341947 */ /* 0x000fea0003800000 */
[----:B--2--5:R-:W-:Y:S01]  /*7e90*/  IADD3 R13, P0, R32, 0x60, RZ ;  /* 0x00000060200d7810 */ /* 0x024fe20007f1e0ff */
        /* <DEDUP_REMOVED lines=8> */
[----:B------:R-:W-:Y:S01]  /*7f20*/  LEA R12, P0, R2, UR6, 0x1 ;  /* 0x00000006020c7c11 */ /* 0x000fe2000f8008ff */
[----:B------:R-:W-:-:S05]  /*7f30*/  IMAD.IADD R3, R3, 0x1, R13 ;  /* 0x0000000103037824 */ /* 0x000fca00078e020d */
[----:B------:R-:W-:-:S05]  /*7f40*/  LEA.HI.X R13, R2, UR7, R3, 0x1, P0 ;  /* 0x00000007020d7c11 */ /* 0x000fca00080f0c03 */
[----:B------:R3:W-:Y:S02]  /*7f50*/  STG.E.128 desc[UR52][R12.64], R8 ;  /* 0x000000080c007986 */ /* 0x0007e4000c101d34 */
.L_x_152:
[----:B------:R-:W-:Y:S05]  /*7f60*/  BSYNC B1 ;  /* 0x0000000000017941 */ /* 0x000fea0003800000 */
.L_x_151:
[----:B------:R-:W-:Y:S05]  /*7f70*/  @P2 BRA `(.L_x_153) ;  /* 0x0000000800982947 */ /* 0x000fea0003800000 */
[----:B---3-5:R-:W-:Y:S01]  /*7f80*/  IADD3 R9, P0, R32, 0x90, RZ ;  /* 0x0000009020097810 */ /* 0x028fe20007f1e0ff */
        /* <DEDUP_REMOVED lines=11> */
[----:B------:R4:W-:Y:S01]  /*8040*/  STG.E.128 desc[UR52][R8.64], R4 ;  /* 0x0000000408007986 */ /* 0x0009e2000c101d34 */
[----:B------:R-:W-:Y:S05]  /*8050*/  BRA `(.L_x_153) ;  /* 0x0000000800607947 */ /* 0x000fea0003800000 */
.L_x_145:
[----:B------:R-:W-:Y:S01]  /*8060*/  ULDC.64 UR6, c[0x0][0xbd8] ;  /* 0x0002f60000067ab9 */ /* 0x000fe20000000a00 */
[----:B------:R-:W-:Y:S01]  /*8070*/  IMAD.MOV.U32 R7, RZ, RZ, RZ ;  /* 0x000000ffff077224 */ /* 0x000fe200078e00ff */
[----:B------:R-:W-:Y:S01]  /*8080*/  UISETP.NE.U32.AND UP0, UPT, UR6, URZ, UPT ;  /* 0x0000003f0600728c */ /* 0x000fe2000bf05070 */
[----:B------:R-:W0:Y:S03]  /*8090*/  S2R R4, SR_TID.X ;  /* 0x0000000000047919 */ /* 0x000e260000002100 */
[----:B------:R-:W-:-:S03]  /*80a0*/  UISETP.NE.AND.EX UP0, UPT, UR7, URZ, UPT, UP0 ;  /* 0x0000003f0700728c */ /* 0x000fc6000bf05300 */
[----:B------:R-:W-:Y:S02]  /*80b0*/  ULDC.64 UR6, c[0x0][0xbd8] ;  /* 0x0002f60000067ab9 */ /* 0x000fe40000000a00 */
[----:B------:R-:W-:Y:S01]  /*80c0*/  UIMAD.WIDE UR6, UR39, 0x4, UR6 ;  /* 0x00000004270678a5 */ /* 0x000fe2000f8e0206 */
[----:B------:R-:W1:Y:S01]  /*80d0*/  LDC R0, c[0x0][0xa88] ;  /* 0x0002a200ff007b82 */ /* 0x000e620000000800 */
[----:B------:R-:W-:-:S04]  /*80e0*/  PLOP3.LUT P1, PT, PT, PT, UP0, 0x80, 0x0 ;  /* 0x000000000000781c */ /* 0x000fc80003f2f008 */
[----:B------:R-:W-:Y:S02]  /*80f0*/  IMAD.U32 R2, RZ, RZ, UR6 ;  /* 0x00000006ff027e24 */ /* 0x000fe4000f8e00ff */
[----:B------:R-:W-:Y:S01]  /*8100*/  IMAD.U32 R3, RZ, RZ, UR7 ;  /* 0x00000007ff037e24 */ /* 0x000fe2000f8e00ff */
[----:B------:R-:W-:Y:S02]  /*8110*/  ULDC.64 UR6, c[0x0][0xbe0] ;  /* 0x0002f80000067ab9 */ /* 0x000fe40000000a00 */
[----:B------:R-:W-:-:S04]  /*8120*/  UISETP.NE.U32.AND UP1, UPT, UR6, URZ, UPT ;  /* 0x0000003f0600728c */ /* 0x000fc8000bf25070 */
[----:B------:R-:W-:Y:S01]  /*8130*/  UISETP.NE.AND.EX UP1, UPT, UR7, URZ, UPT, UP1 ;  /* 0x0000003f0700728c */ /* 0x000fe2000bf25310 */
[----:B------:R2:W5:Y:S05]  /*8140*/  @P1 LDG.E R7, desc[UR52][R2.64] ;  /* 0x0000003402071981 */ /* 0x00056a000c1e1900 */
[----:B------:R-:W-:Y:S01]  /*8150*/  PLOP3.LUT P2, PT, PT, PT, UP1, 0x80, 0x0 ;  /* 0x000000000000781c */ /* 0x000fe20003f4f018 */
[----:B0-----:R-:W-:-:S04]  /*8160*/  VIADD R6, R4, 0xffffff80 ;  /* 0xffffff8004067836 */ /* 0x001fc80000000000 */
[----:B------:R-:W-:Y:S02]  /*8170*/  @UP1 ULDC.64 UR6, c[0x0][0xbe0] ;  /* 0x0002f80000061ab9 */ /* 0x000fe40000000a00 */
[----:B------:R-:W-:-:S06]  /*8180*/  @UP1 UIMAD.WIDE UR6, UR39, 0x4, UR6 ;  /* 0x00000004270618a5 */ /* 0x000fcc000f8e0206 */
[----:B------:R-:W-:Y:S02]  /*8190*/  IMAD.U32 R4, RZ, RZ, UR6 ;  /* 0x00000006ff047e24 */ /* 0x000fe4000f8e00ff */
[----:B------:R-:W-:-:S05]  /*81a0*/  IMAD.U32 R5, RZ, RZ, UR7 ;  /* 0x00000007ff057e24 */ /* 0x000fca000f8e00ff */
[----:B-1----:R2:W5:Y:S01]  /*81b0*/  @P2 LDG.E R0, desc[UR52][R4.64] ;  /* 0x0000003404002981 */ /* 0x002562000c1e1900 */
[----:B------:R-:W-:Y:S01]  /*81c0*/  ISETP.GT.AND P0, PT, R6, 0xbf, PT ;  /* 0x000000bf0600780c */ /* 0x000fe20003f04270 */
[----:B------:R-:W-:-:S12]  /*81d0*/  @P2 BRA `(.L_x_154) ;  /* 0x0000000000102947 */ /* 0x000fd80003800000 */
[----:B------:R-:W-:Y:S05]  /*81e0*/  @!P1 BRA `(.L_x_154) ;  /* 0x00000000000c9947 */ /* 0x000fea0003800000 */
[----:B--2---:R-:W2:Y:S04]  /*81f0*/  LDG.E R5, desc[UR52][R2.64] ;  /* 0x0000003402057981 */ /* 0x004ea8000c1e1900 */
[----:B-----5:R-:W2:Y:S02]  /*8200*/  LDG.E R0, desc[UR52][R2.64+0x4] ;  /* 0x0000043402007981 */ /* 0x020ea4000c1e1900 */
[----:B--2---:R-:W-:-:S07]  /*8210*/  IMAD.IADD R0, R0, 0x1, -R5 ;  /* 0x0000000100007824 */ /* 0x004fce00078e0a05 */
.L_x_154:
[----:B------:R-:W-:Y:S01]  /*8220*/  USHF.R.S32.HI UR7, URZ, 0x1f, UR43 ;  /* 0x0000001f3f077899 */ /* 0x000fe2000801142b */
[----:B------:R-:W-:Y:S01]  /*8230*/  BSSY B1, `(.L_x_155) ;  /* 0x000001e000017945 */ /* 0x000fe20003800000 */
[----:B------:R-:W-:Y:S01]  /*8240*/  USEL UR39, UR39, URZ, !UP0 ;  /* 0x0000003f27277287 */ /* 0x000fe2000c000000 */
[----:B------:R-:W-:Y:S01]  /*8250*/  SHF.R.S32.HI R9, RZ, 0x1f, R18 ;  /* 0x0000001fff097819 */ /* 0x000fe20000011412 */
[----:B------:R-:W-:Y:S01]  /*8260*/  USEL UR40, UR40, URZ, !UP0 ;  /* 0x0000003f28287287 */ /* 0x000fe2000c000000 */
[----:B-----5:R-:W-:Y:S01]  /*8270*/  SHF.R.S32.HI R6, RZ, 0x1f, R7 ;  /* 0x0000001fff067819 */ /* 0x020fe20000011407 */
[----:B------:R-:W-:Y:S10]  /*8280*/  @P0 BRA `(.L_x_156) ;  /* 0x0000000000600947 */ /* 0x000ff40003800000 */
[----:B--2---:R-:W0:Y:S02]  /*8290*/  S2R R2, SR_TID.X ;  /* 0x0000000000027919 */ /* 0x004e240000002100 */
[----:B0-----:R-:W-:-:S04]  /*82a0*/  IMAD R2, R19, 0xc0, R2 ;  /* 0x000000c013027824 */ /* 0x001fc800078e0202 */
[----:B------:R-:W-:-:S05]  /*82b0*/  VIADD R3, R2, 0xffffff80 ;  /* 0xffffff8002037836 */ /* 0x000fca0000000000 */
[----:B------:R-:W-:-:S13]  /*82c0*/  ISETP.GE.AND P0, PT, R3, R0, PT ;  /* 0x000000000300720c */ /* 0x000fda0003f06270 */
[----:B------:R-:W-:Y:S05]  /*82d0*/  @P0 BRA `(.L_x_156) ;  /* 0x00000000004c0947 */ /* 0x000fea0003800000 */
[C---:B------:R-:W-:Y:S01]  /*82e0*/  IADD3 R2, P0, R3.reuse, R7, RZ ;  /* 0x0000000703027210 */ /* 0x040fe20007f1e0ff */
[----:B------:R-:W-:Y:S02]  /*82f0*/  ULDC.64 UR8, c[0x0][0xb70] ;  /* 0x0002dc0000087ab9 */ /* 0x000fe40000000a00 */
[----:B------:R-:W-:Y:S01]  /*8300*/  UIMAD UR4, UR7, UR8, URZ ;  /* 0x00000008070472a4 */ /* 0x000fe2000f8e023f */
[----:B------:R-:W-:Y:S01]  /*8310*/  LEA.HI.X.SX32 R3, R3, R6, 0x1, P0 ;  /* 0x0000000603037211 */ /* 0x000fe200000f0eff */
[----:B------:R-:W-:Y:S02]  /*8320*/  IMAD.U32 R5, RZ, RZ, UR8 ;  /* 0x00000008ff057e24 */ /* 0x000fe4000f8e00ff */
[----:B------:R-:W-:Y:S02]  /*8330*/  UIMAD UR4, UR43, UR9, UR4 ;  /* 0x000000092b0472a4 */ /* 0x000fe4000f8e0204 */
[----:B------:R-:W-:Y:S01]  /*8340*/  IMAD.WIDE.U32 R2, R5, UR43, R2 ;  /* 0x0000002b05027c25 */ /* 0x000fe2000f8e0002 */
[----:B------:R-:W-:-:S02]  /*8350*/  ULDC.64 UR8, c[0x0][0xb78] ;  /* 0x0002de0000087ab9 */ /* 0x000fc40000000a00 */
[----:B------:R-:W-:Y:S01]  /*8360*/  UIMAD UR6, UR40, UR8, URZ ;  /* 0x00000008280672a4 */ /* 0x000fe2000f8e023f */
[----:B------:R-:W-:Y:S02]  /*8370*/  VIADD R3, R3, UR4 ;  /* 0x0000000403037c36 */ /* 0x000fe40008000000 */
[----:B------:R-:W-:Y:S01]  /*8380*/  IMAD.U32 R5, RZ, RZ, UR8 ;  /* 0x00000008ff057e24 */ /* 0x000fe2000f8e00ff */
[----:B------:R-:W-:-:S03]  /*8390*/  UIMAD UR6, UR39, UR9, UR6 ;  /* 0x00000009270672a4 */ /* 0x000fc6000f8e0206 */
[----:B------:R-:W-:Y:S01]  /*83a0*/  IMAD.WIDE.U32 R2, R5, UR39, R2 ;  /* 0x0000002705027c25 */ /* 0x000fe2000f8e0002 */
[----:B------:R-:W-:-:S03]  /*83b0*/  ULDC.64 UR8, c[0x0][0xb40] ;  /* 0x0002d00000087ab9 */ /* 0x000fc60000000a00 */
[----:B------:R-:W-:Y:S01]  /*83c0*/  VIADD R3, R3, UR6 ;  /* 0x0000000603037c36 */ /* 0x000fe20008000000 */
[----:B------:R-:W-:-:S04]  /*83d0*/  LEA R4, P0, R2, UR8, 0x2 ;  /* 0x0000000802047c11 */ /* 0x000fc8000f8010ff */
[----:B------:R-:W-:Y:S01]  /*83e0*/  LEA.HI.X R5, R2, UR9, R3, 0x2, P0 ;  /* 0x0000000902057c11 */ /* 0x000fe200080f1403 */
[----:B------:R-:W-:-:S05]  /*83f0*/  IMAD.MOV.U32 R3, RZ, RZ, -0x800000 ;  /* 0xff800000ff037424 */ /* 0x000fca00078e00ff */
[----:B------:R0:W-:Y:S03]  /*8400*/  STG.E desc[UR52][R4.64], R3 ;  /* 0x0000000304007986 */ /* 0x0001e6000c101934 */
.L_x_156:
[----:B------:R-:W-:Y:S05]  /*8410*/  BSYNC B1 ;  /* 0x0000000000017941 */ /* 0x000fea0003800000 */
.L_x_155:
[----:B------:R-:W-:Y:S01]  /*8420*/  ULDC.64 UR8, c[0x0][0xaa0] ;  /* 0x0002a80000087ab9 */ /* 0x000fe20000000a00 */
[----:B--2---:R-:W-:Y:S01]  /*8430*/  IMAD.MOV.U32 R2, RZ, RZ, R18 ;  /* 0x000000ffff027224 */ /* 0x004fe200078e0012 */
[----:B------:R-:W-:Y:S01]  /*8440*/  ULDC UR6, c[0x0][0xa8c] ;  /* 0x0002a30000067ab9 */ /* 0x000fe20000000800 */
[----:B0-----:R-:W-:Y:S01]  /*8450*/  IMAD.MOV.U32 R3, RZ, RZ, R9 ;  /* 0x000000ffff037224 */ /* 0x001fe200078e0009 */
[----:B------:R-:W-:Y:S01]  /*8460*/  ISETP.GE.AND P0, PT, R18, UR6, PT ;  /* 0x0000000612007c0c */ /* 0x000fe2000bf06270 */
[----:B------:R-:W-:Y:S01]  /*8470*/  IMAD R4, R6, UR8, RZ ;  /* 0x0000000806047c24 */ /* 0x000fe2000f8e02ff */
[----:B------:R-:W-:Y:S01]  /*8480*/  BSSY B1, `(.L_x_157) ;  /* 0x0000027000017945 */ /* 0x000fe20003800000 */
[----:B------:R-:W-:-:S04]  /*8490*/  IMAD.WIDE.U32 R2, R7, UR8, R2 ;  /* 0x0000000807027c25 */ /* 0x000fc8000f8e0002 */
[----:B------:R-:W-:Y:S01]  /*84a0*/  IMAD R7, R7, UR9, R4 ;  /* 0x0000000907077c24 */ /* 0x000fe2000f8e0204 */
[----:B------:R-:W-:Y:S01]  /*84b0*/  ULDC.64 UR8, c[0x0][0xae0] ;  /* 0x0002b80000087ab9 */ /* 0x000fe20000000a00 */
[----:B------:R-:W-:Y:S01]  /*84c0*/  VIADD R4, R16, 0x30 ;  /* 0x0000003010047836 */ /* 0x000fe20000000000 */
[----:B------:R-:W-:Y:S01]  /*84d0*/  UIMAD UR4, UR7, UR8, URZ ;  /* 0x00000008070472a4 */ /* 0x000fe2000f8e023f */
[----:B------:R-:W-:Y:S02]  /*84e0*/  IMAD R5, R19, -0xc0, R0 ;  /* 0xffffff4013057824 */ /* 0x000fe400078e0200 */
[----:B------:R-:W-:Y:S01]  /*84f0*/  IMAD.IADD R3, R3, 0x1, R7 ;  /* 0x0000000103037824 */ /* 0x000fe200078e0207 */
[----:B------:R-:W-:Y:S01]  /*8500*/  UIMAD UR4, UR43, UR9, UR4 ;  /* 0x000000092b0472a4 */ /* 0x000fe2000f8e0204 */
[----:B------:R-:W-:Y:S01]  /*8510*/  IMAD.U32 R7, RZ, RZ, UR8 ;  /* 0x00000008ff077e24 */ /* 0x000fe2000f8e00ff */
[----:B------:R-:W-:Y:S01]  /*8520*/  ISETP.GE.OR P3, PT, R4, R5, P0 ;  /* 0x000000050400720c */ /* 0x000fe20000766670 */
[C---:B------:R-:W-:Y:S01]  /*8530*/  VIADD R0, R16.reuse, 0x60 ;  /* 0x0000006010007836 */ /* 0x040fe20000000000 */
[----:B------:R-:W-:Y:S01]  /*8540*/  ULDC.64 UR6, c[0x0][0xae8] ;  /* 0x0002ba0000067ab9 */ /* 0x000fe20000000a00 */
[----:B------:R-:W-:-:S02]  /*8550*/  VIADD R4, R16, 0x90 ;  /* 0x0000009010047836 */ /* 0x000fc40000000000 */
[----:B------:R-:W-:Y:S01]  /*8560*/  IMAD.WIDE.U32 R2, R7, UR43, R2 ;  /* 0x0000002b07027c25 */ /* 0x000fe2000f8e0002 */
[-C--:B------:R-:W-:Y:S02]  /*8570*/  ISETP.GE.OR P1, PT, R0, R5.reuse, P0 ;  /* 0x000000050000720c */ /* 0x080fe40000726670 */
[-C--:B------:R-:W-:Y:S01]  /*8580*/  ISETP.GE.OR P2, PT, R4, R5.reuse, P0 ;  /* 0x000000050400720c */ /* 0x080fe20000746670 */
[----:B------:R-:W-:Y:S01]  /*8590*/  VIADD R3, R3, UR4 ;  /* 0x0000000403037c36 */ /* 0x000fe20008000000 */
[----:B------:R-:W-:Y:S01]  /*85a0*/  ISETP.GE.OR P0, PT, R16, R5, P0 ;  /* 0x000000051000720c */ /* 0x000fe20000706670 */
[----:B------:R-:W-:Y:S02]  /*85b0*/  UIMAD UR4, UR40, UR6, URZ ;  /* 0x00000006280472a4 */ /* 0x000fe4000f8e023f */
[----:B------:R-:W-:Y:S01]  /*85c0*/  IMAD.U32 R9, RZ, RZ, UR6 ;  /* 0x00000006ff097e24 */ /* 0x000fe2000f8e00ff */
[--C-:B------:R-:W-:Y:S01]  /*85d0*/  SHF.R.S32.HI R7, RZ, 0x1f, R16.reuse ;  /* 0x0000001fff077819 */ /* 0x100fe20000011410 */
[----:B------:R-:W-:Y:S01]  /*85e0*/  IMAD.MOV.U32 R6, RZ, RZ, R16 ;  /* 0x000000ffff067224 */ /* 0x000fe200078e0010 */
[----:B------:R-:W-:-:S02]  /*85f0*/  UIMAD UR4, UR39, UR7, UR4 ;  /* 0x00000007270472a4 */ /* 0x000fc4000f8e0204 */
[----:B------:R-:W-:-:S04]  /*8600*/  IMAD.WIDE.U32 R4, R9, UR39, R2 ;  /* 0x0000002709047c25 */ /* 0x000fc8000f8e0002 */
[----:B------:R-:W-:-:S04]  /*8610*/  IMAD.WIDE R6, R19, 0xc0, R6 ;  /* 0x000000c013067825 */ /* 0x000fc800078e0206 */
[----:B------:R-:W-:Y:S01]  /*8620*/  VIADD R11, R5, UR4 ;  /* 0x00000004050b7c36 */ /* 0x000fe20008000000 */
[----:B------:R-:W-:Y:S06]  /*8630*/  @P0 BRA `(.L_x_158) ;  /* 0x00000000002c0947 */ /* 0x000fec0003800000 */
[----:B------:R-:W-:Y:S01]  /*8640*/  ULDC.64 UR6, c[0x0][0xad8] ;  /* 0x0002b60000067ab9 */ /* 0x000fe20000000a00 */
[----:B------:R-:W-:Y:S02]  /*8650*/  IMAD.MOV.U32 R2, RZ, RZ, R4 ;  /* 0x000000ffff027224 */ /* 0x000fe400078e0004 */
        /* <DEDUP_REMOVED lines=8> */
[----:B------:R0:W-:Y:S04]  /*86e0*/  STG.E.128 desc[UR52][R8.64], RZ ;  /* 0x000000ff08007986 */ /* 0x0001e8000c101d34 */
.L_x_158:
[----:B------:R-:W-:Y:S05]  /*86f0*/  BSYNC B1 ;  /* 0x0000000000017941 */ /* 0x000fea0003800000 */
.L_x_157:
[----:B------:R-:W-:Y:S04]  /*8700*/  BSSY B1, `(.L_x_159) ;  /* 0x000000f000017945 */ /* 0x000fe80003800000 */
[----:B------:R-:W-:Y:S05]  /*8710*/  @P3 BRA `(.L_x_160) ;  /* 0x0000000000343947 */ /* 0x000fea0003800000 */
[----:B0-----:R-:W-:Y:S01]  /*8720*/  IADD3 R9, P0, R6, 0x30, RZ ;  /* 0x0000003006097810 */ /* 0x001fe20007f1e0ff */
[----:B------:R-:W-:Y:S01]  /*8730*/  ULDC.64 UR6, c[0x0][0xad8] ;  /* 0x0002b60000067ab9 */ /* 0x000fe20000000a00 */
[----:B------:R-:W-:Y:S02]  /*8740*/  IMAD.MOV.U32 R2, RZ, RZ, R4 ;  /* 0x000000ffff027224 */ /* 0x000fe400078e0004 */
        /* <DEDUP_REMOVED lines=9> */
[----:B------:R1:W-:Y:S02]  /*87e0*/  STG.E.128 desc[UR52][R8.64], RZ ;  /* 0x000000ff08007986 */ /* 0x0003e4000c101d34 */
.L_x_160:
[----:B------:R-:W-:Y:S05]  /*87f0*/  BSYNC B1 ;  /* 0x0000000000017941 */ /* 0x000fea0003800000 */
.L_x_159:
[----:B------:R-:W-:Y:S04]  /*8800*/  BSSY B1, `(.L_x_161) ;  /* 0x000000f000017945 */ /* 0x000fe80003800000 */
[----:B------:R-:W-:Y:S05]  /*8810*/  @P1 BRA `(.L_x_162) ;  /* 0x0000000000341947 */ /* 0x000fea0003800000 */
[----:B01----:R-:W-:Y:S01]  /*8820*/  IADD3 R9, P0, R6, 0x60, RZ ;  /* 0x0000006006097810 */ /* 0x003fe20007f1e0ff */
        /* <DEDUP_REMOVED lines=12> */
.L_x_162:
[----:B------:R-:W-:Y:S05]  /*88f0*/  BSYNC B1 ;  /* 0x0000000000017941 */ /* 0x000fea0003800000 */
.L_x_161:
[----:B------:R-:W-:Y:S05]  /*8900*/  @P2 BRA `(.L_x_153) ;  /* 0x0000000000342947 */ /* 0x000fea0003800000 */
[----:B------:R-:W-:Y:S01]  /*8910*/  IADD3 R5, P0, R6, 0x90, RZ ;  /* 0x0000009006057810 */ /* 0x000fe20007f1e0ff */
        /* <DEDUP_REMOVED lines=12> */
.L_x_153:
[----:B------:R-:W-:Y:S05]  /*89e0*/  BSYNC B0 ;  /* 0x0000000000007941 */ /* 0x000fea0003800000 */
.L_x_144:
[----:B------:R-:W-:Y:S02]  /*89f0*/  ULDC UR4, c[0x0][0xc14] ;  /* 0x0003050000047ab9 */ /* 0x000fe40000000800 */
[----:B------:R-:W-:-:S13]  /*8a00*/  ISETP.GE.AND P0, PT, R31, UR4, PT ;  /* 0x000000041f007c0c */ /* 0x000fda000bf06270 */
[----:B------:R-:W-:Y:S05]  /*8a10*/  @!P0 BRA `(.L_x_163) ;  /* 0xffffff8000d88947 */ /* 0x000fea000383ffff */
[----:B------:R-:W-:Y:S05]  /*8a20*/  EXIT ;  /* 0x000000000000794d */ /* 0x000fea0003800000 */
.L_x_118:
[----:B------:R-:W-:-:S08]  /*8a30*/  NOP ;  /* 0x0000000000007918 */ /* 0x000fd00000000000 */
[----:B------:R-:W0:-:S00]  /*8a40*/  USETMAXREG.DEALLOC.CTAPOOL 0x20 ;  /* 0x00000020000079c8 */ /* 0x000e0000080e0500 */
[----:B0-----:R-:W2:Y:S01]  /*8a50*/  LDL.LU R2, [R1] ;  /* 0x0000000001027983 */ /* 0x001ea20000300800 */
[----:B------:R-:W-:-:S06]  /*8a60*/  LOP3.LUT R0, R0, 0x3, RZ, 0xc0, !PT ;  /* 0x0000000300007812 */ /* 0x000fcc00078ec0ff */
[----:B------:R-:W0:Y:S02]  /*8a70*/  SHFL.IDX PT, R0, R0, RZ, 0x1f ;  /* 0x00001fff00007589 */ /* 0x000e2400000e0000 */
[----:B0-----:R-:W-:Y:S01]  /*8a80*/  ISETP.NE.AND P0, PT, R0, RZ, PT ;  /* 0x000000ff0000720c */ /* 0x001fe20003f05270 */
[----:B------:R-:W-:Y:S01]  /*8a90*/  IMAD.MOV.U32 R0, RZ, RZ, RZ ;  /* 0x000000ffff007224 */ /* 0x000fe200078e00ff */
[----:B--2---:R-:W-:-:S11]  /*8aa0*/  LOP3.LUT R2, R2, 0xfffffffd, RZ, 0xc0, !PT ;  /* 0xfffffffd02027812 */ /* 0x004fd600078ec0ff */
[----:B------:R-:W-:-:S05]  /*8ab0*/  @P0 LOP3.LUT R2, R2, 0x2, RZ, 0xfc, !PT ;  /* 0x0000000202020812 */ /* 0x000fca00078efcff */
[----:B------:R0:W-:Y:S01]  /*8ac0*/  STL [R1], R2 ;  /* 0x0000000201007387 */ /* 0x0001e20000100800 */
[----:B------:R-:W-:Y:S05]  /*8ad0*/  @!P0 BRA `(.L_x_164) ;  /* 0x0000000000248947 */ /* 0x000fea0003800000 */
[----:B------:R-:W1:Y:S08]  /*8ae0*/  S2UR UR5, SR_CgaCtaId ;  /* 0x00000000000579c3 */ /* 0x000e700000008800 */
[----:B------:R-:W-:Y:S06]  /*8af0*/  BAR.SYNC.DEFER_BLOCKING 0x5, 0x200 ;  /* 0x0148000000007b1d */ /* 0x000fec0000010000 */
[----:B------:R-:W-:-:S02]  /*8b00*/  UMOV UR4, 0x400 ;  /* 0x0000040000047882 */ /* 0x000fc40000000000 */
[----:B-1----:R-:W-:-:S09]  /*8b10*/  ULEA UR4, UR5, UR4, 0x18 ;  /* 0x0000000405047291 */ /* 0x002fd2000f8ec03f */
[----:B------:R-:W1:Y:S02]  /*8b20*/  LDS.128 R24, [UR4+0x132d0] ;  /* 0x0132d004ff187984 */ /* 0x000e640008000c00 */
[----:B-1----:R-:W-:Y:S02]  /*8b30*/  R2UR UR51, R27 ;  /* 0x000000001b3372ca */ /* 0x002fe400000e0000 */
[----:B------:R-:W-:Y:S01]  /*8b40*/  R2UR UR38, R26 ;  /* 0x000000001a2672ca */ /* 0x000fe200000e0000 */
[----:B------:R-:W-:Y:S06]  /*8b50*/  BAR.ARV 0x4, 0x200 ;  /* 0x0108000000007b1d */ /* 0x000fec0000002000 */
[----:B------:R-:W-:Y:S08]  /*8b60*/  BRA `(.L_x_165) ;  /* 0x0000000800187947 */ /* 0x000ff00003800000 */
.L_x_164:
[----:B0-----:R-:W0:Y:S01]  /*8b70*/  S2R R2, SR_TID.X ;  /* 0x0000000000027919 */ /* 0x001e220000002100 */
[----:B------:R-:W-:Y:S01]  /*8b80*/  ULDC UR4, c[0x0][0xc14] ;  /* 0x0003050000047ab9 */ /* 0x000fe20000000800 */
[----:B------:R-:W1:Y:S01]  /*8b90*/  LDC R11, c[0x0][0xc10] ;  /* 0x00030400ff0b7b82 */ /* 0x000e620000000800 */
[----:B0-----:R-:W-:-:S04]  /*8ba0*/  LOP3.LUT R5, R2, 0x1f, RZ, 0xc0, !PT ;  /* 0x0000001f02057812 */ /* 0x001fc800078ec0ff */
[----:B------:R-:W-:-:S04]  /*8bb0*/  ISETP.NE.AND P0, PT, R5, 0x1f, PT ;  /* 0x0000001f0500780c */ /* 0x000fc80003f05270 */
[----:B------:R-:W-:-:S13]  /*8bc0*/  ISETP.GE.OR P1, PT, R5, UR4, !P0 ;  /* 0x0000000405007c0c */ /* 0x000fda000c726670 */
[----:B------:R-:W0:Y:S02]  /*8bd0*/  @!P1 LDC.64 R2, c[0x0][0xc58] ;  /* 0x00031600ff029b82 */ /* 0x000e240000000a00 */
[----:B0-----:R-:W-:-:S05]  /*8be0*/  @!P1 IMAD.WIDE.U32 R2, R5, 0x4, R2 ;  /* 0x0000000405029825 */ /* 0x001fca00078e0002 */
[----:B------:R-:W2:Y:S01]  /*8bf0*/  @!P1 LDG.E R0, desc[UR52][R2.64] ;  /* 0x0000003402009981 */ /* 0x000ea2000c1e1900 */
[C---:B------:R-:W-:Y:S01]  /*8c00*/  ISETP.NE.AND P1, PT, R5.reuse, RZ, PT ;  /* 0x000000ff0500720c */ /* 0x040fe20003f25270 */
[----:B------:R-:W-:Y:S01]  /*8c10*/  UMOV UR51, URZ ;  /* 0x0000003f00337c82 */ /* 0x000fe20008000000 */
[C---:B------:R-:W-:Y:S01]  /*8c20*/  ISETP.GE.U32.AND P2, PT, R5.reuse, 0x2, PT ;  /* 0x000000020500780c */ /* 0x040fe20003f46070 */
[----:B------:R-:W-:Y:S01]  /*8c30*/  IMAD.MOV.U32 R24, RZ, RZ, RZ ;  /* 0x000000ffff187224 */ /* 0x000fe200078e00ff */
[C---:B------:R-:W-:Y:S02]  /*8c40*/  ISETP.GE.U32.AND P3, PT, R5.reuse, 0x4, PT ;  /* 0x000000040500780c */ /* 0x040fe40003f66070 */
[C---:B------:R-:W-:Y:S02]  /*8c50*/  ISETP.GE.U32.AND P4, PT, R5.reuse, 0x8, PT ;  /* 0x000000080500780c */ /* 0x040fe40003f86070 */
[----:B------:R-:W-:Y:S01]  /*8c60*/  ISETP.GE.U32.AND P5, PT, R5, 0x10, PT ;  /* 0x000000100500780c */ /* 0x000fe20003fa6070 */
[----:B--2---:R-:W0:Y:S02]  /*8c70*/  SHFL.UP PT, R4, R0, 0x1, RZ ;  /* 0x0420000000047989 */ /* 0x004e2400000e00ff */
[----:B0-----:R-:W-:-:S05]  /*8c80*/  SEL R7, R4, RZ, P1 ;  /* 0x000000ff04077207 */ /* 0x001fca0000800000 */
[----:B------:R-:W-:-:S05]  /*8c90*/  IMAD.IADD R7, R0, 0x1, R7 ;  /* 0x0000000100077824 */ /* 0x000fca00078e0207 */
[----:B------:R-:W0:Y:S02]  /*8ca0*/  SHFL.UP PT, R4, R7, 0x2, RZ ;  /* 0x0440000007047989 */ /* 0x000e2400000e00ff */
        /* <DEDUP_REMOVED lines=10> */
[----:B------:R-:W-:Y:S02]  /*8d50*/  IMAD.IADD R6, R2, 0x1, R7 ;  /* 0x0000000102067824 */ /* 0x000fe400078e0207 */
[----:B------:R-:W0:Y:S03]  /*8d60*/  S2R R7, SR_CTAID.X ;  /* 0x0000000000077919 */ /* 0x000e260000002500 */
[----:B------:R-:W1:Y:S02]  /*8d70*/  SHFL.IDX PT, R4, R6, 0x1f, 0x1f ;  /* 0x03e01f0006047f89 */ /* 0x000e6400000e0000 */
[----:B-1----:R-:W-:-:S04]  /*8d80*/  IMAD R4, R4, R11, RZ ;  /* 0x0000000b04047224 */ /* 0x002fc800078e02ff */
[----:B------:R-:W-:Y:S01]  /*8d90*/  IMAD.MOV.U32 R3, RZ, RZ, R4 ;  /* 0x000000ffff037224 */ /* 0x000fe200078e0004 */
[----:B0-----:R-:W-:-:S13]  /*8da0*/  ISETP.GT.AND P6, PT, R4, R7, PT ;  /* 0x000000070400720c */ /* 0x001fda0003fc4270 */
[----:B------:R-:W-:Y:S05]  /*8db0*/  @P6 BRA `(.L_x_166) ;  /* 0x0000000000a06947 */ /* 0x000fea0003800000 */
[----:B------:R-:W-:Y:S01]  /*8dc0*/  IMAD.MOV.U32 R4, RZ, RZ, R3 ;  /* 0x000000ffff047224 */ /* 0x000fe200078e0003 */
[----:B------:R-:W-:Y:S01]  /*8dd0*/  UMOV UR51, URZ ;  /* 0x0000003f00337c82 */ /* 0x000fe20008000000 */
[----:B------:R-:W-:Y:S01]  /*8de0*/  ULDC UR6, c[0x0][0xc14] ;  /* 0x0003050000067ab9 */ /* 0x000fe20000000800 */
[----:B------:R-:W-:-:S05]  /*8df0*/  ULDC UR5, c[0x0][0xc14] ;  /* 0x0003050000057ab9 */ /* 0x000fca0000000800 */
.L_x_170:
[----:B------:R-:W-:-:S03]  /*8e00*/  UIADD3 UR4, UR51, 0x1f, URZ ;  /* 0x0000001f33047890 */ /* 0x000fc6000fffe03f */
[----:B------:R-:W-:Y:S01]  /*8e10*/  UMOV UR51, UR5 ;  /* 0x0000000500337c82 */ /* 0x000fe20008000000 */
[----:B------:R-:W-:-:S06]  /*8e20*/  UISETP.GE.AND UP0, UPT, UR4, UR6, UPT ;  /* 0x000000060400728c */ /* 0x000fcc000bf06270 */
[----:B------:R-:W-:-:S13]  /*8e30*/  PLOP3.LUT P6, PT, PT, PT, UP0, 0x40, 0x0 ;  /* 0x000000000000781c */ /* 0x000fda0003fce808 */
[----:B------:R-:W-:Y:S05]  /*8e40*/  @!P6 BRA `(.L_x_167) ;  /* 0x000000040034e947 */ /* 0x000fea0003800000 */
[----:B------:R-:W-:Y:S01]  /*8e50*/  UMOV UR51, UR4 ;  /* 0x0000000400337c82 */ /* 0x000fe20008000000 */
[----:B------:R-:W-:Y:S01]  /*8e60*/  BSSY B0, `(.L_x_168) ;  /* 0x0000008000007945 */ /* 0x000fe20003800000 */
[----:B------:R-:W-:Y:S02]  /*8e70*/  VIADD R9, R5, UR51 ;  /* 0x0000003305097c36 */ /* 0x000fe40008000000 */
[----:B------:R-:W-:-:S03]  /*8e80*/  IMAD.MOV.U32 R0, RZ, RZ, RZ ;  /* 0x000000ffff007224 */ /* 0x000fc600078e00ff */
[----:B------:R-:W-:-:S13]  /*8e90*/  ISETP.GE.OR P6, PT, R9, UR6, !P0 ;  /* 0x0000000609007c0c */ /* 0x000fda000c7c6670 */
[----:B------:R-:W-:Y:S05]  /*8ea0*/  @P6 BRA `(.L_x_169) ;  /* 0x00000000000c6947 */ /* 0x000fea0003800000 */
[----:B------:R-:W0:Y:S02]  /*8eb0*/  LDC.64 R2, c[0x0][0xc58] ;  /* 0x00031600ff027b82 */ /* 0x000e240000000a00 */
[----:B0-----:R-:W-:-:S05]  /*8ec0*/  IMAD.WIDE R2, R9, 0x4, R2 ;  /* 0x0000000409027825 */ /* 0x001fca00078e0202 */
[----:B------:R0:W5:Y:S02]  /*8ed0*/  LDG.E R0, desc[UR52][R2.64] ;  /* 0x0000003402007981 */ /* 0x000164000c1e1900 */
.L_x_169:
[----:B------:R-:W-:Y:S05]  /*8ee0*/  BSYNC B0 ;  /* 0x0000000000007941 */ /* 0x000fea0003800000 */
.L_x_168:
[----:B0----5:R-:W0:Y:S02]  /*8ef0*/  SHFL.UP PT, R2, R0, 0x1, RZ ;  /* 0x0420000000027989 */ /* 0x021e2400000e00ff */
        /* <DEDUP_REMOVED lines=14> */
[----:B------:R-:W0:Y:S03]  /*8fe0*/  LDC R11, c[0x0][0xc10] ;  /* 0x00030400ff0b7b82 */ /* 0x000e260000000800 */
[----:B------:R-:W0:Y:S02]  /*8ff0*/  SHFL.IDX PT, R3, R6, 0x1f, 0x1f ;  /* 0x03e01f0006037f89 */ /* 0x000e2400000e0000 */
[----:B0-----:R-:W-:-:S04]  /*9000*/  IMAD R3, R3, R11, RZ ;  /* 0x0000000b03037224 */ /* 0x001fc800078e02ff */
[----:B------:R-:W-:-:S05]  /*9010*/  IMAD.IADD R4, R3, 0x1, R4 ;  /* 0x0000000103047824 */ /* 0x000fca00078e0204 */
[----:B------:R-:W-:-:S13]  /*9020*/  ISETP.GT.AND P6, PT, R4, R7, PT ;  /* 0x000000070400720c */ /* 0x000fda0003fc4270 */
[----:B------:R-:W-:Y:S05]  /*9030*/  @!P6 BRA `(.L_x_170) ;  /* 0xfffffffc0070e947 */ /* 0x000fea000383ffff */
.L_x_166:
[----:B------:R-:W-:-:S04]  /*9040*/  IMAD.IADD R9, R4, 0x1, -R3 ;  /* 0x0000000104097824 */ /* 0x000fc800078e0a03 */
[----:B------:R-:W-:-:S05]  /*9050*/  IMAD R2, R6, R11, R9 ;  /* 0x0000000b06027224 */ /* 0x000fca00078e0209 */
[----:B------:R-:W-:-:S13]  /*9060*/  ISETP.GT.AND P0, PT, R2, R7, PT ;  /* 0x000000070200720c */ /* 0x000fda0003f04270 */
[----:B------:R-:W-:Y:S02]  /*9070*/  VOTEU.ANY UR5, UPT, !P0 ;  /* 0x0000000000057886 */ /* 0x000fe400040e0100 */
[----:B------:R-:W-:Y:S02]  /*9080*/  UPOPC UR4, UR5 ;  /* 0x00000005000472bf */ /* 0x000fe40008000000 */
[----:B------:R-:W-:-:S04]  /*9090*/  ISETP.NE.AND P0, PT, RZ, UR5, PT ;  /* 0x00000005ff007c0c */ /* 0x000fc8000bf05270 */
[----:B------:R-:W-:-:S05]  /*90a0*/  IMAD.U32 R13, RZ, RZ, UR4 ;  /* 0x00000004ff0d7e24 */ /* 0x000fca000f8e00ff */
[----:B------:R-:W0:Y:S02]  /*90b0*/  SHFL.IDX PT, R0, R0, R13, 0x1f ;  /* 0x00001f0d00007589 */ /* 0x000e2400000e0000 */
[----:B0-----:R-:W-:-:S04]  /*90c0*/  IABS R4, R0 ;  /* 0x0000000000047213 */ /* 0x001fc80000000000 */
[----:B------:R-:W0:Y:S08]  /*90d0*/  I2F.RP R8, R4 ;  /* 0x0000000400087306 */ /* 0x000e300000209400 */
[----:B0-----:R-:W0:Y:S02]  /*90e0*/  MUFU.RCP R8, R8 ;  /* 0x0000000800087308 */ /* 0x001e240000001000 */
[----:B0-----:R-:W-:-:S06]  /*90f0*/  VIADD R2, R8, 0xffffffe ;  /* 0x0ffffffe08027836 */ /* 0x001fcc0000000000 */
[----:B------:R0:W1:Y:S01]  /*9100*/  F2I.FTZ.U32.TRUNC.NTZ R3, R2 ;  /* 0x0000000200037305 */ /* 0x000062000021f000 */
[----:B------:R-:W-:Y:S05]  /*9110*/  @!P0 BRA `(.L_x_171) ;  /* 0x00000000000c8947 */ /* 0x000fea0003800000 */
[----:B------:R-:W-:-:S06]  /*9120*/  UIADD3 UR5, UR4, -0x1, URZ ;  /* 0xffffffff04057890 */ /* 0x000fcc000fffe03f */
[----:B------:R-:W-:-:S05]  /*9130*/  IMAD.U32 R13, RZ, RZ, UR5 ;  /* 0x00000005ff0d7e24 */ /* 0x000fca000f8e00ff */
[----:B------:R2:W3:Y:S02]  /*9140*/  SHFL.IDX PT, R24, R6, R13, 0x1f ;  /* 0x00001f0d06187589 */ /* 0x0004e400000e0000 */
.L_x_171:
[----:B01----:R-:W-:Y:S01]  /*9150*/  IMAD.MOV R2, RZ, RZ, -R3 ;  /* 0x000000ffff027224 */ /* 0x003fe200078e0a03 */
[----:B------:R-:W-:Y:S01]  /*9160*/  UIADD3 UR51, UR4, UR51, URZ ;  /* 0x0000003304337290 */ /* 0x000fe2000fffe03f */
[----:B---3--:R-:W-:Y:S02]  /*9170*/  IMAD R24, R24, R11, R9 ;  /* 0x0000000b18187224 */ /* 0x008fe400078e0209 */
[----:B------:R-:W-:Y:S01]  /*9180*/  IMAD.MOV.U32 R11, RZ, RZ, R2 ;  /* 0x000000ffff0b7224 */ /* 0x000fe200078e0002 */
[----:B------:R-:W-:Y:S01]  /*9190*/  IABS R2, R0 ;  /* 0x0000000000027213 */ /* 0x000fe20000000000 */
[----:B------:R-:W-:Y:S02]  /*91a0*/  IMAD.IADD R9, R7, 0x1, -R24 ;  /* 0x0000000107097824 */ /* 0x000fe400078e0a18 */
[----:B------:R-:W-:Y:S02]  /*91b0*/  IMAD R7, R11, R4, RZ ;  /* 0x000000040b077224 */ /* 0x000fe400078e02ff */
[----:B------:R-:W-:Y:S01]  /*91c0*/  IMAD.MOV R8, RZ, RZ, -R2 ;  /* 0x000000ffff087224 */ /* 0x000fe200078e0a02 */
[----:B--2---:R-:W-:Y:S01]  /*91d0*/  IABS R6, R9 ;  /* 0x0000000900067213 */ /* 0x004fe20000000000 */
[----:B------:R-:W-:-:S04]  /*91e0*/  IMAD.MOV.U32 R2, RZ, RZ, RZ ;  /* 0x000000ffff027224 */ /* 0x000fc800078e00ff */
[----:B------:R-:W-:-:S04]  /*91f0*/  IMAD.HI.U32 R2, R3, R7, R2 ;  /* 0x0000000703027227 */ /* 0x000fc800078e0002 */
[----:B------:R-:W-:Y:S02]  /*9200*/  IMAD.MOV.U32 R3, RZ, RZ, R6 ;  /* 0x000000ffff037224 */ /* 0x000fe400078e0006 */
[----:B------:R-:W-:Y:S02]  /*9210*/  IMAD.MOV.U32 R6, RZ, RZ, R8 ;  /* 0x000000ffff067224 */ /* 0x000fe400078e0008 */
[----:B------:R-:W-:-:S04]  /*9220*/  IMAD.HI.U32 R2, R2, R3, RZ ;  /* 0x0000000302027227 */ /* 0x000fc800078e00ff */
[----:B------:R-:W-:-:S05]  /*9230*/  IMAD R3, R2, R6, R3 ;  /* 0x0000000602037224 */ /* 0x000fca00078e0203 */
[----:B------:R-:W-:-:S13]  /*9240*/  ISETP.GT.U32.AND P1, PT, R4, R3, PT ;  /* 0x000000030400720c */ /* 0x000fda0003f24070 */
[----:B------:R-:W-:Y:S02]  /*9250*/  @!P1 IMAD.IADD R3, R3, 0x1, -R4 ;  /* 0x0000000103039824 */ /* 0x000fe400078e0a04 */
[----:B------:R-:W-:Y:S01]  /*9260*/  @!P1 VIADD R2, R2, 0x1 ;  /* 0x0000000102029836 */ /* 0x000fe20000000000 */
[----:B------:R-:W-:Y:S02]  /*9270*/  ISETP.NE.AND P1, PT, R0, RZ, PT ;  /* 0x000000ff0000720c */ /* 0x000fe40003f25270 */
[----:B------:R-:W-:Y:S02]  /*9280*/  ISETP.GE.U32.AND P0, PT, R3, R4, PT ;  /* 0x000000040300720c */ /* 0x000fe40003f06070 */
[----:B------:R-:W-:-:S04]  /*9290*/  LOP3.LUT R3, R9, R0, RZ, 0x3c, !PT ;  /* 0x0000000009037212 */ /* 0x000fc800078e3cff */
[----:B------:R-:W-:-:S07]  /*92a0*/  ISETP.GE.AND P2, PT, R3, RZ, PT ;  /* 0x000000ff0300720c */ /* 0x000fce0003f46270 */
[----:B------:R-:W-:-:S06]  /*92b0*/  @P0 VIADD R2, R2, 0x1 ;  /* 0x0000000102020836 */ /* 0x000fcc0000000000 */
[----:B------:R-:W-:Y:S01]  /*92c0*/  @!P2 IMAD.MOV R2, RZ, RZ, -R2 ;  /* 0x000000ffff02a224 */ /* 0x000fe200078e0a02 */
[----:B------:R-:W-:-:S04]  /*92d0*/  @!P1 LOP3.LUT R2, RZ, R0, RZ, 0x33, !PT ;  /* 0x00000000ff029212 */ /* 0x000fc800078e33ff */
[----:B------:R-:W-:Y:S01]  /*92e0*/  R2UR UR38, R2 ;  /* 0x00000000022672ca */ /* 0x000fe200000e0000 */
[----:B------:R-:W-:-:S04]  /*92f0*/  IMAD.MOV R25, RZ, RZ, -R2 ;  /* 0x000000ffff197224 */ /* 0x000fc800078e0a02 */
[----:B------:R-:W-:Y:S01]  /*9300*/  IMAD R25, R0, R25, R9 ;  /* 0x0000001900197224 */ /* 0x000fe200078e0209 */
[----:B------:R-:W-:Y:S09]  /*9310*/  BRA `(.L_x_172) ;  /* 0x00000000000c7947 */ /* 0x000ff20003800000 */
.L_x_167:
[----:B------:R-:W-:Y:S01]  /*9320*/  IMAD.MOV.U32 R24, RZ, RZ, R7 ;  /* 0x000000ffff187224 */ /* 0x000fe200078e0007 */
[----:B------:R-:W-:Y:S01]  /*9330*/  UMOV UR38, URZ ;  /* 0x0000003f00267c82 */ /* 0x000fe20008000000 */
[----:B------:R-:W-:-:S07]  /*9340*/  IMAD.MOV.U32 R25, RZ, RZ, RZ ;  /* 0x000000ffff197224 */ /* 0x000fce00078e00ff */
.L_x_172:
[----:B------:R-:W-:Y:S01]  /*9350*/  ISETP.NE.AND P0, PT, R5, RZ, PT ;  /* 0x000000ff0500720c */ /* 0x000fe20003f05270 */
[----:B------:R-:W-:Y:S02]  /*9360*/  IMAD.U32 R26, RZ, RZ, UR38 ;  /* 0x00000026ff1a7e24 */ /* 0x000fe4000f8e00ff */
[----:B------:R-:W-:-:S10]  /*9370*/  IMAD.U32 R27, RZ, RZ, UR51 ;  /* 0x00000033ff1b7e24 */ /* 0x000fd4000f8e00ff */
[----:B------:R-:W0:Y:S01]  /*9380*/  @!P0 S2R R3, SR_CgaCtaId ;  /* 0x0000000000038919 */ /* 0x000e220000008800 */
[----:B------:R-:W-:-:S04]  /*9390*/  @!P0 MOV R0, 0x400 ;  /* 0x0000040000008802 */ /* 0x000fc80000000f00 */
[----:B0-----:R-:W-:-:S05]  /*93a0*/  @!P0 LEA R0, R3, R0, 0x18 ;  /* 0x0000000003008211 */ /* 0x001fca00078ec0ff */
[----:B------:R0:W-:Y:S01]  /*93b0*/  @!P0 STS.128 [R0+0x132d0], R24 ;  /* 0x0132d01800008388 */ /* 0x0001e20000000c00 */
[----:B------:R-:W-:Y:S06]  /*93c0*/  BAR.ARV 0x5, 0x200 ;  /* 0x0148000000007b1d */ /* 0x000fec0000002000 */
.L_x_165:
[----:B------:R-:W-:Y:S01]  /*93d0*/  ULDC UR4, c[0x0][0xc14] ;  /* 0x0003050000047ab9 */ /* 0x000fe20000000800 */
[----:B------:R-:W-:Y:S01]  /*93e0*/  IMAD.MOV.U32 R17, RZ, RZ, 0x1 ;  /* 0x00000001ff117424 */ /* 0x000fe200078e00ff */
[----:B------:R-:W-:Y:S01]  /*93f0*/  UISETP.GE.AND UP0, UPT, UR51, UR4, UPT ;  /* 0x000000043300728c */ /* 0x000fe2000bf06270 */
[----:B------:R-:W-:Y:S02]  /*9400*/  IMAD.MOV.U32 R28, RZ, RZ, RZ ;  /* 0x000000ffff1c7224 */ /* 0x000fe400078e00ff */
[----:B------:R-:W-:-:S03]  /*9410*/  IMAD.MOV.U32 R16, RZ, RZ, RZ ;  /* 0x000000ffff107224 */ /* 0x000fc600078e00ff */
[----:B------:R-:W-:-:S13]  /*9420*/  PLOP3.LUT P0, PT, PT, PT, UP0, 0x80, 0x0 ;  /* 0x000000000000781c */ /* 0x000fda0003f0f008 */
[----:B------:R-:W-:Y:S05]  /*9430*/  @P0 BRA `(.L_x_173) ;  /* 0x0000003000040947 */ /* 0x000fea0003800000 */
[----:B0-----:R-:W0:Y:S01]  /*9440*/  S2R R0, SR_TID.X ;  /* 0x0000000000007919 */ /* 0x001e220000002100 */
[----:B------:R-:W-:Y:S01]  /*9450*/  IMAD.MOV.U32 R17, RZ, RZ, 0x1 ;  /* 0x00000001ff117424 */ /* 0x000fe200078e00ff */
[----:B------:R-:W-:Y:S01]  /*9460*/  ULOP3.LUT UR41, UR48, 0x1, URZ, 0xfc, !UPT ;  /* 0x0000000130297892 */ /* 0x000fe2000f8efc3f */
[----:B------:R-:W-:Y:S01]  /*9470*/  IMAD.MOV.U32 R16, RZ, RZ, RZ ;  /* 0x000000ffff107224 */ /* 0x000fe200078e00ff */
[----:B------:R-:W1:Y:S01]  /*9480*/  S2R R6, SR_TID.X ;  /* 0x0000000000067919 */ /* 0x000e620000002100 */
[----:B------:R-:W-:Y:S01]  /*9490*/  IMAD.MOV.U32 R28, RZ, RZ, RZ ;  /* 0x000000ffff1c7224 */ /* 0x000fe200078e00ff */
[----:B------:R-:W-:Y:S01]  /*94a0*/  ULOP3.LUT UR50, UR48, 0x2, URZ, 0xfc, !UPT ;  /* 0x0000000230327892 */ /* 0x000fe2000f8efc3f */
[----:B------:R-:W-:Y:S01]  /*94b0*/  ULDC UR49, c[0x0][0xc] ;  /* 0x0000030000317ab9 */ /* 0x000fe20000000800 */
[----:B------:R-:W-:Y:S01]  /*94c0*/  ULDC.64 UR54, c[0x0][0x198] ;  /* 0x0000660000367ab9 */ /* 0x000fe20000000a00 */
[----:B0-----:R-:W-:Y:S01]  /*94d0*/  LOP3.LUT R0, R0, 0x7f, RZ, 0xc0, !PT ;  /* 0x0000007f00007812 */ /* 0x001fe200078ec0ff */
[----:B-1----:R-:W-:Y:S01]  /*94e0*/  IMAD.SHL.U32 R23, R6, 0x40, RZ ;  /* 0x0000004006177824 */ /* 0x002fe200078e00ff */
[----:B------:R-:W-:-:S03]  /*94f0*/  SHF.R.U32.HI R3, RZ, 0x1, R6 ;  /* 0x00000001ff037819 */ /* 0x000fc60000011606 */
[----:B------:R-:W-:Y:S01]  /*9500*/  IMAD.SHL.U32 R4, R0, 0x10, RZ ;  /* 0x0000001000047824 */ /* 0x000fe200078e00ff */
[C---:B------:R-:W-:Y:S01]  /*9510*/  LOP3.LUT R29, R6.reuse, 0x1f, RZ, 0xc0, !PT ;  /* 0x0000001f061d7812 */ /* 0x040fe200078ec0ff */
[C---:B------:R-:W-:Y:S01]  /*9520*/  IMAD.SHL.U32 R2, R6.reuse, 0x20, RZ ;  /* 0x0000002006027824 */ /* 0x040fe200078e00ff */
[----:B------:R-:W-:Y:S01]  /*9530*/  LOP3.LUT R0, R23, 0x180, RZ, 0xc0, !PT ;  /* 0x0000018017007812 */ /* 0x000fe200078ec0ff */
[----:B------:R-:W-:Y:S01]  /*9540*/  IMAD.SHL.U32 R7, R6, 0x4, RZ ;  /* 0x0000000406077824 */ /* 0x000fe200078e00ff */
[----:B------:R-:W-:Y:S02]  /*9550*/  LOP3.LUT R5, R4, 0x600, RZ, 0xc0, !PT ;  /* 0x0000060004057812 */ /* 0x000fe400078ec0ff */
[----:B------:R-:W-:Y:S02]  /*9560*/  LOP3.LUT R4, R2, 0x80, RZ, 0xc0, !PT ;  /* 0x0000008002047812 */ /* 0x000fe400078ec0ff */
[----:B------:R-:W-:Y:S01]  /*9570*/  LOP3.LUT R0, R0, 0x30, R3, 0xf8, !PT ;  /* 0x0000003000007812 */ /* 0x000fe200078ef803 */
[----:B------:R-:W-:Y:S01]  /*9580*/  IMAD.SHL.U32 R3, R6, 0x8, RZ ;  /* 0x0000000806037824 */ /* 0x000fe200078e00ff */
[----:B------:R-:W-:-:S02]  /*9590*/  LOP3.LUT R4, R4, 0x10, R6, 0xf8, !PT ;  /* 0x0000001004047812 */ /* 0x000fc400078ef806 */
[--C-:B------:R-:W-:Y:S02]  /*95a0*/  LOP3.LUT R5, R5, 0x60, R2.reuse, 0xf8, !PT ;  /* 0x0000006005057812 */ /* 0x100fe400078ef802 */
[----:B------:R-:W-:Y:S02]  /*95b0*/  LOP3.LUT R0, R0, 0x30, R3, 0x78, !PT ;  /* 0x0000003000007812 */ /* 0x000fe400078e7803 */
[----:B------:R-:W-:Y:S02]  /*95c0*/  LOP3.LUT R4, R4, 0x10, R7, 0x78, !PT ;  /* 0x0000001004047812 */ /* 0x000fe400078e7807 */
[----:B------:R-:W-:Y:S02]  /*95d0*/  LOP3.LUT R5, R5, 0x100, R2, 0xf8, !PT ;  /* 0x0000010005057812 */ /* 0x000fe400078ef802 */
[----:B------:R-:W-:Y:S02]  /*95e0*/  LOP3.LUT R23, R0, 0x640, R23, 0xf8, !PT ;  /* 0x0000064000177812 */ /* 0x000fe400078ef817 */
[----:B------:R-:W-:-:S07]  /*95f0*/  LOP3.LUT R22, R5, R4, RZ, 0xfc, !PT ;  /* 0x0000000405167212 */ /* 0x000fce00078efcff */
.L_x_231:
[----:B------:R-:W-:Y:S01]  /*9600*/  ULDC.64 UR4, c[0x0][0xc60] ;  /* 0x0003180000047ab9 */ /* 0x000fe20000000a00 */
[----:B------:R-:W-:Y:S01]  /*9610*/  ULDC.64 UR6, c[0x0][0xa20] ;  /* 0x0002880000067ab9 */ /* 0x000fe20000000a00 */
[----:B------:R-:W-:Y:S01]  /*9620*/  UIMAD.WIDE UR4, UR51, 0x4, UR4 ;  /* 0x00000004330478a5 */ /* 0x000fe2000f8e0204 */
[----:B------:R-:W-:Y:S01]  /*9630*/  ULDC.64 UR8, c[0x0][0xa00] ;  /* 0x0002800000087ab9 */ /* 0x000fe20000000a00 */
[----:B------:R-:W-:Y:S01]  /*9640*/  ULDC.64 UR10, c[0x0][0xa08] ;  /* 0x00028200000a7ab9 */ /* 0x000fe20000000a00 */
[----:B------:R-:W-:Y:S01]  /*9650*/  IMAD.MOV.U32 R19, RZ, RZ, RZ ;  /* 0x000000ffff137224 */ /* 0x000fe200078e00ff */
[----:B------:R-:W-:Y:S02]  /*9660*/  ULDC UR43, c[0x0][0x2e0] ;  /* 0x0000b800002b7ab9 */ /* 0x000fe40000000800 */
[----:B------:R-:W-:Y:S02]  /*9670*/  IMAD.U32 R2, RZ, RZ, UR4 ;  /* 0x00000004ff027e24 */ /* 0x000fe4000f8e00ff */
[----:B0-----:R-:W-:Y:S01]  /*9680*/  IMAD.U32 R3, RZ, RZ, UR5 ;  /* 0x00000005ff037e24 */ /* 0x001fe2000f8e00ff */
[----:B------:R-:W-:-:S04]  /*9690*/  ULDC.64 UR4, c[0x0][0xa28] ;  /* 0x00028a0000047ab9 */ /* 0x000fc80000000a00 */
[----:B------:R-:W2:Y:S01]  /*96a0*/  LDG.E R2, desc[UR52][R2.64] ;  /* 0x0000003402027981 */ /* 0x000ea2000c1e1900 */
[----:B------:R-:W-:Y:S02]  /*96b0*/  UISETP.NE.U32.AND UP0, UPT, UR4, URZ, UPT ;  /* 0x0000003f0400728c */ /* 0x000fe4000bf05070 */
[----:B------:R-:W-:Y:S02]  /*96c0*/  UISETP.NE.U32.AND UP1, UPT, UR6, URZ, UPT ;  /* 0x0000003f0600728c */ /* 0x000fe4000bf25070 */
[----:B------:R-:W-:Y:S02]  /*96d0*/  UISETP.NE.AND.EX UP0, UPT, UR5, URZ, UPT, UP0 ;  /* 0x0000003f0500728c */ /* 0x000fe4000bf05300 */
[----:B------:R-:W-:Y:S02]  /*96e0*/  UISETP.NE.U32.AND UP2, UPT, UR8, URZ, UPT ;  /* 0x0000003f0800728c */ /* 0x000fe4000bf45070 */
[----:B------:R-:W-:Y:S02]  /*96f0*/  UISETP.NE.AND.EX UP1, UPT, UR7, URZ, UPT, UP1 ;  /* 0x0000003f0700728c */ /* 0x000fe4000bf25310 */
[----:B------:R-:W-:Y:S01]  /*9700*/  UISETP.NE.AND.EX UP2, UPT, UR9, URZ, UPT, UP2 ;  /* 0x0000003f0900728c */ /* 0x000fe2000bf45320 */
[----:B------:R-:W-:-:S03]  /*9710*/  PLOP3.LUT P1, PT, PT, PT, UP0, 0x80, 0x0 ;  /* 0x000000000000781c */ /* 0x000fc60003f2f008 */
[----:B------:R-:W-:Y:S02]  /*9720*/  PLOP3.LUT P3, PT, PT, PT, UP1, 0x80, 0x0 ;  /* 0x000000000000781c */ /* 0x000fe40003f6f018 */
[----:B------:R-:W-:Y:S02]  /*9730*/  ISETP.NE.U32.AND P0, PT, RZ, UR10, PT ;  /* 0x0000000aff007c0c */ /* 0x000fe4000bf05070 */
[----:B------:R-:W-:Y:S02]  /*9740*/  PLOP3.LUT P2, PT, PT, PT, UP2, 0x80, 0x0 ;  /* 0x000000000000781c */ /* 0x000fe40003f4f028 */
[----:B------:R-:W-:Y:S02]  /*9750*/  ISETP.NE.AND.EX P0, PT, RZ, UR11, PT, P0 ;  /* 0x0000000bff007c0c */ /* 0x000fe4000bf05300 */
[----:B--2---:R-:W-:-:S13]  /*9760*/  R2UR UR47, R2 ;  /* 0x00000000022f72ca */ /* 0x004fda00000e0000 */
[----:B------:R-:W-:Y:S02]  /*9770*/  USHF.R.S32.HI UR12, URZ, 0x1f, UR47 ;  /* 0x0000001f3f0c7899 */ /* 0x000fe4000801142f */
[----:B------:R-:W-:Y:S02]  /*9780*/  @UP0 ULEA UR4, UP3, UR47, UR4, 0x2 ;  /* 0x000000042f040291 */ /* 0x000fe4000f86103f */
[----:B------:R-:W-:Y:S02]  /*9790*/  USHF.L.U32 UR45, UR47, 0x2, URZ ;  /* 0x000000022f2d7899 */ /* 0x000fe4000800063f */
[----:B------:R-:W-:Y:S02]  /*97a0*/  @UP0 ULEA.HI.X UR5, UR47, UR5, UR12, 0x2, UP3 ;  /* 0x000000052f050291 */ /* 0x000fe400098f140c */
[----:B------:R-:W-:Y:S01]  /*97b0*/  USHF.L.U64.HI UR46, UR47, 0x2, UR12 ;  /* 0x000000022f2e7899 */ /* 0x000fe2000801020c */
[----:B------:R-:W-:Y:S01]  /*97c0*/  IMAD.U32 R2, RZ, RZ, UR4 ;  /* 0x00000004ff027e24 */ /* 0x000fe2000f8e00ff */
[----:B------:R-:W-:-:S02]  /*97d0*/  @UP1 UIADD3 UR6, UP3, UR45, UR6, URZ ;  /* 0x000000062d061290 */ /* 0x000fc4000ff7e03f */
[----:B------:R-:W-:Y:S01]  /*97e0*/  @UP2 ULEA UR4, UP0, UR47, UR8, 0x2 ;  /* 0x000000082f042291 */ /* 0x000fe2000f80103f */
[----:B------:R-:W-:Y:S01]  /*97f0*/  IMAD.U32 R3, RZ, RZ, UR5 ;  /* 0x00000005ff037e24 */ /* 0x000fe2000f8e00ff */
[----:B------:R-:W-:Y:S02]  /*9800*/  @UP1 UIADD3.X UR7, UR46, UR7, URZ, UP3, !UPT ;  /* 0x000000072e071290 */ /* 0x000fe40009ffe43f */
[----:B------:R-:W-:Y:S02]  /*9810*/  @UP2 ULEA.HI.X UR5, UR47, UR9, UR12, 0x2, UP0 ;  /* 0x000000092f052291 */ /* 0x000fe400080f140c */
[----:B------:R-:W-:Y:S01]  /*9820*/  UIADD3 UR8, UP0, UR45, UR10, URZ ;  /* 0x0000000a2d087290 */ /* 0x000fe2000ff1e03f */
[----:B------:R0:W2:Y:S01]  /*9830*/  @P1 LDG.E R0, desc[UR52][R2.64] ;  /* 0x0000003402001981 */ /* 0x0000a2000c1e1900 */
[----:B------:R-:W-:Y:S02]  /*9840*/  IMAD.U32 R4, RZ, RZ, UR4 ;  /* 0x00000004ff047e24 */ /* 0x000fe4000f8e00ff */
[----:B------:R-:W-:Y:S01]  /*9850*/  IMAD.U32 R5, RZ, RZ, UR5 ;  /* 0x00000005ff057e24 */ /* 0x000fe2000f8e00ff */
[----:B------:R-:W-:-:S04]  /*9860*/  ULDC.64 UR4, c[0x0][0x3f8] ;  /* 0x0000fe0000047ab9 */ /* 0x000fc80000000a00 */
[----:B------:R-:W5:Y:S01]  /*9870*/  @P2 LDG.E R19, desc[UR52][R4.64] ;  /* 0x0000003404132981 */ /* 0x000f62000c1e1900 */
[----:B0-----:R-:W-:Y:S01]  /*9880*/  IMAD.U32 R2, RZ, RZ, UR6 ;  /* 0x00000006ff027e24 */ /* 0x001fe2000f8e00ff */
[----:B------:R-:W-:Y:S01]  /*9890*/  UIADD3.X UR6, UR46, UR11, URZ, UP0, !UPT ;  /* 0x0000000b2e067290 */ /* 0x000fe200087fe43f */
[----:B------:R-:W-:-:S05]  /*98a0*/  IMAD.U32 R3, RZ, RZ, UR7 ;  /* 0x00000007ff037e24 */ /* 0x000fca000f8e00ff */
[----:B------:R0:W3:Y:S02]  /*98b0*/  @P3 LDG.E R7, desc[UR52][R2.64] ;  /* 0x0000003402073981 */ /* 0x0000e4000c1e1900 */
[----:B0-----:R-:W-:Y:S02]  /*98c0*/  IMAD.U32 R2, RZ, RZ, UR8 ;  /* 0x00000008ff027e24 */ /* 0x001fe4000f8e00ff */
[----:B------:R-:W-:-:S05]  /*98d0*/  IMAD.U32 R3, RZ, RZ, UR6 ;  /* 0x00000006ff037e24 */ /* 0x000fca000f8e00ff */
[----:B------:R0:W5:Y:S01]  /*98e0*/  @P0 LDG.E R6, desc[UR52][R2.64] ;  /* 0x0000003402060981 */ /* 0x000162000c1e1900 */
[----:B------:R-:W-:-:S03]  /*98f0*/  UISETP.NE.U32.AND UP0, UPT, UR4, URZ, UPT ;  /* 0x0000003f0400728c */ /* 0x000fc6000bf05070 */
[----:B------:R-:W-:Y:S01]  /*9900*/  ULDC UR4, c[0x0][0x404] ;  /* 0x0001010000047ab9 */ /* 0x000fe20000000800 */
[----:B------:R-:W-:-:S04]  /*9910*/  UISETP.NE.AND.EX UP0, UPT, UR5, URZ, UPT, UP0 ;  /* 0x0000003f0500728c */ /* 0x000fc8000bf05300 */
[----:B------:R-:W-:-:S04]  /*9920*/  USEL UR4, UR4, 0x1, UP0 ;  /* 0x0000000104047887 */ /* 0x000fc80008000000 */
[----:B------:R-:W-:Y:S01]  /*9930*/  UIMAD UR43, UR4, UR43, URZ ;  /* 0x0000002b042b72a4 */ /* 0x000fe2000f8e023f */
[----:B------:R-:W-:Y:S01]  /*9940*/  UMOV UR44, URZ ;  /* 0x0000003f002c7c82 */ /* 0x000fe20008000000 */
[----:B--2---:R-:W-:-:S05]  /*9950*/  @P1 R2UR UR44, R0 ;  /* 0x00000000002c12ca */ /* 0x004fca00000e0000 */
[----:B---3--:R-:W-:Y:S01]  /*9960*/  @P3 R2UR UR43, R7 ;  /* 0x00000000072b32ca */ /* 0x008fe200000e0000 */
[----:B0-----:R-:W-:-:S14]  /*9970*/  @P3 BRA `(.L_x_174) ;  /* 0x0000000000183947 */ /* 0x001fdc0003800000 */
[----:B------:R-:W-:Y:S05]  /*9980*/  @!P0 BRA `(.L_x_174) ;  /* 0x0000000000148947 */ /* 0x000fea0003800000 */
[----:B------:R-:W2:Y:S04]  /*9990*/  LDG.E R4, desc[UR52][R2.64] ;  /* 0x0000003402047981 */ /* 0x000ea8000c1e1900 */
[----:B------:R-:W3:Y:S01]  /*99a0*/  LDG.E R0, desc[UR52][R2.64+0x4] ;  /* 0x0000043402007981 */ /* 0x000ee2000c1e1900 */
[----:B--2---:R-:W-:Y:S02]  /*99b0*/  R2UR UR4, R4 ;  /* 0x00000000040472ca */ /* 0x004fe400000e0000 */
[----:B---3--:R-:W-:-:S13]  /*99c0*/  R2UR UR43, R0 ;  /* 0x00000000002b72ca */ /* 0x008fda00000e0000 */
[----:B------:R-:W-:-:S12]  /*99d0*/  UIADD3 UR43, -UR4, UR43, URZ ;  /* 0x0000002b042b7290 */ /* 0x000fd8000fffe13f */
.L_x_174:
[----:B------:R-:W-:Y:S01]  /*99e0*/  UIADD3 UR43, -UR44, UR43, URZ ;  /* 0x0000002b2c2b7290 */ /* 0x000fe2000fffe13f */
[----:B------:R-:W-:Y:S01]  /*99f0*/  BSSY B6, `(.L_x_175) ;  /* 0x0000211000067945 */ /* 0x000fe20003800000 */
[----:B------:R-:W-:Y:S01]  /*9a00*/  UMOV UR4, URZ ;  /* 0x0000003f00047c82 */ /* 0x000fe20008000000 */
[----:B-----5:R-:W-:Y:S01]  /*9a10*/  @P0 R2UR UR4, R6 ;  /* 0x00000000060402ca */ /* 0x020fe200000e0000 */
[----:B------:R-:W-:Y:S02]  /*9a20*/  UIADD3 UR6, UR43, 0x9f, URZ ;  /* 0x0000009f2b067890 */ /* 0x000fe4000fffe03f */
[----:B------:R-:W-:Y:S02]  /*9a30*/  ISETP.LT.AND P0, PT, RZ, UR43, PT ;  /* 0x0000002bff007c0c */ /* 0x000fe4000bf01270 */
[----:B------:R-:W-:-:S04]  /*9a40*/  UIMAD.WIDE UR6, UR6, 0x66666667, URZ ;  /* 0x66666667060678a5 */ /* 0x000fc8000f8e023f */
[----:B------:R-:W-:-:S04]  /*9a50*/  USHF.R.U32.HI UR42, URZ, 0x1f, UR7 ;  /* 0x0000001f3f2a7899 */ /* 0x000fc80008011607 */
[----:B------:R-:W-:Y:S02]  /*9a60*/  UIADD3 UR44, UR4, UR44, URZ ;  /* 0x0000002c042c7290 */ /* 0x000fe4000fffe03f */
[----:B------:R-:W-:Y:S01]  /*9a70*/  ULEA.HI.SX32 UR42, UR7, UR42, 0x1a ;  /* 0x0000002a072a7291 */ /* 0x000fe2000f8fd23f */
[----:B------:R-:W-:Y:S11]  /*9a80*/  @P0 BRA `(.L_x_176) ;  /* 0x0000000000440947 */ /* 0x000ff60003800000 */
[----:B------:R-:W0:Y:S02]  /*9a90*/  S2R R0, SR_TID.X ;  /* 0x0000000000007919 */ /* 0x000e240000002100 */
[----:B0-----:R-:W-:-:S04]  /*9aa0*/  LOP3.LUT R0, R0, 0x7f, RZ, 0xc0, !PT ;  /* 0x0000007f00007812 */ /* 0x001fc800078ec0ff */
[----:B------:R-:W-:-:S13]  /*9ab0*/  ISETP.NE.AND P0, PT, R0, RZ, PT ;  /* 0x000000ff0000720c */ /* 0x000fda0003f05270 */
[----:B------:R-:W-:Y:S05]  /*9ac0*/  @P0 BRA `(.L_x_177) ;  /* 0x00000020000c0947 */ /* 0x000fea0003800000 */
[----:B------:R-:W0:Y:S01]  /*9ad0*/  S2R R7, SR_LANEID ;  /* 0x0000000000077919 */ /* 0x000e220000000000 */
[----:B------:R-:W-:Y:S01]  /*9ae0*/  VOTEU.ANY UR4, UPT, PT ;  /* 0x0000000000047886 */ /* 0x000fe200038e0100 */
[----:B------:R-:W1:Y:S01]  /*9af0*/  LDC.64 R2, c[0x0][0xc38] ;  /* 0x00030e00ff027b82 */ /* 0x000e620000000a00 */
[----:B------:R-:W0:Y:S08]  /*9b00*/  FLO.U32 R0, UR4 ;  /* 0x0000000400007d00 */ /* 0x000e3000080e0000 */
[----:B------:R-:W1:Y:S01]  /*9b10*/  POPC R5, UR4 ;  /* 0x0000000400057d09 */ /* 0x000e620008000000 */
[----:B0-----:R-:W-:-:S13]  /*9b20*/  ISETP.EQ.U32.AND P0, PT, R0, R7, PT ;  /* 0x000000070000720c */ /* 0x001fda0003f02070 */
[----:B-1----:R-:W2:Y:S01]  /*9b30*/  @P0 ATOMG.E.ADD.STRONG.GPU PT, R3, desc[UR52][R2.64], R5 ;  /* 0x00000005020309a8 */ /* 0x002ea200081ee1f4 */
[----:B------:R-:W0:Y:S02]  /*9b40*/  S2R R4, SR_LTMASK ;  /* 0x0000000000047919 */ /* 0x000e240000003900 */
[----:B0-----:R-:W-:-:S04]  /*9b50*/  LOP3.LUT R4, R4, UR4, RZ, 0xc0, !PT ;  /* 0x0000000404047c12 */ /* 0x001fc8000f8ec0ff */
[----:B------:R-:W0:Y:S01]  /*9b60*/  POPC R7, R4 ;  /* 0x0000000400077309 */ /* 0x000e220000000000 */
[----:B--2---:R-:W0:Y:S02]  /*9b70*/  SHFL.IDX PT, R0, R3, R0, 0x1f ;  /* 0x00001f0003007589 */ /* 0x004e2400000e0000 */
[----:B0-----:R-:W-:Y:S01]  /*9b80*/  IADD3 R24, R0, UR49, R7 ;  /* 0x0000003100187c10 */ /* 0x001fe2000fffe007 */
[----:B------:R-:W-:Y:S06]  /*9b90*/  BRA `(.L_x_177) ;  /* 0x0000001c00d87947 */ /* 0x000fec0003800000 */
.L_x_176:
[----:B------:R-:W0:Y:S01]  /*9ba0*/  S2UR UR4, SR_CgaCtaId ;  /* 0x00000000000479c3 */ /* 0x000e220000008800 */
[----:B------:R-:W-:Y:S02]  /*9bb0*/  UMOV UR40, 0x400 ;  /* 0x0000040000287882 */ /* 0x000fe40000000000 */
[----:B0-----:R-:W-:-:S04]  /*9bc0*/  ULEA UR40, UR4, UR40, 0x18 ;  /* 0x0000002804287291 */ /* 0x001fc8000f8ec03f */
        /* <DEDUP_REMOVED lines=9> */
[----:B------:R-:W0:Y:S01]  /*9c60*/  LDC.64 R2, c[0x4][R2] ;  /* 0x0100000002027b82 */ /* 0x000e220000000a00 */
        /* <DEDUP_REMOVED lines=9> */
[----:B0-----:R-:W-:Y:S05]  /*9d00*/  CALL.ABS.NOINC R2 ;  /* 0x0000000002007343 */ /* 0x001fea0003c00000 */
.L_x_178:
[----:B------:R-:W2:Y:S01]  /*9d10*/  LDL.LU R2, [R1] ;  /* 0x0000000001027983 */ /* 0x000ea20000300800 */
[----:B------:R-:W-:-:S06]  /*9d20*/  UIADD3 UR4, UR40, 0x6000, URZ ;  /* 0x0000600028047890 */ /* 0x000fcc000fffe03f */
[----:B------:R-:W-:-:S05]  /*9d30*/  IMAD.U32 R18, RZ, RZ, UR4 ;  /* 0x00000004ff127e24 */ /* 0x000fca000f8e00ff */
[----:B------:R-:W-:Y:S02]  /*9d40*/  LOP3.LUT P0, RZ, R18, 0x1bf, RZ, 0xc0, !PT ;  /* 0x000001bf12ff7812 */ /* 0x000fe4000780c0ff */
[----:B--2---:R-:W-:-:S11]  /*9d50*/  LOP3.LUT R2, R2, 0xfffffffe, RZ, 0xc0, !PT ;  /* 0xfffffffe02027812 */ /* 0x004fd600078ec0ff */
[----:B------:R-:W-:-:S05]  /*9d60*/  @P0 LOP3.LUT R2, R2, 0x1, RZ, 0xfc, !PT ;  /* 0x0000000102020812 */ /* 0x000fca00078efcff */
[----:B------:R0:W-:Y:S01]  /*9d70*/  STL [R1], R2 ;  /* 0x0000000201007387 */ /* 0x0001e20000100800 */
[----:B------:R-:W-:Y:S05]  /*9d80*/  @!P0 BRA `(.L_x_179) ;  /* 0x0000000000408947 */ /* 0x000fea0003800000 */
[----:B0-----:R-:W-:Y:S01]  /*9d90*/  MOV R2, 0x0 ;  /* 0x0000000000027802 */ /* 0x001fe20000000f00 */
        /* <DEDUP_REMOVED lines=15> */
.L_x_179:
[----:B------:R-:W-:-:S04]  /*9e90*/  UIADD3 UR4, UR40, 0x1000, URZ ;  /* 0x0000100028047890 */ /* 0x000fc8000fffe03f */
[----:B------:R-:W-:-:S06]  /*9ea0*/  ULOP3.LUT UP0, URZ, UR4, 0x9f, URZ, 0xc0, !UPT ;  /* 0x0000009f043f7892 */ /* 0x000fcc000f80c03f */
[----:B------:R-:W-:-:S13]  /*9eb0*/  PLOP3.LUT P0, PT, PT, PT, UP0, 0x80, 0x0 ;  /* 0x000000000000781c */ /* 0x000fda0003f0f008 */
        /* <DEDUP_REMOVED lines=17> */
.L_x_180:
[----:B------:R-:W-:-:S13]  /*9fd0*/  LOP3.LUT P6, RZ, R18, 0x1bf, RZ, 0xc0, !PT ;  /* 0x000001bf12ff7812 */ /* 0x000fda00078cc0ff */
        /* <DEDUP_REMOVED lines=17> */
.L_x_181:
[----:B------:R-:W-:Y:S01]  /*a0f0*/  ULDC.64 UR4, c[0x0][0x9f8] ;  /* 0x00027e0000047ab9 */ /* 0x000fe20000000a00 */
[----:B------:R-:W-:Y:S01]  /*a100*/  IMAD.U32 R18, RZ, RZ, UR47 ;  /* 0x0000002fff127e24 */ /* 0x000fe2000f8e00ff */
[----:B------:R-:W-:Y:S01]  /*a110*/  UISETP.NE.U32.AND UP0, UPT, UR4, URZ, UPT ;  /* 0x0000003f0400728c */ /* 0x000fe2000bf05070 */
[----:B------:R-:W1:Y:S01]  /*a120*/  S2R R26, SR_TID.X ;  /* 0x00000000001a7919 */ /* 0x000e620000002100 */
[----:B------:R-:W2:Y:S01]  /*a130*/  LDC R0, c[0x0][0x428] ;  /* 0x00010a00ff007b82 */ /* 0x000ea20000000800 */
[----:B------:R-:W-:Y:S01]  /*a140*/  IMAD R25, R25, 0xc0, R19 ;  /* 0x000000c019197824 */ /* 0x000fe200078e0213 */
[----:B------:R-:W-:Y:S01]  /*a150*/  UISETP.NE.AND.EX UP0, UPT, UR5, URZ, UPT, UP0 ;  /* 0x0000003f0500728c */ /* 0x000fe2000bf05300 */
[----:B------:R-:W-:-:S05]  /*a160*/  ULDC.64 UR6, c[0x0][0xa08] ;  /* 0x0002820000067ab9 */ /* 0x000fca0000000a00 */
[----:B------:R-:W-:Y:S01]  /*a170*/  PLOP3.LUT P0, PT, PT, PT, UP0, 0x80, 0x0 ;  /* 0x000000000000781c */ /* 0x000fe20003f0f008 */
[----:B------:R-:W3:Y:S04]  /*a180*/  LDC.64 R4, c[0x0][0x3f8] ;  /* 0x0000fe00ff047b82 */ /* 0x000ee80000000a00 */
[----:B------:R-:W-:-:S04]  /*a190*/  @UP0 UIADD3 UR4, UP1, UR45, UR4, URZ ;  /* 0x000000042d040290 */ /* 0x000fc8000ff3e03f */
[----:B------:R-:W-:Y:S02]  /*a1a0*/  @UP0 UIADD3.X UR5, UR46, UR5, URZ, UP1, !UPT ;  /* 0x000000052e050290 */ /* 0x000fe40008ffe43f */
[----:B0-----:R-:W-:-:S04]  /*a1b0*/  IMAD.U32 R2, RZ, RZ, UR4 ;  /* 0x00000004ff027e24 */ /* 0x001fc8000f8e00ff */
[----:B------:R-:W-:Y:S01]  /*a1c0*/  IMAD.U32 R3, RZ, RZ, UR5 ;  /* 0x00000005ff037e24 */ /* 0x000fe2000f8e00ff */
[----:B--2---:R-:W-:Y:S01]  /*a1d0*/  ISETP.NE.AND P2, PT, R0, 0x1, PT ;  /* 0x000000010000780c */ /* 0x004fe20003f45270 */
[----:B------:R-:W-:-:S03]  /*a1e0*/  ULDC.64 UR4, c[0x0][0xa00] ;  /* 0x0002800000047ab9 */ /* 0x000fc60000000a00 */
[----:B------:R0:W2:Y:S01]  /*a1f0*/  @P0 LDG.E R18, desc[UR52][R2.64] ;  /* 0x0000003402120981 */ /* 0x0000a2000c1e1900 */
[----:B-1----:R-:W-:-:S04]  /*a200*/  LOP3.LUT R21, R26, 0x7f, RZ, 0xc0, !PT ;  /* 0x0000007f1a157812 */ /* 0x002fc800078ec0ff */
[----:B------:R-:W-:Y:S02]  /*a210*/  ISETP.NE.AND P1, PT, R21, RZ, PT ;  /* 0x000000ff1500720c */ /* 0x000fe40003f25270 */
[----:B------:R-:W-:Y:S02]  /*a220*/  ISETP.NE.U32.AND P0, PT, RZ, UR4, PT ;  /* 0x00000004ff007c0c */ /* 0x000fe4000bf05070 */
[----:B------:R-:W1:Y:S02]  /*a230*/  @P2 LDC R0, c[0x0][0x42c] ;  /* 0x00010b00ff002b82 */ /* 0x000e640000000800 */
[----:B------:R-:W-:-:S06]  /*a240*/  ISETP.NE.AND.EX P0, PT, RZ, UR5, PT, P0 ;  /* 0x00000005ff007c0c */ /* 0x000fcc000bf05300 */
[----:B0-----:R-:W0:Y:S01]  /*a250*/  @P2 LDC R3, c[0x0][0x430] ;  /* 0x00010c00ff032b82 */ /* 0x001e220000000800 */
[----:B------:R-:W-:Y:S01]  /*a260*/  SEL R6, RZ, UR47, P0 ;  /* 0x0000002fff067c07 */ /* 0x000fe20008000000 */
[----:B------:R-:W-:Y:S01]  /*a270*/  VOTEU.ALL UP1, P1 ;  /* 0x00000000003f7886 */ /* 0x000fe20000820000 */
[----:B------:R-:W-:Y:S02]  /*a280*/  R2UR UR37, R25 ;  /* 0x00000000192572ca */ /* 0x000fe400000e0000 */
[----:B------:R-:W-:Y:S02]  /*a290*/  R2UR UR39, R6 ;  /* 0x00000000062772ca */ /* 0x000fe400000e0000 */
[----:B------:R-:W-:-:S04]  /*a2a0*/  @!UP1 UIADD3 UR4, UP0, UR54, 0x270, URZ ;  /* 0x0000027036049890 */ /* 0x000fc8000ff1e03f */
[----:B------:R-:W-:Y:S01]  /*a2b0*/  @!UP1 UIADD3.X UR5, URZ, UR55, URZ, UP0, !UPT ;  /* 0x000000373f059290 */ /* 0x000fe200087fe43f */
[----:B---3--:R-:W-:Y:S01]  /*a2c0*/  LOP3.LUT P0, RZ, R4, UR6, RZ, 0xfc, !PT ;  /* 0x0000000604ff7c12 */ /* 0x008fe2000f80fcff */
[----:B------:R-:W-:Y:S01]  /*a2d0*/  UMOV UR36, URZ ;  /* 0x0000003f00247c82 */ /* 0x000fe20008000000 */
[----:B------:R-:W-:Y:S01]  /*a2e0*/  SHF.R.U32.HI R7, RZ, 0x5, R26 ;  /* 0x00000005ff077819 */ /* 0x000fe2000001161a */
[----:B-1----:R-:W-:Y:S01]  /*a2f0*/  @P2 IMAD.HI.U32 R0, R0, UR38, RZ ;  /* 0x0000002600002c27 */ /* 0x002fe2000f8e00ff */
[----:B------:R-:W-:-:S04]  /*a300*/  LOP3.LUT P0, RZ, R5, UR7, RZ, 0xfc, P0 ;  /* 0x0000000705ff7c12 */ /* 0x000fc8000800fcff */
[----:B------:R1:W-:Y:S01]  /*a310*/  @!UP1 UTMAPF.L2.4D [UR36], [UR4] ;  /* 0x00000024040095b8 */ /* 0x0003e20008018000 */
[----:B------:R-:W-:Y:S01]  /*a320*/  IMAD.U32 R19, RZ, RZ, UR38 ;  /* 0x00000026ff137e24 */ /* 0x000fe2000f8e00ff */
[----:B------:R-:W-:Y:S02]  /*a330*/  LOP3.LUT R7, R7, 0x3, RZ, 0xc0, !PT ;  /* 0x0000000307077812 */ /* 0x000fe400078ec0ff */
[----:B0-----:R-:W-:Y:S01]  /*a340*/  @P2 SHF.R.U32.HI R19, RZ, R3, R0 ;  /* 0x00000003ff132219 */ /* 0x001fe20000011600 */
[----:B-1----:R-:W-:Y:S01]  /*a350*/  UMOV UR4, 0xffffffff ;  /* 0xffffffff00047882 */ /* 0x002fe20000000000 */
[----:B--2---:R-:W-:Y:S02]  /*a360*/  SHF.R.S32.HI R20, RZ, 0x1f, R18 ;  /* 0x0000001fff147819 */ /* 0x004fe40000011412 */
[----:B------:R-:W-:Y:S01]  /*a370*/  SEL R0, R18, RZ, !P0 ;  /* 0x000000ff12007207 */ /* 0x000fe20004000000 */
[----:B------:R-:W-:Y:S06]  /*a380*/  BRA.DIV UR4, `(.L_x_182) ;  /* 0x0000002604987947 */ /* 0x000fec000b800000 */
[----:B------:R0:W1:Y:S02]  /*a390*/  SHFL.IDX PT, R14, R7, RZ, 0x1f ;  /* 0x00001fff070e7589 */ /* 0x00006400000e0000 */
.L_x_250:
[----:B-1----:R-:W-:Y:S02]  /*a3a0*/  ISETP.NE.AND P0, PT, R14, RZ, PT ;  /* 0x000000ff0e00720c */ /* 0x002fe40003f05270 */
[----:B------:R-:W-:-:S11]  /*a3b0*/  PLOP3.LUT P6, PT, PT, PT, PT, 0x8, 0x0 ;  /* 0x000000000000781c */ /* 0x000fd60003fce170 */
[----:B------:R-:W-:Y:S05]  /*a3c0*/  @P0 BRA `(.L_x_183) ;  /* 0x0000000400780947 */ /* 0x000fea0003800000 */
[----:B------:R-:W-:-:S06]  /*a3d0*/  UIADD3 UR4, UR42, -0x1, URZ ;  /* 0xffffffff2a047890 */ /* 0x000fcc000fffe03f */
[----:B0-----:R-:W-:Y:S01]  /*a3e0*/  IMAD.U32 R7, RZ, RZ, UR4 ;  /* 0x00000004ff077e24 */ /* 0x001fe2000f8e00ff */
[----:B------:R-:W-:-:S03]  /*a3f0*/  UMOV UR4, 0xffffffff ;  /* 0xffffffff00047882 */ /* 0x000fc60000000000 */
[----:B------:R-:W-:Y:S05]  /*a400*/  BRA.DIV UR4, `(.L_x_184) ;  /* 0x0000002604987947 */ /* 0x000fea000b800000 */
[----:B------:R-:W-:-:S13]  /*a410*/  ELECT P6, URZ, PT ;  /* 0x00000000003f782f */ /* 0x000fda00038c0000 */
.L_x_253:
[----:B------:R-:W-:Y:S05]  /*a420*/  @!P6 BRA `(.L_x_185) ;  /* 0x00000004001ce947 */ /* 0x000fea0003800000 */
[----:B------:R-:W-:-:S04]  /*a430*/  ISETP.NE.U32.AND P0, PT, R4, RZ, PT ;  /* 0x000000ff0400720c */ /* 0x000fc80003f05070 */
[----:B------:R-:W-:-:S13]  /*a440*/  ISETP.NE.AND.EX P0, PT, R5, RZ, PT, P0 ;  /* 0x000000ff0500720c */ /* 0x000fda0003f05300 */
[----:B------:R-:W-:Y:S05]  /*a450*/  @!P0 BRA `(.L_x_186) ;  /* 0x0000000000488947 */ /* 0x000fea0003800000 */
[----:B------:R-:W0:Y:S01]  /*a460*/  LDC R8, c[0x0][0x41c] ;  /* 0x00010700ff087b82 */ /* 0x000e220000000800 */
[----:B------:R-:W-:Y:S01]  /*a470*/  IMAD.MOV.U32 R9, RZ, RZ, R7 ;  /* 0x000000ffff097224 */ /* 0x000fe200078e0007 */
[----:B------:R-:W-:Y:S02]  /*a480*/  ULDC.64 UR4, c[0x0][0x408] ;  /* 0x0001020000047ab9 */ /* 0x000fe40000000a00 */
[----:B------:R-:W-:-:S04]  /*a490*/  IMAD R11, R20, UR4, RZ ;  /* 0x00000004140b7c24 */ /* 0x000fc8000f8e02ff */
[----:B------:R-:W-:Y:S01]  /*a4a0*/  IMAD R11, R18, UR5, R11 ;  /* 0x00000005120b7c24 */ /* 0x000fe2000f8e020b */
[----:B0-----:R-:W-:-:S13]  /*a4b0*/  ISETP.NE.AND P0, PT, R8, 0x1, PT ;  /* 0x000000010800780c */ /* 0x001fda0003f05270 */
[----:B------:R-:W0:Y:S02]  /*a4c0*/  @P0 LDC.64 R2, c[0x0][0x420] ;  /* 0x00010800ff020b82 */ /* 0x000e240000000a00 */
[----:B0-----:R-:W-:-:S05]  /*a4d0*/  @P0 IMAD.HI.U32 R2, R7, R2, RZ ;  /* 0x0000000207020227 */ /* 0x001fca00078e00ff */
        /* <DEDUP_REMOVED lines=10> */
.L_x_186:
[----:B0-----:R-:W-:Y:S02]  /*a580*/  LEA R5, R16, UR40, 0x3 ;  /* 0x0000002810057c11 */ /* 0x001fe4000f8e18ff */
[----:B------:R-:W-:Y:S02]  /*a590*/  SHF.L.U32 R2, R17, 0x1f, RZ ;  /* 0x0000001f11027819 */ /* 0x000fe400000006ff */
[----:B------:R-:W-:Y:S02]  /*a5a0*/  ISETP.NE.AND P0, PT, R21, RZ, PT ;  /* 0x000000ff1500720c */ /* 0x000fe40003f05270 */
[----:B------:R-:W0:Y:S02]  /*a5b0*/  SYNCS.PHASECHK.TRANS64.TRYWAIT P2, [R5+URZ+0x13280], R2 ;  /* 0x01328002050075a7 */ /* 0x000e24000804017f */
[----:B0-----:R-:W-:Y:S09]  /*a5c0*/  @!P2 BRA `(.L_x_187) ;  /* 0x000000240048a947 */ /* 0x001ff20003800000 */
.L_x_254:
[----:B------:R-:W-:Y:S05]  /*a5d0*/  @P0 BRA `(.L_x_188) ;  /* 0x0000000000140947 */ /* 0x000fea0003800000 */
[----:B------:R-:W-:Y:S01]  /*a5e0*/  ISETP.NE.AND P2, PT, R29, RZ, PT ;  /* 0x000000ff1d00720c */ /* 0x000fe20003f45270 */
[----:B------:R-:W-:-:S04]  /*a5f0*/  IMAD.MOV.U32 R3, RZ, RZ, 0x2800 ;  /* 0x00002800ff037424 */ /* 0x000fc800078e00ff */
[----:B------:R1:W-:Y:S08]  /*a600*/  SYNCS.ARRIVE.TRANS64 RZ, [R5+URZ+0x13270], R3 ;  /* 0x0132700305ff79a7 */ /* 0x0003f0000800003f */
[----:B------:R-:W-:Y:S05]  /*a610*/  @!P2 BRA `(.L_x_188) ;  /* 0x000000000004a947 */ /* 0x000fea0003800000 */
[----:B------:R-:W-:Y:S01]  /*a620*/  BPT.TRAP 0x1 ;  /* 0x000000040000795c */ /* 0x000fe20000300000 */
.L_x_188:
[----:B-1----:R-:W-:Y:S01]  /*a630*/  IMAD.U32 R3, RZ, RZ, UR40 ;  /* 0x00000028ff037e24 */ /* 0x002fe2000f8e00ff */
[----:B------:R-:W-:Y:S01]  /*a640*/  R2UR UR9, R5 ;  /* 0x00000000050972ca */ /* 0x000fe200000e0000 */
[----:B------:R-:W-:Y:S01]  /*a650*/  IMAD.MOV.U32 R4, RZ, RZ, 0xa0 ;  /* 0x000000a0ff047424 */ /* 0x000fe200078e00ff */
[----:B------:R-:W-:Y:S01]  /*a660*/  R2UR UR12, R19 ;  /* 0x00000000130c72ca */ /* 0x000fe200000e0000 */
[----:B------:R-:W-:Y:S01]  /*a670*/  IMAD R3, R16, 0x2800, R3 ;  /* 0x0000280010037824 */ /* 0x000fe200078e0203 */
[----:B-----5:R-:W-:Y:S01]  /*a680*/  R2UR UR13, R0 ;  /* 0x00000000000d72ca */ /* 0x020fe200000e0000 */
[----:B------:R-:W-:Y:S01]  /*a690*/  IMAD R7, R7, R4, UR44 ;  /* 0x0000002c07077e24 */ /* 0x000fe2000f8e0204 */
[----:B------:R-:W-:Y:S02]  /*a6a0*/  UIADD3 UR4, UP0, UR54, 0x470, URZ ;  /* 0x0000047036047890 */ /* 0x000fe4000ff1e03f */
[----:B------:R-:W-:Y:S01]  /*a6b0*/  R2UR UR8, R3 ;  /* 0x00000000030872ca */ /* 0x000fe200000e0000 */
[----:B------:R-:W-:Y:S01]  /*a6c0*/  UMOV UR6, 0x0 ;  /* 0x0000000000067882 */ /* 0x000fe20000000000 */
[----:B------:R-:W-:Y:S01]  /*a6d0*/  R2UR UR11, R7 ;  /* 0x00000000070b72ca */ /* 0x000fe200000e0000 */
[----:B------:R-:W-:-:S02]  /*a6e0*/  UIADD3.X UR5, URZ, UR55, URZ, UP0, !UPT ;  /* 0x000000373f057290 */ /* 0x000fc400087fe43f */
[----:B------:R-:W-:Y:S01]  /*a6f0*/  UIADD3 UR9, UR9, 0x13270, URZ ;  /* 0x0001327009097890 */ /* 0x000fe2000fffe03f */
[----:B------:R-:W-:Y:S01]  /*a700*/  UMOV UR7, 0x14f00000 ;  /* 0x14f0000000077882 */ /* 0x000fe20000000000 */
[----:B------:R-:W-:-:S06]  /*a710*/  UMOV UR10, URZ ;  /* 0x0000003f000a7c82 */ /* 0x000fcc0008000000 */
[----:B------:R-:W-:-:S09]  /*a720*/  UIADD3 UR8, UR8, 0x6000, URZ ;  /* 0x0000600008087890 */ /* 0x000fd2000fffe03f */
[----:B------:R1:W-:Y:S01]  /*a730*/  UTMALDG.4D [UR8], [UR4], desc[UR6] ;  /* 0x00000608040075b4 */ /* 0x0003e20008019000 */
[----:B------:R-:W2:Y:S02]  /*a740*/  SYNCS.PHASECHK.TRANS64.TRYWAIT P2, [R5+URZ+0x13240], R2 ;  /* 0x01324002050075a7 */ /* 0x000ea4000804017f */
[----:B-12---:R-:W-:Y:S05]  /*a750*/  @!P2 BRA `(.L_x_189) ;  /* 0x0000002000f8a947 */ /* 0x006fea0003800000 */
.L_x_255:
[----:B------:R-:W-:Y:S05]  /*a760*/  @P0 BRA `(.L_x_190) ;  /* 0x0000000000140947 */ /* 0x000fea0003800000 */
[----:B------:R-:W-:Y:S01]  /*a770*/  ISETP.NE.AND P0, PT, R29, RZ, PT ;  /* 0x000000ff1d00720c */ /* 0x000fe20003f05270 */
[----:B01----:R-:W-:-:S04]  /*a780*/  IMAD.MOV.U32 R2, RZ, RZ, 0x2800 ;  /* 0x00002800ff027424 */ /* 0x003fc800078e00ff */
[----:B------:R2:W-:Y:S08]  /*a790*/  SYNCS.ARRIVE.TRANS64 RZ, [R5+URZ+0x13230], R2 ;  /* 0x0132300205ff79a7 */ /* 0x0005f0000800003f */
[----:B------:R-:W-:Y:S05]  /*a7a0*/  @!P0 BRA `(.L_x_190) ;  /* 0x0000000000048947 */ /* 0x000fea0003800000 */
[----:B------:R-:W-:Y:S01]  /*a7b0*/  BPT.TRAP 0x1 ;  /* 0x000000040000795c */ /* 0x000fe20000300000 */
.L_x_190:
        /* <DEDUP_REMOVED lines=13> */
[----:B---3--:R-:W-:Y:S01]  /*a890*/  NOP ;  /* 0x0000000000007918 */ /* 0x008fe20000000000 */
.L_x_185:
        /* <DEDUP_REMOVED lines=11> */
[----:B012---:R-:W-:Y:S01]  /*a950*/  @P0 IMAD.MOV.U32 R2, RZ, RZ, 0x3000 ;  /* 0x00003000ff020424 */ /* 0x007fe200078e00ff */
[----:B------:R-:W-:Y:S01]  /*a960*/  @P0 R2UR UR13, R6 ;  /* 0x00000000060d02ca */ /* 0x000fe200000e0000 */
[----:B------:R-:W-:Y:S02]  /*a970*/  UMOV UR12, UR38 ;  /* 0x00000026000c7c82 */ /* 0x000fe40008000000 */
[----:B------:R1:W-:Y:S10]  /*a980*/  @P0 SYNCS.ARRIVE.TRANS64 RZ, [UR40+0x13200], R2 ;  /* 0x01320002ffff09a7 */ /* 0x0003f40008000028 */
[----:B------:R1:W-:Y:S02]  /*a990*/  UTMALDG.4D [UR8], [UR4], desc[UR6] ;  /* 0x00000608040075b4 */ /* 0x0003e40008019000 */
[----:B-1----:R-:W-:Y:S01]  /*a9a0*/  NOP ;  /* 0x0000000000007918 */ /* 0x002fe20000000000 */
.L_x_183:
[----:B------:R-:W-:Y:S01]  /*a9b0*/  VIADD R28, R28, 0x1 ;  /* 0x000000011c1c7836 */ /* 0x000fe20000000000 */
[----:B------:R-:W-:Y:S04]  /*a9c0*/  BSSY B0, `(.L_x_191) ;  /* 0x0000007000007945 */ /* 0x000fe80003800000 */
[----:B------:R-:W-:-:S04]  /*a9d0*/  LEA.HI R2, R28, R28, RZ, 0x1 ;  /* 0x0000001c1c027211 */ /* 0x000fc800078f08ff */
[----:B------:R-:W-:-:S05]  /*a9e0*/  LOP3.LUT R3, R2, 0xfffffffe, RZ, 0xc0, !PT ;  /* 0xfffffffe02037812 */ /* 0x000fca00078ec0ff */
[----:B------:R-:W-:-:S05]  /*a9f0*/  IMAD.IADD R2, R28, 0x1, -R3 ;  /* 0x000000011c027824 */ /* 0x000fca00078e0a03 */
[----:B------:R-:W-:-:S04]  /*aa00*/  SHF.L.U32 R2, R2, 0x1f, RZ ;  /* 0x0000001f02027819 */ /* 0x000fc800000006ff */
[----:B------:R-:W1:Y:S02]  /*aa10*/  SYNCS.PHASECHK.TRANS64.TRYWAIT P0, [UR40+0x13220], R2 ;  /* 0x01322002ff0075a7 */ /* 0x000e640008000168 */
[----:B-1----:R-:W-:Y:S05]  /*aa20*/  @!P0 BRA `(.L_x_192) ;  /* 0x0000002000588947 */ /* 0x002fea0003800000 */
.L_x_256:
[----:B------:R-:W-:Y:S05]  /*aa30*/  BSYNC B0 ;  /* 0x0000000000007941 */ /* 0x000fea0003800000 */
.L_x_191:
[----:B------:R-:W-:-:S06]  /*aa40*/  UISETP.GE.AND UP0, UPT, UR43, 0xa1, UPT ;  /* 0x000000a12b00788c */ /* 0x000fcc000bf06270 */
[----:B------:R-:W-:-:S13]  /*aa50*/  PLOP3.LUT P0, PT, PT, PT, UP0, 0x80, 0x0 ;  /* 0x000000000000781c */ /* 0x000fda0003f0f008 */
[----:B------:R-:W-:Y:S05]  /*aa60*/  @!P0 BRA `(.L_x_193) ;  /* 0x0000000800cc8947 */ /* 0x000fea0003800000 */
[----:B------:R-:W-:Y:S01]  /*aa70*/  UIADD3 UR4, UR42, -0x2, URZ ;  /* 0xfffffffe2a047890 */ /* 0x000fe2000fffe03f */
[----:B------:R-:W-:Y:S02]  /*aa80*/  IMAD.MOV.U32 R8, RZ, RZ, R17 ;  /* 0x000000ffff087224 */ /* 0x000fe400078e0011 */
[----:B-1----:R-:W-:-:S03]  /*aa90*/  IMAD.MOV.U32 R3, RZ, RZ, R16 ;  /* 0x000000ffff037224 */ /* 0x002fc600078e0010 */
[----:B------:R-:W-:-:S07]  /*aaa0*/  IMAD.U32 R2, RZ, RZ, UR4 ;  /* 0x00000004ff027e24 */ /* 0x000fce000f8e00ff */
.L_x_213:
[----:B------:R-:W-:Y:S01]  /*aab0*/  VIADD R16, R3, 0x1 ;  /* 0x0000000103107836 */ /* 0x000fe20000000000 */
[----:B------:R-:W-:Y:S05]  /*aac0*/  YIELD ;  /* 0x0000000000007946 */ /* 0x000fea0003800000 */
[----:B------:R-:W-:Y:S01]  /*aad0*/  ISETP.NE.AND P0, PT, R16, 0x2, PT ;  /* 0x000000021000780c */ /* 0x000fe20003f05270 */
[----:B------:R-:W-:Y:S03]  /*aae0*/  BSSY B0, `(.L_x_194) ;  /* 0x0000064000007945 */ /* 0x000fe60003800000 */
[----:B------:R-:W-:-:S02]  /*aaf0*/  SEL R17, RZ, 0x1, P0 ;  /* 0x00000001ff117807 */ /* 0x000fc40000000000 */
[----:B------:R-:W-:Y:S02]  /*ab00*/  SEL R16, R16, RZ, P0 ;  /* 0x000000ff10107207 */ /* 0x000fe40000000000 */
[----:B------:R-:W-:Y:S01]  /*ab10*/  LOP3.LUT R17, R8, R17, RZ, 0x3c, !PT ;  /* 0x0000001108117212 */ /* 0x000fe200078e3cff */
[----:B------:R-:W-:Y:S06]  /*ab20*/  @!P6 BRA `(.L_x_195) ;  /* 0x00000004007ce947 */ /* 0x000fec0003800000 */
[----:B------:R-:W-:Y:S01]  /*ab30*/  ULDC.64 UR4, c[0x0][0x3f8] ;  /* 0x0000fe0000047ab9 */ /* 0x000fe20000000a00 */
[----:B------:R-:W-:Y:S01]  /*ab40*/  LEA R9, R16, UR40, 0x3 ;  /* 0x0000002810097c11 */ /* 0x000fe2000f8e18ff */
[----:B------:R-:W-:Y:S01]  /*ab50*/  IMAD.MOV.U32 R11, RZ, RZ, R2 ;  /* 0x000000ffff0b7224 */ /* 0x000fe200078e0002 */
[----:B------:R-:W-:Y:S02]  /*ab60*/  ISETP.NE.U32.AND P0, PT, RZ, UR4, PT ;  /* 0x00000004ff007c0c */ /* 0x000fe4000bf05070 */
[----:B------:R-:W-:Y:S02]  /*ab70*/  SHF.L.U32 R10, R17, 0x1f, RZ ;  /* 0x0000001f110a7819 */ /* 0x000fe400000006ff */
[----:B------:R-:W-:-:S13]  /*ab80*/  ISETP.NE.AND.EX P0, PT, RZ, UR5, PT, P0 ;  /* 0x00000005ff007c0c */ /* 0x000fda000bf05300 */
[----:B------:R-:W-:Y:S05]  /*ab90*/  @!P0 BRA `(.L_x_196) ;  /* 0x0000000000488947 */ /* 0x000fea0003800000 */
[----:B------:R-:W1:Y:S01]  /*aba0*/  LDC R11, c[0x0][0x41c] ;  /* 0x00010700ff0b7b82 */ /* 0x000e620000000800 */
[----:B------:R-:W-:Y:S01]  /*abb0*/  IMAD.MOV.U32 R13, RZ, RZ, R2 ;  /* 0x000000ffff0d7224 */ /* 0x000fe200078e0002 */
[----:B------:R-:W-:Y:S02]  /*abc0*/  ULDC.64 UR6, c[0x0][0x408] ;  /* 0x0001020000067ab9 */ /* 0x000fe40000000a00 */
[----:B0-----:R-:W-:-:S04]  /*abd0*/  IMAD R7, R20, UR6, RZ ;  /* 0x0000000614077c24 */ /* 0x001fc8000f8e02ff */
[----:B------:R-:W-:Y:S01]  /*abe0*/  IMAD R7, R18, UR7, R7 ;  /* 0x0000000712077c24 */ /* 0x000fe2000f8e0207 */
[----:B-1----:R-:W-:-:S13]  /*abf0*/  ISETP.NE.AND P0, PT, R11, 0x1, PT ;  /* 0x000000010b00780c */ /* 0x002fda0003f05270 */
[----:B------:R-:W0:Y:S02]  /*ac00*/  @P0 LDC.64 R4, c[0x0][0x420] ;  /* 0x00010800ff040b82 */ /* 0x000e240000000a00 */
[----:B0-----:R-:W-:-:S05]  /*ac10*/  @P0 IMAD.HI.U32 R4, R2, R4, RZ ;  /* 0x0000000402040227 */ /* 0x001fca00078e00ff */
[----:B------:R-:W-:-:S04]  /*ac20*/  @P0 SHF.R.U32.HI R13, RZ, R5, R4 ;  /* 0x00000005ff0d0219 */ /* 0x000fc80000011604 */
[--C-:B------:R-:W-:Y:S01]  /*ac30*/  SHF.R.S32.HI R5, RZ, 0x1f, R13.reuse ;  /* 0x0000001fff057819 */ /* 0x100fe2000001140d */
[----:B------:R-:W-:-:S04]  /*ac40*/  IMAD.MOV.U32 R4, RZ, RZ, R13 ;  /* 0x000000ffff047224 */ /* 0x000fc800078e000d */
[----:B------:R-:W-:-:S04]  /*ac50*/  IMAD.WIDE.U32 R4, R18, UR6, R4 ;  /* 0x0000000612047c25 */ /* 0x000fc8000f8e0004 */
[----:B------:R-:W-:Y:S01]  /*ac60*/  IMAD.IADD R5, R7, 0x1, R5 ;  /* 0x0000000107057824 */ /* 0x000fe200078e0205 */
[----:B------:R-:W-:-:S04]  /*ac70*/  LEA R6, P0, R4, UR4, 0x2 ;  /* 0x0000000404067c11 */ /* 0x000fc8000f8010ff */
[----:B------:R-:W-:-:S05]  /*ac80*/  LEA.HI.X R7, R4, UR5, R5, 0x2, P0 ;  /* 0x0000000504077c11 */ /* 0x000fca00080f1405 */
[----:B------:R1:W5:Y:S01]  /*ac90*/  LDG.E R0, desc[UR52][R6.64] ;  /* 0x0000003406007981 */ /* 0x000362000c1e1900 */
[----:B------:R-:W-:-:S04]  /*aca0*/  IMAD.MOV R4, RZ, RZ, -R13 ;  /* 0x000000ffff047224 */ /* 0x000fc800078e0a0d */
[----:B------:R-:W-:-:S07]  /*acb0*/  IMAD R11, R11, R4, R2 ;  /* 0x000000040b0b7224 */ /* 0x000fce00078e0202 */
.L_x_196:
[----:B------:R-:W2:Y:S01]  /*acc0*/  SYNCS.PHASECHK.TRANS64.TRYWAIT P0, [R9+URZ+0x13280], R10 ;  /* 0x0132800a090075a7 */ /* 0x000ea2000800017f */
[----:B------:R-:W3:Y:S01]  /*acd0*/  S2R R4, SR_TID.X ;  /* 0x0000000000047919 */ /* 0x000ee20000002100 */
[----:B------:R-:W-:Y:S01]  /*ace0*/  BSSY B1, `(.L_x_197) ;  /* 0x0000004000017945 */ /* 0x000fe20003800000 */
[----:B---3--:R-:W-:-:S04]  /*acf0*/  LOP3.LUT R4, R4, 0x7f, RZ, 0xc0, !PT ;  /* 0x0000007f04047812 */ /* 0x008fc800078ec0ff */
[----:B------:R-:W-:Y:S01]  /*ad00*/  ISETP.NE.AND P2, PT, R4, RZ, PT ;  /* 0x000000ff0400720c */ /* 0x000fe20003f45270 */
[----:B--2---:R-:W-:-:S12]  /*ad10*/  @!P0 BRA `(.L_x_198) ;  /* 0x0000001c00b48947 */ /* 0x004fd80003800000 */
.L_x_257:
[----:B------:R-:W-:Y:S05]  /*ad20*/  BSYNC B1 ;  /* 0x0000000000017941 */ /* 0x000fea0003800000 */
.L_x_197:
[----:B------:R-:W-:Y:S04]  /*ad30*/  BSSY B1, `(.L_x_199) ;  /* 0x0000007000017945 */ /* 0x000fe80003800000 */
[----:B------:R-:W-:Y:S05]  /*ad40*/  @P2 BRA `(.L_x_200) ;  /* 0x0000000000142947 */ /* 0x000fea0003800000 */
[----:B------:R-:W-:Y:S01]  /*ad50*/  ISETP.NE.AND P0, PT, R29, RZ, PT ;  /* 0x000000ff1d00720c */ /* 0x000fe20003f05270 */
[----:B------:R-:W-:-:S04]  /*ad60*/  IMAD.MOV.U32 R4, RZ, RZ, 0x2800 ;  /* 0x00002800ff047424 */ /* 0x000fc800078e00ff */
[----:B------:R3:W-:Y:S08]  /*ad70*/  SYNCS.ARRIVE.TRANS64 RZ, [R9+URZ+0x13270], R4 ;  /* 0x0132700409ff79a7 */ /* 0x0007f0000800003f */
[----:B------:R-:W-:Y:S05]  /*ad80*/  @!P0 BRA `(.L_x_200) ;  /* 0x0000000000048947 */ /* 0x000fea0003800000 */
[----:B------:R-:W-:Y:S01]  /*ad90*/  BPT.TRAP 0x1 ;  /* 0x000000040000795c */ /* 0x000fe20000300000 */
.L_x_200:
[----:B------:R-:W-:Y:S05]  /*ada0*/  BSYNC B1 ;  /* 0x0000000000017941 */ /* 0x000fea0003800000 */
.L_x_199:
[----:B------:R-:W-:Y:S01]  /*adb0*/  IMAD.MOV.U32 R12, RZ, RZ, RZ ;  /* 0x000000ffff0c7224 */ /* 0x000fe200078e00ff */
[----:B------:R-:W-:Y:S01]  /*adc0*/  R2UR UR12, R19 ;  /* 0x00000000130c72ca */ /* 0x000fe200000e0000 */
[----:B01----:R-:W-:Y:S01]  /*add0*/  IMAD.U32 R7, RZ, RZ, UR40 ;  /* 0x00000028ff077e24 */ /* 0x003fe2000f8e00ff */
[----:B------:R-:W-:Y:S01]  /*ade0*/  UIADD3 UR4, UP0, UR54, 0x470, URZ ;  /* 0x0000047036047890 */ /* 0x000fe2000ff1e03f */
[----:B------:R-:W-:Y:S01]  /*adf0*/  IMAD.MOV.U32 R6, RZ, RZ, 0xa0 ;  /* 0x000000a0ff067424 */ /* 0x000fe200078e00ff */
[----:B------:R-:W-:Y:S01]  /*ae00*/  R2UR UR10, R12 ;  /* 0x000000000c0a72ca */ /* 0x000fe200000e0000 */
[----:B------:R-:W-:Y:S01]  /*ae10*/  IMAD R7, R16, 0x2800, R7 ;  /* 0x0000280010077824 */ /* 0x000fe200078e0207 */
[----:B------:R-:W-:Y:S01]  /*ae20*/  PLOP3.LUT P0, PT, PT, PT, PT, 0x80, 0x0 ;  /* 0x000000000000781c */ /* 0x000fe20003f0f070 */
[----:B------:R-:W-:Y:S01]  /*ae30*/  IMAD R6, R11, R6, UR44 ;  /* 0x0000002c0b067e24 */ /* 0x000fe2000f8e0206 */
[----:B------:R-:W-:Y:S01]  /*ae40*/  UIADD3.X UR5, URZ, UR55, URZ, UP0, !UPT ;  /* 0x000000373f057290 */ /* 0x000fe200087fe43f */
[----:B------:R-:W-:Y:S01]  /*ae50*/  VIADD R5, R9, 0x13270 ;  /* 0x0001327009057836 */ /* 0x000fe20000000000 */
[----:B------:R-:W-:Y:S01]  /*ae60*/  UMOV UR6, 0x0 ;  /* 0x0000000000067882 */ /* 0x000fe20000000000 */
[----:B---3--:R-:W-:Y:S01]  /*ae70*/  VIADD R4, R7, 0x6000 ;  /* 0x0000600007047836 */ /* 0x008fe20000000000 */
[----:B------:R-:W-:-:S08]  /*ae80*/  UMOV UR7, 0x14f00000 ;  /* 0x14f0000000077882 */ /* 0x000fd00000000000 */
.L_x_201:
        /* <DEDUP_REMOVED lines=8> */
[----:B0-----:R-:W-:Y:S05]  /*af10*/  @P0 BRA.U.ANY `(.L_x_201) ;  /* 0xfffffffd00dc0947 */ /* 0x001fea000393ffff */
[----:B------:R-:W0:Y:S01]  /*af20*/  SYNCS.PHASECHK.TRANS64.TRYWAIT P0, [R9+URZ+0x13240], R10 ;  /* 0x0132400a090075a7 */ /* 0x000e22000800017f */
[----:B------:R-:W-:Y:S04]  /*af30*/  BSSY B1, `(.L_x_202) ;  /* 0x0000002000017945 */ /* 0x000fe80003800000 */
[----:B0-----:R-:W-:Y:S05]  /*af40*/  @!P0 BRA `(.L_x_203) ;  /* 0x0000001c003c8947 */ /* 0x001fea0003800000 */
.L_x_258:
[----:B------:R-:W-:Y:S05]  /*af50*/  BSYNC B1 ;  /* 0x0000000000017941 */ /* 0x000fea0003800000 */
.L_x_202:
[----:B------:R-:W-:Y:S01]  /*af60*/  BSSY B1, `(.L_x_204) ;  /* 0x0000009000017945 */ /* 0x000fe20003800000 */
[----:B------:R-:W-:Y:S02]  /*af70*/  IMAD.MOV.U32 R4, RZ, RZ, 0x0 ;  /* 0x00000000ff047424 */ /* 0x000fe400078e00ff */
[----:B------:R-:W-:Y:S01]  /*af80*/  IMAD.MOV.U32 R5, RZ, RZ, 0x14f00000 ;  /* 0x14f00000ff057424 */ /* 0x000fe200078e00ff */
[----:B------:R-:W-:Y:S06]  /*af90*/  @P2 BRA `(.L_x_205) ;  /* 0x0000000000142947 */ /* 0x000fec0003800000 */
[----:B------:R-:W-:Y:S01]  /*afa0*/  ISETP.NE.AND P0, PT, R29, RZ, PT ;  /* 0x000000ff1d00720c */ /* 0x000fe20003f05270 */
[----:B0-2---:R-:W-:-:S04]  /*afb0*/  IMAD.MOV.U32 R10, RZ, RZ, 0x2800 ;  /* 0x00002800ff0a7424 */ /* 0x005fc800078e00ff */
[----:B------:R1:W-:Y:S08]  /*afc0*/  SYNCS.ARRIVE.TRANS64 RZ, [R9+URZ+0x13230], R10 ;  /* 0x0132300a09ff79a7 */ /* 0x0003f0000800003f */
[----:B------:R-:W-:Y:S05]  /*afd0*/  @!P0 BRA `(.L_x_205) ;  /* 0x0000000000048947 */ /* 0x000fea0003800000 */
[----:B------:R-:W-:Y:S01]  /*afe0*/  BPT.TRAP 0x1 ;  /* 0x000000040000795c */ /* 0x000fe20000300000 */
.L_x_205:
[----:B------:R-:W-:Y:S05]  /*aff0*/  BSYNC B1 ;  /* 0x0000000000017941 */ /* 0x000fea0003800000 */
.L_x_204:
[----:B------:R-:W-:Y:S01]  /*b000*/  R2UR UR7, R5 ;  /* 0x00000000050772ca */ /* 0x000fe200000e0000 */
[----:B------:R-:W-:Y:S01]  /*b010*/  UIADD3 UR4, UP0, UR54, 0x370, URZ ;  /* 0x0000037036047890 */ /* 0x000fe2000ff1e03f */
[----:B------:R-:W-:Y:S01]  /*b020*/  R2UR UR10, R12 ;  /* 0x000000000c0a72ca */ /* 0x000fe200000e0000 */
[----:B012---:R-:W-:Y:S01]  /*b030*/  VIADD R9, R9, 0x13230 ;  /* 0x0001323009097836 */ /* 0x007fe20000000000 */
[----:B------:R-:W-:Y:S01]  /*b040*/  R2UR UR12, R19 ;  /* 0x00000000130c72ca */ /* 0x000fe200000e0000 */
[----:B------:R-:W-:Y:S01]  /*b050*/  UIADD3.X UR5, URZ, UR55, URZ, UP0, !UPT ;  /* 0x000000373f057290 */ /* 0x000fe200087fe43f */
[----:B------:R-:W-:Y:S01]  /*b060*/  R2UR UR6, R4 ;  /* 0x00000000040672ca */ /* 0x000fe200000e0000 */
[----:B------:R-:W-:Y:S01]  /*b070*/  VIADD R4, R7, 0xe000 ;  /* 0x0000e00007047836 */ /* 0x000fe20000000000 */
[----:B------:R-:W-:-:S13]  /*b080*/  PLOP3.LUT P0, PT, PT, PT, PT, 0x80, 0x0 ;  /* 0x000000000000781c */ /* 0x000fda0003f0f070 */
.L_x_206:
        /* <DEDUP_REMOVED lines=8> */
[----:B-1----:R-:W-:Y:S05]  /*b110*/  @P0 BRA.U.ANY `(.L_x_206) ;  /* 0xfffffffd00dc0947 */ /* 0x002fea000393ffff */
.L_x_195:
[----:B------:R-:W-:Y:S05]  /*b120*/  BSYNC B0 ;  /* 0x0000000000007941 */ /* 0x000fea0003800000 */
.L_x_194:
[----:B------:R-:W-:-:S06]  /*b130*/  UISETP.NE.AND UP0, UPT, UR41, 0x3, UPT ;  /* 0x000000032900788c */ /* 0x000fcc000bf05270 */
[----:B------:R-:W-:-:S13]  /*b140*/  PLOP3.LUT P0, PT, PT, PT, UP0, 0x80, 0x0 ;  /* 0x000000000000781c */ /* 0x000fda0003f0f008 */
[----:B------:R-:W-:Y:S05]  /*b150*/  @!P0 BRA `(.L_x_207) ;  /* 0x0000000000048947 */ /* 0x000fea0003800000 */
[----:B------:R-:W-:Y:S01]  /*b160*/  BPT.TRAP 0x1 ;  /* 0x000000040000795c */ /* 0x000fe20000300000 */
.L_x_207:
[----:B------:R-:W-:Y:S01]  /*b170*/  LOP3.LUT R5, R8, 0x1, RZ, 0x3c, !PT ;  /* 0x0000000108057812 */ /* 0x000fe200078e3cff */
[----:B------:R-:W-:Y:S01]  /*b180*/  IMAD.U32 R4, RZ, RZ, UR50 ;  /* 0x00000032ff047e24 */ /* 0x000fe2000f8e00ff */
[----:B------:R-:W-:Y:S01]  /*b190*/  LEA R12, R3, UR40, 0x3 ;  /* 0x00000028030c7c11 */ /* 0x000fe2000f8e18ff */
[----:B------:R-:W-:Y:S01]  /*b1a0*/  BSSY B0, `(.L_x_208) ;  /* 0x0000005000007945 */ /* 0x000fe20003800000 */
[----:B------:R-:W-:Y:S02]  /*b1b0*/  SHF.L.U32 R5, R5, 0x1f, RZ ;  /* 0x0000001f05057819 */ /* 0x000fe400000006ff */
[----:B------:R-:W-:Y:S02]  /*b1c0*/  ISETP.NE.AND P0, PT, R4, 0x3, PT ;  /* 0x000000030400780c */ /* 0x000fe40003f05270 */
[----:B------:R-:W1:Y:S02]  /*b1d0*/  SYNCS.PHASECHK.TRANS64.TRYWAIT P2, [R12+URZ+0x13270], R5 ;  /* 0x013270050c0075a7 */ /* 0x000e64000804017f */
[----:B-1----:R-:W-:Y:S09]  /*b1e0*/  @!P2 BRA `(.L_x_209) ;  /* 0x0000001800a8a947 */ /* 0x002ff20003800000 */
.L_x_259:
[----:B------:R-:W-:Y:S05]  /*b1f0*/  BSYNC B0 ;  /* 0x0000000000007941 */ /* 0x000fea0003800000 */
.L_x_208:
[----:B------:R-:W-:Y:S05]  /*b200*/  @!P0 BRA `(.L_x_210) ;  /* 0x0000000000048947 */ /* 0x000fea0003800000 */
[----:B------:R-:W-:Y:S01]  /*b210*/  BPT.TRAP 0x1 ;  /* 0x000000040000795c */ /* 0x000fe20000300000 */
.L_x_210:
[----:B-1----:R-:W-:Y:S01]  /*b220*/  SHF.L.U32 R5, R8, 0x1f, RZ ;  /* 0x0000001f08057819 */ /* 0x002fe200000006ff */
[----:B------:R-:W-:-:S03]  /*b230*/  IMAD R10, R3, 0x2800, RZ ;  /* 0x00002800030a7824 */ /* 0x000fc600078e02ff */
[----:B------:R-:W1:Y:S02]  /*b240*/  SYNCS.PHASECHK.TRANS64.TRYWAIT P2, [R12+URZ+0x13260], R5 ;  /* 0x013260050c0075a7 */ /* 0x000e64000804017f */
[----:B-1----:R-:W-:Y:S05]  /*b250*/  @!P2 BRA `(.L_x_211) ;  /* 0x0000001800a0a947 */ /* 0x002fea0003800000 */
.L_x_260:
[C---:B------:R-:W-:Y:S01]  /*b260*/  LOP3.LUT R3, R10.reuse, R23, RZ, 0xfc, !PT ;  /* 0x000000170a037212 */ /* 0x040fe200078efcff */
[----:B------:R-:W-:Y:S05]  /*b270*/  WARPSYNC.ALL ;  /* 0x0000000000007948 */ /* 0x000fea0003800000 */
[----:B01----:R-:W0:Y:S01]  /*b280*/  LDSM.16.MT88.4 R4, [R3+UR40+0x6000] ;  /* 0x006000280304783b */ /* 0x003e220008004200 */
[----:B------:R-:W-:-:S05]  /*b290*/  LOP3.LUT R13, R10, R22, RZ, 0xfc, !PT ;  /* 0x000000160a0d7212 */ /* 0x000fca00078efcff */
[----:B------:R-:W-:Y:S01]  /*b2a0*/  VIADD R13, R13, UR40 ;  /* 0x000000280d0d7c36 */ /* 0x000fe20008000000 */
[C-C-:B0-----:R-:W-:Y:S02]  /*b2b0*/  PRMT R8, R4.reuse, 0x6420, R5.reuse ;  /* 0x0000642004087816 */ /* 0x141fe40000000005 */
[----:B------:R-:W-:Y:S02]  /*b2c0*/  PRMT R9, R4, 0x7531, R5 ;  /* 0x0000753104097816 */ /* 0x000fe40000000005 */
[C-C-:B------:R-:W-:Y:S02]  /*b2d0*/  PRMT R10, R6.reuse, 0x6420, R7.reuse ;  /* 0x00006420060a7816 */ /* 0x140fe40000000007 */
[----:B------:R-:W-:-:S05]  /*b2e0*/  PRMT R11, R6, 0x7531, R7 ;  /* 0x00007531060b7816 */ /* 0x000fca0000000007 */
[----:B------:R-:W-:Y:S04]  /*b2f0*/  STSM.16.M88.4 [R13+0x1000], R8 ;  /* 0x001000080d007844 */ /* 0x000fe80000000200 */
[----:B------:R-:W0:Y:S02]  /*b300*/  LDSM.16.MT88.4 R4, [R3+UR40+0x6800] ;  /* 0x006800280304783b */ /* 0x000e240008004200 */
[C-C-:B0-----:R-:W-:Y:S02]  /*b310*/  PRMT R8, R4.reuse, 0x6420, R5.reuse ;  /* 0x0000642004087816 */ /* 0x141fe40000000005 */
[----:B------:R-:W-:Y:S02]  /*b320*/  PRMT R9, R4, 0x7531, R5 ;  /* 0x0000753104097816 */ /* 0x000fe40000000005 */
[----:B------:R-:W-:-:S02]  /*b330*/  PRMT R10, R6, 0x6420, R7 ;  /* 0x00006420060a7816 */ /* 0x000fc40000000007 */
        /* <DEDUP_REMOVED lines=25> */
[----:B-1----:R-:W1:Y:S01]  /*b4d0*/  FENCE.VIEW.ASYNC.S ;  /* 0x00000000000073c6 */ /* 0x002e620000000000 */
[----:B------:R-:W-:Y:S05]  /*b4e0*/  @!P0 BRA `(.L_x_212) ;  /* 0x0000000000048947 */ /* 0x000fea0003800000 */
[----:B------:R-:W-:Y:S01]  /*b4f0*/  BPT.TRAP 0x1 ;  /* 0x000000040000795c */ /* 0x000fe20000300000 */
.L_x_212:
[----:B-1----:R-:W-:Y:S01]  /*b500*/  SYNCS.ARRIVE.TRANS64.A1T0 RZ, [R12+URZ+0x13250], RZ ;  /* 0x013250ff0cff79a7 */ /* 0x002fe2000810003f */
[----:B------:R-:W-:Y:S01]  /*b510*/  BAR.SYNC.DEFER_BLOCKING 0x2, 0x80 ;  /* 0x0082000000007b1d */ /* 0x000fe20000010000 */
[----:B------:R-:W-:Y:S01]  /*b520*/  ISETP.GT.AND P0, PT, R2, RZ, PT ;  /* 0x000000ff0200720c */ /* 0x000fe20003f04270 */
[----:B------:R-:W-:Y:S02]  /*b530*/  @!P1 VIADD R3, R12, 0x13280 ;  /* 0x000132800c039836 */ /* 0x000fe40000000000 */
[----:B------:R-:W-:Y:S02]  /*b540*/  VIADD R2, R2, 0xffffffff ;  /* 0xffffffff02027836 */ /* 0x000fe40000000000 */
[----:B0-----:R-:W-:Y:S01]  /*b550*/  IMAD.MOV.U32 R8, RZ, RZ, R17 ;  /* 0x000000ffff087224 */ /* 0x001fe200078e0011 */
[----:B------:R-:W-:-:S04]  /*b560*/  @!P1 PRMT R3, RZ, 0x654, R3 ;  /* 0x00000654ff039816 */ /* 0x000fc80000000003 */
[----:B------:R0:W-:Y:S02]  /*b570*/  @!P1 SYNCS.ARRIVE.TRANS64.RED.A1T0 RZ, [R3+URZ], RZ ;  /* 0x000000ff03ff99a7 */ /* 0x0001e4000810043f */
[----:B0-----:R-:W-:Y:S01]  /*b580*/  IMAD.MOV.U32 R3, RZ, RZ, R16 ;  /* 0x000000ffff037224 */ /* 0x001fe200078e0010 */
[----:B------:R-:W-:Y:S06]  /*b590*/  @P0 BRA `(.L_x_213) ;  /* 0xfffffff400440947 */ /* 0x000fec000383ffff */
.L_x_193:
[----:B------:R-:W-:Y:S04]  /*b5a0*/  BSSY B0, `(.L_x_214) ;  /* 0x000000e000007945 */ /* 0x000fe80003800000 */
[----:B------:R-:W-:Y:S05]  /*b5b0*/  @P1 BRA `(.L_x_215) ;  /* 0x0000000000301947 */ /* 0x000fea0003800000 */
[----:B0-----:R-:W0:Y:S01]  /*b5c0*/  S2R R7, SR_LANEID ;  /* 0x0000000000077919 */ /* 0x001e220000000000 */
[----:B------:R-:W-:Y:S01]  /*b5d0*/  VOTEU.ANY UR4, UPT, PT ;  /* 0x0000000000047886 */ /* 0x000fe200038e0100 */
[----:B-1----:R-:W1:Y:S01]  /*b5e0*/  LDC.64 R2, c[0x0][0xc38] ;  /* 0x00030e00ff027b82 */ /* 0x002e620000000a00 */
        /* <DEDUP_REMOVED lines=8> */
[----:B0-----:R-:W-:-:S07]  /*b670*/  IADD3 R24, R0, UR49, R7 ;  /* 0x0000003100187c10 */ /* 0x001fce000fffe007 */
.L_x_215:
[----:B------:R-:W-:Y:S05]  /*b680*/  BSYNC B0 ;  /* 0x0000000000007941 */ /* 0x000fea0003800000 */
.L_x_214:
[----:B------:R-:W-:-:S06]  /*b690*/  UISETP.NE.AND UP0, UPT, UR41, 0x3, UPT ;  /* 0x000000032900788c */ /* 0x000fcc000bf05270 */
[----:B------:R-:W-:-:S13]  /*b6a0*/  PLOP3.LUT P0, PT, PT, PT, UP0, 0x80, 0x0 ;  /* 0x000000000000781c */ /* 0x000fda0003f0f008 */
[----:B------:R-:W-:Y:S05]  /*b6b0*/  @!P0 BRA `(.L_x_216) ;  /* 0x0000000000048947 */ /* 0x000fea0003800000 */
[----:B------:R-:W-:Y:S01]  /*b6c0*/  BPT.TRAP 0x1 ;  /* 0x000000040000795c */ /* 0x000fe20000300000 */
.L_x_216:
[----:B-1----:R-:W-:Y:S01]  /*b6d0*/  LOP3.LUT R3, R17, 0x1, RZ, 0x3c, !PT ;  /* 0x0000000111037812 */ /* 0x002fe200078e3cff */
[----:B------:R-:W-:Y:S01]  /*b6e0*/  IMAD.U32 R0, RZ, RZ, UR50 ;  /* 0x00000032ff007e24 */ /* 0x000fe2000f8e00ff */
[----:B------:R-:W-:Y:S01]  /*b6f0*/  LEA R2, R16, UR40, 0x3 ;  /* 0x0000002810027c11 */ /* 0x000fe2000f8e18ff */
[----:B------:R-:W-:Y:S01]  /*b700*/  BSSY B0, `(.L_x_217) ;  /* 0x0000005000007945 */ /* 0x000fe20003800000 */
[----:B------:R-:W-:Y:S02]  /*b710*/  SHF.L.U32 R3, R3, 0x1f, RZ ;  /* 0x0000001f03037819 */ /* 0x000fe400000006ff */
[----:B------:R-:W-:Y:S02]  /*b720*/  ISETP.NE.AND P2, PT, R0, 0x3, PT ;  /* 0x000000030000780c */ /* 0x000fe40003f45270 */
[----:B------:R-:W1:Y:S02]  /*b730*/  SYNCS.PHASECHK.TRANS64.TRYWAIT P0, [R2+URZ+0x13270], R3 ;  /* 0x01327003020075a7 */ /* 0x000e64000800017f */
[----:B-1----:R-:W-:Y:S09]  /*b740*/  @!P0 BRA `(.L_x_218) ;  /* 0x0000001400788947 */ /* 0x002ff20003800000 */
.L_x_261:
[----:B------:R-:W-:Y:S05]  /*b750*/  BSYNC B0 ;  /* 0x0000000000007941 */ /* 0x000fea0003800000 */
.L_x_217:
[----:B------:R-:W-:Y:S05]  /*b760*/  @!P2 BRA `(.L_x_219) ;  /* 0x000000000004a947 */ /* 0x000fea0003800000 */
[----:B------:R-:W-:Y:S01]  /*b770*/  BPT.TRAP 0x1 ;  /* 0x000000040000795c */ /* 0x000fe20000300000 */
.L_x_219:
[----:B------:R-:W-:Y:S01]  /*b780*/  SHF.L.U32 R5, R17, 0x1f, RZ ;  /* 0x0000001f11057819 */ /* 0x000fe200000006ff */
[----:B-1----:R-:W-:-:S03]  /*b790*/  IMAD R3, R16, 0x2800, RZ ;  /* 0x0000280010037824 */ /* 0x002fc600078e02ff */
[----:B------:R-:W1:Y:S02]  /*b7a0*/  SYNCS.PHASECHK.TRANS64.TRYWAIT P0, [R2+URZ+0x13260], R5 ;  /* 0x01326005020075a7 */ /* 0x000e64000800017f */
[----:B------:R-:W-:Y:S01]  /*b7b0*/  LOP3.LUT R0, R3, R23, RZ, 0xfc, !PT ;  /* 0x0000001703007212 */ /* 0x000fe200078efcff */
[----:B-1----:R-:W-:Y:S06]  /*b7c0*/  @!P0 BRA `(.L_x_220) ;  /* 0x00000014006c8947 */ /* 0x002fec0003800000 */
.L_x_262:
        /* <DEDUP_REMOVED lines=41> */
.L_x_221:
[----:B-1----:R-:W-:Y:S01]  /*ba60*/  SYNCS.ARRIVE.TRANS64.A1T0 RZ, [R2+URZ+0x13250], RZ ;  /* 0x013250ff02ff79a7 */ /* 0x002fe2000810003f */
[----:B------:R-:W-:Y:S02]  /*ba70*/  @!P1 VIADD R0, R2, 0x13280 ;  /* 0x0001328002009836 */ /* 0x000fe40000000000 */
[----:B------:R-:W-:-:S03]  /*ba80*/  VIADD R16, R16, 0x1 ;  /* 0x0000000110107836 */ /* 0x000fc60000000000 */
[----:B------:R-:W-:Y:S01]  /*ba90*/  @!P1 PRMT R0, RZ, 0x654, R0 ;  /* 0x00000654ff009816 */ /* 0x000fe20000000000 */
[----:B------:R-:W-:Y:S01]  /*baa0*/  BAR.SYNC.DEFER_BLOCKING 0x2, 0x80 ;  /* 0x0082000000007b1d */ /* 0x000fe20000010000 */
[----:B------:R-:W-:-:S04]  /*bab0*/  ISETP.NE.AND P0, PT, R16, 0x2, PT ;  /* 0x000000021000780c */ /* 0x000fc80003f05270 */
[----:B------:R-:W-:Y:S01]  /*bac0*/  SEL R16, R16, RZ, P0 ;  /* 0x000000ff10107207 */ /* 0x000fe20000000000 */
[----:B------:R1:W-:Y:S02]  /*bad0*/  @!P1 SYNCS.ARRIVE.TRANS64.RED.A1T0 RZ, [R0+URZ], RZ ;  /* 0x000000ff00ff99a7 */ /* 0x0003e4000810043f */
[----:B-1----:R-:W-:-:S04]  /*bae0*/  SEL R0, RZ, 0x1, P0 ;  /* 0x00000001ff007807 */ /* 0x002fc80000000000 */
[----:B------:R-:W-:-:S07]  /*baf0*/  LOP3.LUT R17, R17, R0, RZ, 0x3c, !PT ;  /* 0x0000000011117212 */ /* 0x000fce00078e3cff */
.L_x_177:
[----:B------:R-:W-:Y:S05]  /*bb00*/  BSYNC B6 ;  /* 0x0000000000067941 */ /* 0x000fea0003800000 */
.L_x_175:
[----:B------:R-:W2:Y:S02]  /*bb10*/  LDL R0, [R1] ;  /* 0x0000000001007983 */ /* 0x000ea40000100800 */
[----:B--2---:R-:W-:-:S13]  /*bb20*/  LOP3.LUT P0, RZ, R0, 0x2, RZ, 0xc0, !PT ;  /* 0x0000000200ff7812 */ /* 0x004fda000780c0ff */
        /* <DEDUP_REMOVED lines=10> */
.L_x_222:
[C---:B------:R-:W-:Y:S01]  /*bbd0*/  VIADD R5, R29.reuse, UR51 ;  /* 0x000000331d057c36 */ /* 0x040fe20008000000 */
[----:B------:R-:W-:Y:S01]  /*bbe0*/  ISETP.NE.AND P0, PT, R29, 0x1f, PT ;  /* 0x0000001f1d00780c */ /* 0x000fe20003f05270 */
[----:B------:R-:W-:Y:S01]  /*bbf0*/  ULDC UR4, c[0x0][0xc14] ;  /* 0x0003050000047ab9 */ /* 0x000fe20000000800 */
[----:B------:R-:W-:Y:S02]  /*bc00*/  IMAD.MOV.U32 R0, RZ, RZ, RZ ;  /* 0x000000ffff007224 */ /* 0x000fe400078e00ff */
[----:B------:R-:W-:Y:S01]  /*bc10*/  ISETP.GE.OR P1, PT, R5, UR4, !P0 ;  /* 0x0000000405007c0c */ /* 0x000fe2000c726670 */
[----:B------:R-:W-:-:S12]  /*bc20*/  ULDC UR4, c[0x0][0xc14] ;  /* 0x0003050000047ab9 */ /* 0x000fd80000000800 */
[----:B0-----:R-:W0:Y:S02]  /*bc30*/  @!P1 LDC.64 R2, c[0x0][0xc58] ;  /* 0x00031600ff029b82 */ /* 0x001e240000000a00 */
[----:B0-----:R-:W-:-:S05]  /*bc40*/  @!P1 IMAD.WIDE R2, R5, 0x4, R2 ;  /* 0x0000000405029825 */ /* 0x001fca00078e0202 */
[----:B------:R-:W2:Y:S01]  /*bc50*/  @!P1 LDG.E R0, desc[UR52][R2.64] ;  /* 0x0000003402009981 */ /* 0x000ea2000c1e1900 */
[C---:B------:R-:W-:Y:S02]  /*bc60*/  ISETP.NE.AND P1, PT, R29.reuse, RZ, PT ;  /* 0x000000ff1d00720c */ /* 0x040fe40003f25270 */
[C---:B------:R-:W-:Y:S02]  /*bc70*/  ISETP.GE.U32.AND P2, PT, R29.reuse, 0x2, PT ;  /* 0x000000021d00780c */ /* 0x040fe40003f46070 */
        /* <DEDUP_REMOVED lines=8> */
[----:B------:R-:W-:Y:S02]  /*bd00*/  IMAD.IADD R4, R5, 0x1, R4 ;  /* 0x0000000105047824 */ /* 0x000fe400078e0204 */
[----:B------:R-:W-:Y:S04]  /*bd10*/  SHFL.IDX PT, R5, R24, RZ, 0x1f ;  /* 0x00001fff18057589 */ /* 0x000fe800000e0000 */
[----:B------:R-:W0:Y:S02]  /*bd20*/  SHFL.UP PT, R6, R4, 0x4, RZ ;  /* 0x0480000004067989 */ /* 0x000e2400000e00ff */
[----:B0-----:R-:W-:-:S05]  /*bd30*/  SEL R3, R6, RZ, P3 ;  /* 0x000000ff06037207 */ /* 0x001fca0001800000 */
[----:B------:R-:W-:Y:S02]  /*bd40*/  IMAD.IADD R6, R4, 0x1, R3 ;  /* 0x0000000104067824 */ /* 0x000fe400078e0203 */
[----:B------:R-:W-:Y:S04]  /*bd50*/  SHFL.IDX PT, R4, R24, 0x1, 0x1f ;  /* 0x00201f0018047f89 */ /* 0x000fe800000e0000 */
        /* <DEDUP_REMOVED lines=11> */
[----:B------:R-:W-:Y:S05]  /*be10*/  @P6 BRA `(.L_x_224) ;  /* 0x0000000000886947 */ /* 0x000fea0003800000 */
.L_x_228:
[----:B------:R-:W-:-:S04]  /*be20*/  UIADD3 UR51, UR51, 0x1f, URZ ;  /* 0x0000001f33337890 */ /* 0x000fc8000fffe03f */
[----:B------:R-:W-:-:S06]  /*be30*/  UISETP.GE.AND UP0, UPT, UR51, UR4, UPT ;  /* 0x000000043300728c */ /* 0x000fcc000bf06270 */
[----:B------:R-:W-:-:S13]  /*be40*/  PLOP3.LUT P6, PT, PT, PT, UP0, 0x40, 0x0 ;  /* 0x000000000000781c */ /* 0x000fda0003fce808 */
[----:B------:R-:W-:Y:S05]  /*be50*/  @!P6 BRA `(.L_x_225) ;  /* 0x000000040030e947 */ /* 0x000fea0003800000 */
[----:B------:R-:W-:Y:S01]  /*be60*/  VIADD R7, R29, UR51 ;  /* 0x000000331d077c36 */ /* 0x000fe20008000000 */
[----:B------:R-:W-:Y:S01]  /*be70*/  BSSY B0, `(.L_x_226) ;  /* 0x0000007000007945 */ /* 0x000fe20003800000 */
[----:B------:R-:W-:-:S03]  /*be80*/  IMAD.MOV.U32 R0, RZ, RZ, RZ ;  /* 0x000000ffff007224 */ /* 0x000fc600078e00ff */
[----:B------:R-:W-:-:S13]  /*be90*/  ISETP.GE.OR P6, PT, R7, UR4, !P0 ;  /* 0x0000000407007c0c */ /* 0x000fda000c7c6670 */
[----:B------:R-:W-:Y:S05]  /*bea0*/  @P6 BRA `(.L_x_227) ;  /* 0x00000000000c6947 */ /* 0x000fea0003800000 */
[----:B------:R-:W0:Y:S02]  /*beb0*/  LDC.64 R2, c[0x0][0xc58] ;  /* 0x00031600ff027b82 */ /* 0x000e240000000a00 */
[----:B0-----:R-:W-:-:S05]  /*bec0*/  IMAD.WIDE R2, R7, 0x4, R2 ;  /* 0x0000000407027825 */ /* 0x001fca00078e0202 */
[----:B------:R0:W5:Y:S02]  /*bed0*/  LDG.E R0, desc[UR52][R2.64] ;  /* 0x0000003402007981 */ /* 0x000164000c1e1900 */
.L_x_227:
[----:B------:R-:W-:Y:S05]  /*bee0*/  BSYNC B0 ;  /* 0x0000000000007941 */ /* 0x000fea0003800000 */
.L_x_226:
        /* <DEDUP_REMOVED lines=13> */
[----:B0-----:R-:W-:Y:S02]  /*bfc0*/  SEL R9, R2, RZ, P5 ;  /* 0x000000ff02097207 */ /* 0x001fe40002800000 */
[----:B------:R-:W0:Y:S03]  /*bfd0*/  LDC R2, c[0x0][0xc10] ;  /* 0x00030400ff027b82 */ /* 0x000e260000000800 */
[----:B------:R-:W-:-:S05]  /*bfe0*/  IMAD.IADD R3, R8, 0x1, R9 ;  /* 0x0000000108037824 */ /* 0x000fca00078e0209 */
[----:B------:R-:W0:Y:S02]  /*bff0*/  SHFL.IDX PT, R9, R3, 0x1f, 0x1f ;  /* 0x03e01f0003097f89 */ /* 0x000e2400000e0000 */
[----:B0-----:R-:W-:-:S04]  /*c000*/  IMAD R9, R9, R2, RZ ;  /* 0x0000000209097224 */ /* 0x001fc800078e02ff */
[----:B------:R-:W-:-:S05]  /*c010*/  IMAD.IADD R4, R9, 0x1, R4 ;  /* 0x0000000109047824 */ /* 0x000fca00078e0204 */
[----:B------:R-:W-:-:S13]  /*c020*/  ISETP.GT.AND P6, PT, R4, R5, PT ;  /* 0x000000050400720c */ /* 0x000fda0003fc4270 */
[----:B------:R-:W-:Y:S05]  /*c030*/  @!P6 BRA `(.L_x_228) ;  /* 0xfffffffc0078e947 */ /* 0x000fea000383ffff */
.L_x_224:
[----:B------:R-:W-:Y:S02]  /*c040*/  IMAD.IADD R24, R4, 0x1, -R9 ;  /* 0x0000000104187824 */ /* 0x000fe400078e0a09 */
[----:B------:R-:W-:Y:S02]  /*c050*/  IMAD.MOV.U32 R7, RZ, RZ, RZ ;  /* 0x000000ffff077224 */ /* 0x000fe400078e00ff */
        /* <DEDUP_REMOVED lines=11> */
[----:B------:R-:W0:Y:S02]  /*c110*/  F2I.FTZ.U32.TRUNC.NTZ R9, R8 ;  /* 0x0000000800097305 */ /* 0x000e24000021f000 */
[----:B0-----:R-:W-:Y:S01]  /*c120*/  IMAD.MOV R10, RZ, RZ, -R9 ;  /* 0x000000ffff0a7224 */ /* 0x001fe200078e0a09 */
[----:B------:R-:W-:Y:S06]  /*c130*/  @!P0 BRA `(.L_x_229) ;  /* 0x00000000000c8947 */ /* 0x000fec0003800000 */
[----:B------:R-:W-:-:S06]  /*c140*/  UIADD3 UR5, UR4, -0x1, URZ ;  /* 0xffffffff04057890 */ /* 0x000fcc000fffe03f */
[----:B------:R-:W-:-:S05]  /*c150*/  IMAD.U32 R6, RZ, RZ, UR5 ;  /* 0x00000005ff067e24 */ /* 0x000fca000f8e00ff */
[----:B------:R0:W1:Y:S02]  /*c160*/  SHFL.IDX PT, R7, R3, R6, 0x1f ;  /* 0x00001f0603077589 */ /* 0x00006400000e0000 */
.L_x_229:
[----:B0-----:R-:W-:Y:S01]  /*c170*/  IMAD.MOV.U32 R3, RZ, RZ, R10 ;  /* 0x000000ffff037224 */ /* 0x001fe200078e000a */
[----:B------:R-:W-:Y:S01]  /*c180*/  UIADD3 UR51, UR4, UR51, URZ ;  /* 0x0000003304337290 */ /* 0x000fe2000fffe03f */
[----:B-1----:R-:W-:Y:S02]  /*c190*/  IMAD R24, R7, R2, R24 ;  /* 0x0000000207187224 */ /* 0x002fe400078e0218 */
[----:B------:R-:W-:Y:S02]  /*c1a0*/  IMAD R6, R3, R4, RZ ;  /* 0x0000000403067224 */ /* 0x000fe400078e02ff */
[----:B------:R-:W-:Y:S02]  /*c1b0*/  IMAD.IADD R25, R5, 0x1, -R24 ;  /* 0x0000000105197824 */ /* 0x000fe400078e0a18 */
[----:B------:R-:W-:Y:S02]  /*c1c0*/  IMAD.MOV.U32 R2, RZ, RZ, RZ ;  /* 0x000000ffff027224 */ /* 0x000fe400078e00ff */
[----:B------:R-:W-:-:S02]  /*c1d0*/  IMAD.MOV.U32 R3, RZ, RZ, R9 ;  /* 0x000000ffff037224 */ /* 0x000fc400078e0009 */
[----:B------:R-:W-:Y:S01]  /*c1e0*/  IMAD.HI.U32 R9, R9, R6, R2 ;  /* 0x0000000609097227 */ /* 0x000fe200078e0002 */
[----:B------:R-:W-:Y:S02]  /*c1f0*/  IABS R3, R0 ;  /* 0x0000000000037213 */ /* 0x000fe40000000000 */
[----:B------:R-:W-:-:S03]  /*c200*/  IABS R2, R25 ;  /* 0x0000001900027213 */ /* 0x000fc60000000000 */
[----:B------:R-:W-:Y:S02]  /*c210*/  IMAD.MOV R3, RZ, RZ, -R3 ;  /* 0x000000ffff037224 */ /* 0x000fe400078e0a03 */
[----:B------:R-:W-:-:S04]  /*c220*/  IMAD.HI.U32 R9, R9, R2, RZ ;  /* 0x0000000209097227 */ /* 0x000fc800078e00ff */
[----:B------:R-:W-:Y:S01]  /*c230*/  IMAD R3, R9, R3, R2 ;  /* 0x0000000309037224 */ /* 0x000fe200078e0202 */
[----:B------:R-:W-:-:S04]  /*c240*/  LOP3.LUT R2, R25, R0, RZ, 0x3c, !PT ;  /* 0x0000000019027212 */ /* 0x000fc800078e3cff */
[----:B------:R-:W-:Y:S02]  /*c250*/  ISETP.GT.U32.AND P1, PT, R4, R3, PT ;  /* 0x000000030400720c */ /* 0x000fe40003f24070 */
[----:B------:R-:W-:-:S11]  /*c260*/  ISETP.GE.AND P2, PT, R2, RZ, PT ;  /* 0x000000ff0200720c */ /* 0x000fd60003f46270 */
[----:B------:R-:W-:Y:S02]  /*c270*/  @!P1 IMAD.IADD R3, R3, 0x1, -R4 ;  /* 0x0000000103039824 */ /* 0x000fe400078e0a04 */
[----:B------:R-:W-:Y:S01]  /*c280*/  @!P1 VIADD R9, R9, 0x1 ;  /* 0x0000000109099836 */ /* 0x000fe20000000000 */
[----:B------:R-:W-:Y:S02]  /*c290*/  ISETP.NE.AND P1, PT, R0, RZ, PT ;  /* 0x000000ff0000720c */ /* 0x000fe40003f25270 */
[----:B------:R-:W-:-:S13]  /*c2a0*/  ISETP.GE.U32.AND P0, PT, R3, R4, PT ;  /* 0x000000040300720c */ /* 0x000fda0003f06070 */
[----:B------:R-:W-:-:S04]  /*c2b0*/  @P0 VIADD R9, R9, 0x1 ;  /* 0x0000000109090836 */ /* 0x000fc80000000000 */
[----:B------:R-:W-:Y:S01]  /*c2c0*/  @!P2 IMAD.MOV R9, RZ, RZ, -R9 ;  /* 0x000000ffff09a224 */ /* 0x000fe200078e0a09 */
[----:B------:R-:W-:-:S04]  /*c2d0*/  @!P1 LOP3.LUT R9, RZ, R0, RZ, 0x33, !PT ;  /* 0x00000000ff099212 */ /* 0x000fc800078e33ff */
[----:B------:R-:W-:Y:S01]  /*c2e0*/  R2UR UR38, R9 ;  /* 0x00000000092672ca */ /* 0x000fe200000e0000 */
[----:B------:R-:W-:-:S04]  /*c2f0*/  IMAD.MOV R9, RZ, RZ, -R9 ;  /* 0x000000ffff097224 */ /* 0x000fc800078e0a09 */
[----:B------:R-:W-:Y:S01]  /*c300*/  IMAD R25, R0, R9, R25 ;  /* 0x0000000900197224 */ /* 0x000fe200078e0219 */
[----:B------:R-:W-:Y:S09]  /*c310*/  BRA `(.L_x_230) ;  /* 0x0000000000107947 */ /* 0x000ff20003800000 */
.L_x_225:
[----:B------:R-:W-:Y:S01]  /*c320*/  IMAD.MOV.U32 R24, RZ, RZ, R5 ;  /* 0x000000ffff187224 */ /* 0x000fe200078e0005 */
[----:B------:R-:W-:Y:S01]  /*c330*/  ULDC UR51, c[0x0][0xc14] ;  /* 0x0003050000337ab9 */ /* 0x000fe20000000800 */
[----:B------:R-:W-:Y:S01]  /*c340*/  IMAD.MOV.U32 R25, RZ, RZ, RZ ;  /* 0x000000ffff197224 */ /* 0x000fe200078e00ff */
[----:B------:R-:W-:-:S06]  /*c350*/  UMOV UR38, URZ ;  /* 0x0000003f00267c82 */ /* 0x000fcc0008000000 */
.L_x_230:
[----:B------:R-:W-:Y:S01]  /*c360*/  BAR.SYNC.DEFER_BLOCKING 0x4, 0x200 ;  /* 0x0108000000007b1d */ /* 0x000fe20000010000 */
[----:B------:R-:W-:Y:S01]  /*c370*/  ISETP.NE.AND P0, PT, R29, RZ, PT ;  /* 0x000000ff1d00720c */ /* 0x000fe20003f05270 */
[----:B------:R-:W-:Y:S02]  /*c380*/  IMAD.U32 R6, RZ, RZ, UR38 ;  /* 0x00000026ff067e24 */ /* 0x000fe4000f8e00ff */
[----:B------:R-:W-:Y:S02]  /*c390*/  IMAD.U32 R7, RZ, RZ, UR51 ;  /* 0x00000033ff077e24 */ /* 0x000fe4000f8e00ff */
[----:B------:R-:W-:Y:S02]  /*c3a0*/  IMAD.MOV.U32 R4, RZ, RZ, R24 ;  /* 0x000000ffff047224 */ /* 0x000fe400078e0018 */
[----:B------:R-:W-:-:S06]  /*c3b0*/  IMAD.MOV.U32 R5, RZ, RZ, R25 ;  /* 0x000000ffff057224 */ /* 0x000fcc00078e0019 */
[----:B------:R-:W0:Y:S01]  /*c3c0*/  @!P0 S2R R3, SR_CgaCtaId ;  /* 0x0000000000038919 */ /* 0x000e220000008800 */
[----:B------:R-:W-:-:S04]  /*c3d0*/  @!P0 MOV R0, 0x400 ;  /* 0x0000040000008802 */ /* 0x000fc80000000f00 */
[----:B0-----:R-:W-:-:S05]  /*c3e0*/  @!P0 LEA R0, R3, R0, 0x18 ;  /* 0x0000000003008211 */ /* 0x001fca00078ec0ff */
[----:B------:R0:W-:Y:S01]  /*c3f0*/  @!P0 STS.128 [R0+0x132d0], R4 ;  /* 0x0132d00400008388 */ /* 0x0001e20000000c00 */
[----:B------:R-:W-:Y:S06]  /*c400*/  BAR.ARV 0x5, 0x200 ;  /* 0x0148000000007b1d */ /* 0x000fec0000002000 */
.L_x_223:
[----:B------:R-:W-:Y:S02]  /*c410*/  ULDC UR4, c[0x0][0xc14] ;  /* 0x0003050000047ab9 */ /* 0x000fe40000000800 */
[----:B------:R-:W-:-:S06]  /*c420*/  UISETP.GE.AND UP0, UPT, UR51, UR4, UPT ;  /* 0x000000043300728c */ /* 0x000fcc000bf06270 */
[----:B------:R-:W-:-:S13]  /*c430*/  PLOP3.LUT P0, PT, PT, PT, UP0, 0x80, 0x0 ;  /* 0x000000000000781c */ /* 0x000fda0003f0f008 */
[----:B------:R-:W-:Y:S05]  /*c440*/  @!P0 BRA `(.L_x_231) ;  /* 0xffffffd0006c8947 */ /* 0x000fea000383ffff */
.L_x_173:
[----:B0-----:R-:W0:Y:S01]  /*c450*/  S2R R5, SR_CgaCtaId ;  /* 0x0000000000057919 */ /* 0x001e220000008800 */
[----:B------:R-:W-:Y:S01]  /*c460*/  VIADD R28, R28, 0x1 ;  /* 0x000000011c1c7836 */ /* 0x000fe20000000000 */
[----:B------:R-:W-:Y:S01]  /*c470*/  MOV R2, 0x400 ;  /* 0x0000040000027802 */ /* 0x000fe20000000f00 */
[----:B------:R-:W-:Y:S03]  /*c480*/  BSSY B0, `(.L_x_232) ;  /* 0x0000008000007945 */ /* 0x000fe60003800000 */
[----:B------:R-:W-:-:S04]  /*c490*/  LEA.HI R0, R28, R28, RZ, 0x1 ;  /* 0x0000001c1c007211 */ /* 0x000fc800078f08ff */
[----:B------:R-:W-:-:S05]  /*c4a0*/  LOP3.LUT R3, R0, 0xfffffffe, RZ, 0xc0, !PT ;  /* 0xfffffffe00037812 */ /* 0x000fca00078ec0ff */
[----:B------:R-:W-:-:S05]  /*c4b0*/  IMAD.IADD R0, R28, 0x1, -R3 ;  /* 0x000000011c007824 */ /* 0x000fca00078e0a03 */
[----:B------:R-:W-:Y:S02]  /*c4c0*/  SHF.L.U32 R0, R0, 0x1f, RZ ;  /* 0x0000001f00007819 */ /* 0x000fe400000006ff */
[----:B0-----:R-:W-:-:S04]  /*c4d0*/  LEA R7, R5, R2, 0x18 ;  /* 0x0000000205077211 */ /* 0x001fc800078ec0ff */
[----:B------:R-:W0:Y:S02]  /*c4e0*/  SYNCS.PHASECHK.TRANS64.TRYWAIT P0, [R7+URZ+0x13220], R0 ;  /* 0x01322000070075a7 */ /* 0x000e24000800017f */
[----:B0-----:R-:W-:Y:S05]  /*c4f0*/  @!P0 BRA `(.L_x_233) ;  /* 0x0000000800348947 */ /* 0x001fea0003800000 */
.L_x_263:
[----:B------:R-:W-:Y:S05]  /*c500*/  BSYNC B0 ;  /* 0x0000000000007941 */ /* 0x000fea0003800000 */
.L_x_232:
[----:B------:R-:W-:-:S03]  /*c510*/  UMOV UR4, 0xffffffff ;  /* 0xffffffff00047882 */ /* 0x000fc60000000000 */
[----:B------:R-:W-:Y:S05]  /*c520*/  BRA.DIV UR4, `(.L_x_234) ;  /* 0x0000000a043c7947 */ /* 0x000fea000b800000 */
[----:B0-----:R-:W0:Y:S02]  /*c530*/  S2R R0, SR_TID.X ;  /* 0x0000000000007919 */ /* 0x001e240000002100 */
[----:B0-----:R-:W-:-:S04]  /*c540*/  SHF.R.U32.HI R0, RZ, 0x5, R0 ;  /* 0x00000005ff007819 */ /* 0x001fc80000011600 */
[----:B------:R-:W-:-:S05]  /*c550*/  LOP3.LUT R0, R0, 0x3, RZ, 0xc0, !PT ;  /* 0x0000000300007812 */ /* 0x000fca00078ec0ff */
[----:B------:R0:W1:Y:S02]  /*c560*/  SHFL.IDX PT, R14, R0, RZ, 0x1f ;  /* 0x00001fff000e7589 */ /* 0x00006400000e0000 */
.L_x_266:
[----:B-1----:R-:W-:Y:S01]  /*c570*/  ISETP.NE.AND P0, PT, R14, RZ, PT ;  /* 0x000000ff0e00720c */ /* 0x002fe20003f05270 */
[----:B------:R-:W-:-:S12]  /*c580*/  BSSY B0, `(.L_x_235) ;  /* 0x000002b000007945 */ /* 0x000fd80003800000 */
[----:B------:R-:W-:Y:S05]  /*c590*/  @P0 BRA `(.L_x_236) ;  /* 0x0000000000a40947 */ /* 0x000fea0003800000 */
[----:B------:R-:W-:-:S03]  /*c5a0*/  UMOV UR4, 0xffffffff ;  /* 0xffffffff00047882 */ /* 0x000fc60000000000 */
[----:B------:R-:W-:Y:S05]  /*c5b0*/  BRA.DIV UR4, `(.L_x_237) ;  /* 0x0000000a044c7947 */ /* 0x000fea000b800000 */
[----:B------:R-:W-:-:S13]  /*c5c0*/  ELECT P6, URZ, PT ;  /* 0x00000000003f782f */ /* 0x000fda00038c0000 */
.L_x_269:
[----:B------:R-:W-:Y:S05]  /*c5d0*/  @!P6 BRA `(.L_x_236) ;  /* 0x000000000094e947 */ /* 0x000fea0003800000 */
[----:B------:R-:W-:-:S06]  /*c5e0*/  ULOP3.LUT UR4, UR48, 0x2, URZ, 0xfc, !UPT ;  /* 0x0000000230047892 */ /* 0x000fcc000f8efc3f */
[----:B0-----:R-:W-:-:S05]  /*c5f0*/  IMAD.U32 R0, RZ, RZ, UR4 ;  /* 0x00000004ff007e24 */ /* 0x001fca000f8e00ff */
[----:B------:R-:W-:-:S13]  /*c600*/  ISETP.NE.AND P0, PT, R0, 0x3, PT ;  /* 0x000000030000780c */ /* 0x000fda0003f05270 */
[----:B------:R-:W-:Y:S05]  /*c610*/  @!P0 BRA `(.L_x_238) ;  /* 0x0000000000048947 */ /* 0x000fea0003800000 */
[----:B------:R-:W-:Y:S01]  /*c620*/  BPT.TRAP 0x1 ;  /* 0x000000040000795c */ /* 0x000fe20000300000 */
.L_x_238:
[----:B------:R-:W-:Y:S01]  /*c630*/  VIADD R3, R7, 0x13240 ;  /* 0x0001324007037836 */ /* 0x000fe20000000000 */
[----:B------:R-:W-:Y:S01]  /*c640*/  SHF.L.U32 R4, R17, 0x1f, RZ ;  /* 0x0000001f11047819 */ /* 0x000fe200000006ff */
[C---:B------:R-:W-:Y:S02]  /*c650*/  VIADD R0, R16.reuse, 0x1 ;  /* 0x0000000110007836 */ /* 0x040fe40000000000 */
[----:B------:R-:W-:-:S03]  /*c660*/  IMAD R5, R16, 0x8, R3 ;  /* 0x0000000810057824 */ /* 0x000fc600078e0203 */
[C---:B------:R-:W-:Y:S01]  /*c670*/  ISETP.NE.AND P2, PT, R0.reuse, 0x2, PT ;  /* 0x000000020000780c */ /* 0x040fe20003f45270 */
[----:B------:R-:W0:Y:S03]  /*c680*/  SYNCS.PHASECHK.TRANS64.TRYWAIT P1, [R5+URZ], R4 ;  /* 0x00000004050075a7 */ /* 0x000e26000802017f */
[----:B------:R-:W-:Y:S02]  /*c690*/  SEL R2, RZ, 0x1, P2 ;  /* 0x00000001ff027807 */ /* 0x000fe40001000000 */
[----:B------:R-:W-:Y:S02]  /*c6a0*/  SEL R6, R0, RZ, P2 ;  /* 0x000000ff00067207 */ /* 0x000fe40001000000 */
[----:B------:R-:W-:-:S03]  /*c6b0*/  LOP3.LUT R0, R17, R2, RZ, 0x3c, !PT ;  /* 0x0000000211007212 */ /* 0x000fc600078e3cff */
[----:B------:R-:W-:Y:S01]  /*c6c0*/  IMAD R3, R6, 0x8, R3 ;  /* 0x0000000806037824 */ /* 0x000fe200078e0203 */
[----:B------:R-:W-:Y:S01]  /*c6d0*/  SHF.L.U32 R0, R0, 0x1f, RZ ;  /* 0x0000001f00007819 */ /* 0x000fe200000006ff */
[----:B0-----:R-:W-:Y:S06]  /*c6e0*/  @!P1 BRA `(.L_x_239) ;  /* 0x0000000800209947 */ /* 0x001fec0003800000 */
.L_x_270:
[----:B------:R-:W1:Y:S02]  /*c6f0*/  SYNCS.PHASECHK.TRANS64.TRYWAIT P1, [R3+URZ], R0 ;  /* 0x00000000030075a7 */ /* 0x000e64000802017f */
[----:B-1----:R-:W-:Y:S05]  /*c700*/  @!P1 BRA `(.L_x_240) ;  /* 0x00000008002c9947 */ /* 0x002fea0003800000 */
.L_x_271:
[----:B------:R-:W-:Y:S05]  /*c710*/  @!P0 BRA `(.L_x_241) ;  /* 0x0000000000048947 */ /* 0x000fea0003800000 */
[----:B------:R-:W-:Y:S01]  /*c720*/  BPT.TRAP 0x1 ;  /* 0x000000040000795c */ /* 0x000fe20000300000 */
.L_x_241:
[----:B-1----:R-:W-:-:S04]  /*c730*/  IMAD R3, R16, 0x8, R7 ;  /* 0x0000000810037824 */ /* 0x002fc800078e0207 */
[----:B------:R-:W1:Y:S02]  /*c740*/  SYNCS.PHASECHK.TRANS64.TRYWAIT P1, [R3+URZ+0x13260], R4 ;  /* 0x01326004030075a7 */ /* 0x000e64000802017f */
[----:B-1----:R-:W-:Y:S05]  /*c750*/  @!P1 BRA `(.L_x_242) ;  /* 0x00000008002c9947 */ /* 0x002fea0003800000 */
.L_x_272:
[----:B------:R-:W-:Y:S05]  /*c760*/  @!P0 BRA `(.L_x_243) ;  /* 0x0000000000048947 */ /* 0x000fea0003800000 */
[----:B------:R-:W-:Y:S01]  /*c770*/  BPT.TRAP 0x1 ;  /* 0x000000040000795c */ /* 0x000fe20000300000 */
.L_x_243:
[----:B0-----:R-:W-:-:S04]  /*c780*/  IMAD R5, R6, 0x8, R7 ;  /* 0x0000000806057824 */ /* 0x001fc800078e0207 */
[----:B------:R-:W0:Y:S02]  /*c790*/  SYNCS.PHASECHK.TRANS64.TRYWAIT P1, [R5+URZ+0x13260], R0 ;  /* 0x01326000050075a7 */ /* 0x000e24000802017f */
[----:B0-----:R-:W-:Y:S05]  /*c7a0*/  @!P1 BRA `(.L_x_244) ;  /* 0x00000008002c9947 */ /* 0x001fea0003800000 */
.L_x_273:
[----:B------:R-:W-:Y:S05]  /*c7b0*/  @!P0 BRA `(.L_x_245) ;  /* 0x0000000000048947 */ /* 0x000fea0003800000 */
[----:B------:R-:W-:Y:S01]  /*c7c0*/  BPT.TRAP 0x1 ;  /* 0x000000040000795c */ /* 0x000fe20000300000 */
.L_x_245:
[----:B------:R-:W2:Y:S02]  /*c7d0*/  SYNCS.PHASECHK.TRANS64.TRYWAIT P0, [R3+URZ+0x13280], R4 ;  /* 0x01328004030075a7 */ /* 0x000ea4000800017f */
[----:B--2---:R-:W-:Y:S05]  /*c7e0*/  @!P0 BRA `(.L_x_246) ;  /* 0x0000000800308947 */ /* 0x004fea0003800000 */
.L_x_247:
[----:B---3--:R3:W4:Y:S02]  /*c7f0*/  SYNCS.PHASECHK.TRANS64.TRYWAIT P0, [R5+URZ+0x13280], R0 ;  /* 0x01328000050075a7 */ /* 0x008724000800017f */
[----:B----4-:R-:W-:Y:S05]  /*c800*/  @!P0 NANOSLEEP.SYNCS 0x989680 ;  /* 0x009896800000895d */ /* 0x010fea0003900000 */
[----:B------:R-:W4:Y:S02]  /*c810*/  @!P0 SYNCS.PHASECHK.TRANS64 P0, [R5+URZ+0x13280], R0 ;  /* 0x01328000050085a7 */ /* 0x000f24000800007f */
[----:B----4-:R-:W-:Y:S05]  /*c820*/  @!P0 BRA `(.L_x_247) ;  /* 0xfffffffc00f08947 */ /* 0x010fea000383ffff */
.L_x_236:
[----:B------:R-:W-:Y:S05]  /*c830*/  BSYNC B0 ;  /* 0x0000000000007941 */ /* 0x000fea0003800000 */
.L_x_235:
[----:B------:R-:W-:Y:S05]  /*c840*/  EXIT ;  /* 0x000000000000794d */ /* 0x000fea0003800000 */
.L_x_123:
[----:B0-----:R0:W1:Y:S02]  /*c850*/  SYNCS.PHASECHK.TRANS64.TRYWAIT P1, [R0+URZ+0x13200], R3 ;  /* 0x01320003000075a7 */ /* 0x001064000802017f */
[----:B-1----:R-:W-:Y:S05]  /*c860*/  @!P1 NANOSLEEP.SYNCS 0x989680 ;  /* 0x009896800000995d */ /* 0x002fea0003900000 */
[----:B------:R-:W1:Y:S02]  /*c870*/  @!P1 SYNCS.PHASECHK.TRANS64 P1, [R0+URZ+0x13200], R3 ;  /* 0x01320003000095a7 */ /* 0x000e64000802007f */
[----:B-1----:R-:W-:Y:S05]  /*c880*/  @!P1 BRA `(.L_x_123) ;  /* 0xfffffffc00f09947 */ /* 0x002fea000383ffff */
[----:B------:R-:W-:Y:S05]  /*c890*/  BRA `(.L_x_248) ;  /* 0xffffff5000087947 */ /* 0x000fea000383ffff */
.L_x_127:
[----:B--2---:R2:W3:Y:S02]  /*c8a0*/  SYNCS.PHASECHK.TRANS64.TRYWAIT P1, [R5+URZ+0x13230], R4 ;  /* 0x01323004050075a7 */ /* 0x0044e4000802017f */
[----:B---3--:R-:W-:Y:S05]  /*c8b0*/  @!P1 NANOSLEEP.SYNCS 0x989680 ;  /* 0x009896800000995d */ /* 0x008fea0003900000 */
[----:B------:R-:W3:Y:S02]  /*c8c0*/  @!P1 SYNCS.PHASECHK.TRANS64 P1, [R5+URZ+0x13230], R4 ;  /* 0x01323004050095a7 */ /* 0x000ee4000802007f */
[----:B---3--:R-:W-:Y:S05]  /*c8d0*/  @!P1 BRA `(.L_x_127) ;  /* 0xfffffffc00f09947 */ /* 0x008fea000383ffff */
[----:B------:R-:W-:Y:S05]  /*c8e0*/  BRA `(.L_x_126) ;  /* 0xffffff5000487947 */ /* 0x000fea000383ffff */
.L_x_132:
[----:B-1----:R1:W2:Y:S02]  /*c8f0*/  SYNCS.PHASECHK.TRANS64.TRYWAIT P1, [R5+URZ+0x13230], R4 ;  /* 0x01323004050075a7 */ /* 0x0022a4000802017f */
[----:B--2---:R-:W-:Y:S05]  /*c900*/  @!P1 NANOSLEEP.SYNCS 0x989680 ;  /* 0x009896800000995d */ /* 0x004fea0003900000 */
[----:B------:R-:W2:Y:S02]  /*c910*/  @!P1 SYNCS.PHASECHK.TRANS64 P1, [R5+URZ+0x13230], R4 ;  /* 0x01323004050095a7 */ /* 0x000ea4000802007f */
[----:B--2---:R-:W-:Y:S05]  /*c920*/  @!P1 BRA `(.L_x_132) ;  /* 0xfffffffc00f09947 */ /* 0x004fea000383ffff */
[----:B------:R-:W-:Y:S05]  /*c930*/  BRA `(.L_x_131) ;  /* 0xffffff7800687947 */ /* 0x000fea000383ffff */
.L_x_136:
[----:B-1----:R-:W-:-:S04]  /*c940*/  IMAD.U32 R13, RZ, RZ, UR12 ;  /* 0x0000000cff0d7e24 */ /* 0x002fc8000f8e00ff */
[----:B------:R1:W2:Y:S03]  /*c950*/  SYNCS.PHASECHK.TRANS64.TRYWAIT P1, [R13+URZ+0x13250], R4 ;  /* 0x013250040d0075a7 */ /* 0x0002a6000802017f */
[----:B--2---:R-:W-:Y:S05]  /*c960*/  @!P1 NANOSLEEP.SYNCS 0x989680 ;  /* 0x009896800000995d */ /* 0x004fea0003900000 */
[----:B------:R-:W2:Y:S02]  /*c970*/  @!P1 SYNCS.PHASECHK.TRANS64 P1, [R13+URZ+0x13250], R4 ;  /* 0x013250040d0095a7 */ /* 0x000ea4000802007f */
[----:B--2---:R-:W-:Y:S05]  /*c980*/  @!P1 BRA `(.L_x_136) ;  /* 0xfffffffc00ec9947 */ /* 0x004fea000383ffff */
[----:B------:R-:W-:Y:S05]  /*c990*/  BRA `(.L_x_135) ;  /* 0xffffff7c00787947 */ /* 0x000fea000383ffff */
.L_x_142:
[----:B-1----:R1:W2:Y:S02]  /*c9a0*/  SYNCS.PHASECHK.TRANS64.TRYWAIT P1, [R20+URZ+0x13250], R3 ;  /* 0x01325003140075a7 */ /* 0x0022a4000802017f */
[----:B--2---:R-:W-:Y:S05]  /*c9b0*/  @!P1 NANOSLEEP.SYNCS 0x989680 ;  /* 0x009896800000995d */ /* 0x004fea0003900000 */
[----:B------:R-:W2:Y:S02]  /*c9c0*/  @!P1 SYNCS.PHASECHK.TRANS64 P1, [R20+URZ+0x13250], R3 ;  /* 0x01325003140095a7 */ /* 0x000ea4000802007f */
[----:B--2---:R-:W-:Y:S05]  /*c9d0*/  @!P1 BRA `(.L_x_142) ;  /* 0xfffffffc00f09947 */ /* 0x004fea000383ffff */
[----:B------:R-:W-:Y:S05]  /*c9e0*/  BRA `(.L_x_141) ;  /* 0xffffff9800c87947 */ /* 0x000fea000383ffff */
.L_x_182:
[----:B------:R-:W-:Y:S02]  /*c9f0*/  IMAD.MOV.U32 R13, RZ, RZ, R7 ;  /* 0x000000ffff0d7224 */ /* 0x000fe400078e0007 */
[----:B------:R-:W-:Y:S02]  /*ca00*/  IMAD.MOV.U32 R12, RZ, RZ, RZ ;  /* 0x000000ffff0c7224 */ /* 0x000fe400078e00ff */
[----:B------:R-:W-:Y:S02]  /*ca10*/  IMAD.MOV.U32 R11, RZ, RZ, 0x1f ;  /* 0x0000001fff0b7424 */ /* 0x000fe400078e00ff */
[----:B------:R-:W-:-:S07]  /*ca20*/  IMAD.MOV.U32 R15, RZ, RZ, -0x1 ;  /* 0xffffffffff0f7424 */ /* 0x000fce00078e00ff */
[----:B------:R-:W-:Y:S05]  /*ca30*/  WARPSYNC.COLLECTIVE R15, `(.L_x_249) ;  /* 0x000000000f087348 */ /* 0x000fea0003c00000 */
[----:B------:R0:W1:Y:S02]  /*ca40*/  SHFL.IDX P6, R14, R13, R12, R11 ;  /* 0x0000000c0d0e7389 */ /* 0x00006400000c000b */
[----:B01----:R-:W-:Y:S01]  /*ca50*/  ENDCOLLECTIVE ;  /* 0x000000000000791b */ /* 0x003fe20003800000 */
.L_x_249:
[----:B------:R-:W-:Y:S05]  /*ca60*/  BRA `(.L_x_250) ;  /* 0xffffffd8004c7947 */ /* 0x000fea000383ffff */
.L_x_184:
[----:B------:R-:W-:Y:S01]  /*ca70*/  BSSY B0, `(.L_x_251) ;  /* 0x0000006000007945 */ /* 0x000fe20003800000 */
[----:B------:R-:W-:-:S07]  /*ca80*/  IMAD.MOV.U32 R15, RZ, RZ, -0x1 ;  /* 0xffffffffff0f7424 */ /* 0x000fce00078e00ff */
[----:B------:R-:W-:Y:S05]  /*ca90*/  WARPSYNC.COLLECTIVE R15, `(.L_x_252) ;  /* 0x000000000f0c7348 */ /* 0x000fea0003c00000 */
[----:B------:R-:W-:Y:S02]  /*caa0*/  ELECT P6, UR62, PT ;  /* 0x00000000003e782f */ /* 0x000fe400038c0000 */
[----:B------:R-:W-:Y:S01]  /*cab0*/  MOV R14, UR62 ;  /* 0x0000003e000e7c02 */ /* 0x000fe20008000f00 */
[----:B------:R-:W-:Y:S10]  /*cac0*/  ENDCOLLECTIVE ;  /* 0x000000000000791b */ /* 0x000ff40003800000 */
.L_x_252:
[----:B------:R-:W-:Y:S05]  /*cad0*/  BSYNC B0 ;  /* 0x0000000000007941 */ /* 0x000fea0003800000 */
.L_x_251:
[----:B------:R-:W-:Y:S05]  /*cae0*/  BRA `(.L_x_253) ;  /* 0xffffffd8004c7947 */ /* 0x000fea000383ffff */
.L_x_187:
[----:B0-----:R0:W1:Y:S02]  /*caf0*/  SYNCS.PHASECHK.TRANS64.TRYWAIT P2, [R5+URZ+0x13280], R2 ;  /* 0x01328002050075a7 */ /* 0x001064000804017f */
[----:B-1----:R-:W-:Y:S05]  /*cb00*/  @!P2 NANOSLEEP.SYNCS 0x989680 ;  /* 0x009896800000a95d */ /* 0x002fea0003900000 */
[----:B------:R-:W1:Y:S02]  /*cb10*/  @!P2 SYNCS.PHASECHK.TRANS64 P2, [R5+URZ+0x13280], R2 ;  /* 0x013280020500a5a7 */ /* 0x000e64000804007f */
[----:B-1----:R-:W-:Y:S05]  /*cb20*/  @!P2 BRA `(.L_x_187) ;  /* 0xfffffffc00f0a947 */ /* 0x002fea000383ffff */
[----:B------:R-:W-:Y:S05]  /*cb30*/  BRA `(.L_x_254) ;  /* 0xffffffd800a47947 */ /* 0x000fea000383ffff */
.L_x_189:
[----:B-1----:R1:W2:Y:S02]  /*cb40*/  SYNCS.PHASECHK.TRANS64.TRYWAIT P2, [R5+URZ+0x13240], R2 ;  /* 0x01324002050075a7 */ /* 0x0022a4000804017f */
[----:B--2---:R-:W-:Y:S05]  /*cb50*/  @!P2 NANOSLEEP.SYNCS 0x989680 ;  /* 0x009896800000a95d */ /* 0x004fea0003900000 */
[----:B------:R-:W2:Y:S02]  /*cb60*/  @!P2 SYNCS.PHASECHK.TRANS64 P2, [R5+URZ+0x13240], R2 ;  /* 0x013240020500a5a7 */ /* 0x000ea4000804007f */
[----:B--2---:R-:W-:Y:S05]  /*cb70*/  @!P2 BRA `(.L_x_189) ;  /* 0xfffffffc00f0a947 */ /* 0x004fea000383ffff */
[----:B------:R-:W-:Y:S05]  /*cb80*/  BRA `(.L_x_255) ;  /* 0xffffffd800f47947 */ /* 0x000fea000383ffff */
.L_x_192:
[----:B-1----:R-:W-:-:S04]  /*cb90*/  IMAD.U32 R3, RZ, RZ, UR40 ;  /* 0x00000028ff037e24 */ /* 0x002fc8000f8e00ff */
[----:B------:R1:W2:Y:S03]  /*cba0*/  SYNCS.PHASECHK.TRANS64.TRYWAIT P0, [R3+URZ+0x13220], R2 ;  /* 0x01322002030075a7 */ /* 0x0002a6000800017f */
[----:B--2---:R-:W-:Y:S05]  /*cbb0*/  @!P0 NANOSLEEP.SYNCS 0x989680 ;  /* 0x009896800000895d */ /* 0x004fea0003900000 */
[----:B------:R-:W2:Y:S02]  /*cbc0*/  @!P0 SYNCS.PHASECHK.TRANS64 P0, [R3+URZ+0x13220], R2 ;  /* 0x01322002030085a7 */ /* 0x000ea4000800007f */
[----:B--2---:R-:W-:Y:S05]  /*cbd0*/  @!P0 BRA `(.L_x_192) ;  /* 0xfffffffc00ec8947 */ /* 0x004fea000383ffff */
[----:B------:R-:W-:Y:S05]  /*cbe0*/  BRA `(.L_x_256) ;  /* 0xffffffdc00907947 */ /* 0x000fea000383ffff */
.L_x_198:
[----:B--2---:R2:W3:Y:S02]  /*cbf0*/  SYNCS.PHASECHK.TRANS64.TRYWAIT P0, [R9+URZ+0x13280], R10 ;  /* 0x0132800a090075a7 */ /* 0x0044e4000800017f */
[----:B---3--:R-:W-:Y:S05]  /*cc00*/  @!P0 NANOSLEEP.SYNCS 0x989680 ;  /* 0x009896800000895d */ /* 0x008fea0003900000 */
[----:B------:R-:W3:Y:S02]  /*cc10*/  @!P0 SYNCS.PHASECHK.TRANS64 P0, [R9+URZ+0x13280], R10 ;  /* 0x0132800a090085a7 */ /* 0x000ee4000800007f */
[----:B---3--:R-:W-:Y:S05]  /*cc20*/  @!P0 BRA `(.L_x_198) ;  /* 0xfffffffc00f08947 */ /* 0x008fea000383ffff */
[----:B------:R-:W-:Y:S05]  /*cc30*/  BRA `(.L_x_257) ;  /* 0xffffffe000387947 */ /* 0x000fea000383ffff */
.L_x_203:
[----:B0-----:R0:W1:Y:S02]  /*cc40*/  SYNCS.PHASECHK.TRANS64.TRYWAIT P0, [R9+URZ+0x13240], R10 ;  /* 0x0132400a090075a7 */ /* 0x001064000800017f */
[----:B-1----:R-:W-:Y:S05]  /*cc50*/  @!P0 NANOSLEEP.SYNCS 0x989680 ;  /* 0x009896800000895d */ /* 0x002fea0003900000 */
[----:B------:R-:W1:Y:S02]  /*cc60*/  @!P0 SYNCS.PHASECHK.TRANS64 P0, [R9+URZ+0x13240], R10 ;  /* 0x0132400a090085a7 */ /* 0x000e64000800007f */
[----:B-1----:R-:W-:Y:S05]  /*cc70*/  @!P0 BRA `(.L_x_203) ;  /* 0xfffffffc00f08947 */ /* 0x002fea000383ffff */
[----:B------:R-:W-:Y:S05]  /*cc80*/  BRA `(.L_x_258) ;  /* 0xffffffe000b07947 */ /* 0x000fea000383ffff */
.L_x_209:
[----:B-1----:R1:W2:Y:S02]  /*cc90*/  SYNCS.PHASECHK.TRANS64.TRYWAIT P2, [R12+URZ+0x13270], R5 ;  /* 0x013270050c0075a7 */ /* 0x0022a4000804017f */
[----:B--2---:R-:W-:Y:S05]  /*cca0*/  @!P2 NANOSLEEP.SYNCS 0x989680 ;  /* 0x009896800000a95d */ /* 0x004fea0003900000 */
[----:B------:R-:W2:Y:S02]  /*ccb0*/  @!P2 SYNCS.PHASECHK.TRANS64 P2, [R12+URZ+0x13270], R5 ;  /* 0x013270050c00a5a7 */ /* 0x000ea4000804007f */
[----:B--2---:R-:W-:Y:S05]  /*ccc0*/  @!P2 BRA `(.L_x_209) ;  /* 0xfffffffc00f0a947 */ /* 0x004fea000383ffff */
[----:B------:R-:W-:Y:S05]  /*ccd0*/  BRA `(.L_x_259) ;  /* 0xffffffe400447947 */ /* 0x000fea000383ffff */
.L_x_211:
[----:B-1----:R1:W2:Y:S02]  /*cce0*/  SYNCS.PHASECHK.TRANS64.TRYWAIT P2, [R12+URZ+0x13260], R5 ;  /* 0x013260050c0075a7 */ /* 0x0022a4000804017f */
[----:B--2---:R-:W-:Y:S05]  /*ccf0*/  @!P2 NANOSLEEP.SYNCS 0x989680 ;  /* 0x009896800000a95d */ /* 0x004fea0003900000 */
[----:B------:R-:W2:Y:S02]  /*cd00*/  @!P2 SYNCS.PHASECHK.TRANS64 P2, [R12+URZ+0x13260], R5 ;  /* 0x013260050c00a5a7 */ /* 0x000ea4000804007f */
[----:B--2---:R-:W-:Y:S05]  /*cd10*/  @!P2 BRA `(.L_x_211) ;  /* 0xfffffffc00f0a947 */ /* 0x004fea000383ffff */
[----:B------:R-:W-:Y:S05]  /*cd20*/  BRA `(.L_x_260) ;  /* 0xffffffe4004c7947 */ /* 0x000fea000383ffff */
.L_x_218:
[----:B-1----:R1:W2:Y:S02]  /*cd30*/  SYNCS.PHASECHK.TRANS64.TRYWAIT P0, [R2+URZ+0x13270], R3 ;  /* 0x01327003020075a7 */ /* 0x0022a4000800017f */
[----:B--2---:R-:W-:Y:S05]  /*cd40*/  @!P0 NANOSLEEP.SYNCS 0x989680 ;  /* 0x009896800000895d */ /* 0x004fea0003900000 */
[----:B------:R-:W2:Y:S02]  /*cd50*/  @!P0 SYNCS.PHASECHK.TRANS64 P0, [R2+URZ+0x13270], R3 ;  /* 0x01327003020085a7 */ /* 0x000ea4000800007f */
[----:B--2---:R-:W-:Y:S05]  /*cd60*/  @!P0 BRA `(.L_x_218) ;  /* 0xfffffffc00f08947 */ /* 0x004fea000383ffff */
[----:B------:R-:W-:Y:S05]  /*cd70*/  BRA `(.L_x_261) ;  /* 0xffffffe800747947 */ /* 0x000fea000383ffff */
.L_x_220:
[----:B-1----:R1:W2:Y:S02]  /*cd80*/  SYNCS.PHASECHK.TRANS64.TRYWAIT P0, [R2+URZ+0x13260], R5 ;  /* 0x01326005020075a7 */ /* 0x0022a4000800017f */
[----:B--2---:R-:W-:Y:S05]  /*cd90*/  @!P0 NANOSLEEP.SYNCS 0x989680 ;  /* 0x009896800000895d */ /* 0x004fea0003900000 */
[----:B------:R-:W2:Y:S02]  /*cda0*/  @!P0 SYNCS.PHASECHK.TRANS64 P0, [R2+URZ+0x13260], R5 ;  /* 0x01326005020085a7 */ /* 0x000ea4000800007f */
[----:B--2---:R-:W-:Y:S05]  /*cdb0*/  @!P0 BRA `(.L_x_220) ;  /* 0xfffffffc00f08947 */ /* 0x004fea000383ffff */
[----:B------:R-:W-:Y:S05]  /*cdc0*/  BRA `(.L_x_262) ;  /* 0xffffffe800807947 */ /* 0x000fea000383ffff */
.L_x_233:
[----:B0-----:R0:W1:Y:S02]  /*cdd0*/  SYNCS.PHASECHK.TRANS64.TRYWAIT P0, [R7+URZ+0x13220], R0 ;  /* 0x01322000070075a7 */ /* 0x001064000800017f */
[----:B-1----:R-:W-:Y:S05]  /*cde0*/  @!P0 NANOSLEEP.SYNCS 0x989680 ;  /* 0x009896800000895d */ /* 0x002fea0003900000 */
[----:B------:R-:W1:Y:S02]  /*cdf0*/  @!P0 SYNCS.PHASECHK.TRANS64 P0, [R7+URZ+0x13220], R0 ;  /* 0x01322000070085a7 */ /* 0x000e64000800007f */
[----:B-1----:R-:W-:Y:S05]  /*ce00*/  @!P0 BRA `(.L_x_233) ;  /* 0xfffffffc00f08947 */ /* 0x002fea000383ffff */
[----:B------:R-:W-:Y:S05]  /*ce10*/  BRA `(.L_x_263) ;  /* 0xfffffff400b87947 */ /* 0x000fea000383ffff */
.L_x_234:
[----:B------:R-:W1:Y:S01]  /*ce20*/  S2R R2, SR_TID.X ;  /* 0x0000000000027919 */ /* 0x000e620000002100 */
[----:B------:R-:W-:Y:S01]  /*ce30*/  BSSY B0, `(.L_x_264) ;  /* 0x000000a000007945 */ /* 0x000fe20003800000 */
[----:B------:R-:W-:Y:S02]  /*ce40*/  IMAD.MOV.U32 R12, RZ, RZ, RZ ;  /* 0x000000ffff0c7224 */ /* 0x000fe400078e00ff */
[----:B------:R-:W-:Y:S02]  /*ce50*/  IMAD.MOV.U32 R11, RZ, RZ, 0x1f ;  /* 0x0000001fff0b7424 */ /* 0x000fe400078e00ff */
[----:B------:R-:W-:Y:S01]  /*ce60*/  IMAD.MOV.U32 R15, RZ, RZ, -0x1 ;  /* 0xffffffffff0f7424 */ /* 0x000fe200078e00ff */
[----:B-1----:R-:W-:-:S04]  /*ce70*/  SHF.R.U32.HI R2, RZ, 0x5, R2 ;  /* 0x00000005ff027819 */ /* 0x002fc80000011602 */
[----:B------:R-:W-:-:S05]  /*ce80*/  LOP3.LUT R2, R2, 0x3, RZ, 0xc0, !PT ;  /* 0x0000000302027812 */ /* 0x000fca00078ec0ff */
[----:B------:R-:W-:-:S07]  /*ce90*/  IMAD.MOV.U32 R13, RZ, RZ, R2 ;  /* 0x000000ffff0d7224 */ /* 0x000fce00078e0002 */
[----:B0-----:R-:W-:Y:S05]  /*cea0*/  WARPSYNC.COLLECTIVE R15, `(.L_x_265) ;  /* 0x000000000f087348 */ /* 0x001fea0003c00000 */
[----:B------:R1:W2:Y:S02]  /*ceb0*/  SHFL.IDX P6, R14, R13, R12, R11 ;  /* 0x0000000c0d0e7389 */ /* 0x0002a400000c000b */
[----:B012---:R-:W-:Y:S01]  /*cec0*/  ENDCOLLECTIVE ;  /* 0x000000000000791b */ /* 0x007fe20003800000 */
.L_x_265:
[----:B------:R-:W-:Y:S05]  /*ced0*/  BSYNC B0 ;  /* 0x0000000000007941 */ /* 0x000fea0003800000 */
.L_x_264:
[----:B------:R-:W-:Y:S05]  /*cee0*/  BRA `(.L_x_266) ;  /* 0xfffffff400a07947 */ /* 0x000fea000383ffff */
.L_x_237:
[----:B------:R-:W-:Y:S01]  /*cef0*/  BSSY B1, `(.L_x_267) ;  /* 0x0000006000017945 */ /* 0x000fe20003800000 */
[----:B------:R-:W-:-:S07]  /*cf00*/  IMAD.MOV.U32 R15, RZ, RZ, -0x1 ;  /* 0xffffffffff0f7424 */ /* 0x000fce00078e00ff */
[----:B0-----:R-:W-:Y:S05]  /*cf10*/  WARPSYNC.COLLECTIVE R15, `(.L_x_268) ;  /* 0x000000000f0c7348 */ /* 0x001fea0003c00000 */
[----:B------:R-:W-:Y:S02]  /*cf20*/  ELECT P6, UR62, PT ;  /* 0x00000000003e782f */ /* 0x000fe400038c0000 */
[----:B------:R-:W-:Y:S01]  /*cf30*/  MOV R14, UR62 ;  /* 0x0000003e000e7c02 */ /* 0x000fe20008000f00 */
[----:B0-----:R-:W-:Y:S10]  /*cf40*/  ENDCOLLECTIVE ;  /* 0x000000000000791b */ /* 0x001ff40003800000 */
.L_x_268:
[----:B------:R-:W-:Y:S05]  /*cf50*/  BSYNC B1 ;  /* 0x0000000000017941 */ /* 0x000fea0003800000 */
.L_x_267:
[----:B------:R-:W-:Y:S05]  /*cf60*/  BRA `(.L_x_269) ;  /* 0xfffffff400987947 */ /* 0x000fea000383ffff */
.L_x_239:
[----:B0-----:R0:W1:Y:S02]  /*cf70*/  SYNCS.PHASECHK.TRANS64.TRYWAIT P1, [R5+URZ], R4 ;  /* 0x00000004050075a7 */ /* 0x001064000802017f */
[----:B-1----:R-:W-:Y:S05]  /*cf80*/  @!P1 NANOSLEEP.SYNCS 0x989680 ;  /* 0x009896800000995d */ /* 0x002fea0003900000 */
[----:B------:R-:W1:Y:S02]  /*cf90*/  @!P1 SYNCS.PHASECHK.TRANS64 P1, [R5+URZ], R4 ;  /* 0x00000004050095a7 */ /* 0x000e64000802007f */
[----:B-1----:R-:W-:Y:S05]  /*cfa0*/  @!P1 BRA `(.L_x_239) ;  /* 0xfffffffc00f09947 */ /* 0x002fea000383ffff */
[----:B------:R-:W-:Y:S05]  /*cfb0*/  BRA `(.L_x_270) ;  /* 0xfffffff400cc7947 */ /* 0x000fea000383ffff */
.L_x_240:
[----:B-1----:R1:W2:Y:S02]  /*cfc0*/  SYNCS.PHASECHK.TRANS64.TRYWAIT P1, [R3+URZ], R0 ;  /* 0x00000000030075a7 */ /* 0x0022a4000802017f */
[----:B--2---:R-:W-:Y:S05]  /*cfd0*/  @!P1 NANOSLEEP.SYNCS 0x989680 ;  /* 0x009896800000995d */ /* 0x004fea0003900000 */
[----:B------:R-:W2:Y:S02]  /*cfe0*/  @!P1 SYNCS.PHASECHK.TRANS64 P1, [R3+URZ], R0 ;  /* 0x00000000030095a7 */ /* 0x000ea4000802007f */
[----:B--2---:R-:W-:Y:S05]  /*cff0*/  @!P1 BRA `(.L_x_240) ;  /* 0xfffffffc00f09947 */ /* 0x004fea000383ffff */
[----:B------:R-:W-:Y:S05]  /*d000*/  BRA `(.L_x_271) ;  /* 0xfffffff400c07947 */ /* 0x000fea000383ffff */
.L_x_242:
[----:B-1----:R1:W2:Y:S02]  /*d010*/  SYNCS.PHASECHK.TRANS64.TRYWAIT P1, [R3+URZ+0x13260], R4 ;  /* 0x01326004030075a7 */ /* 0x0022a4000802017f */
[----:B--2---:R-:W-:Y:S05]  /*d020*/  @!P1 NANOSLEEP.SYNCS 0x989680 ;  /* 0x009896800000995d */ /* 0x004fea0003900000 */
[----:B------:R-:W2:Y:S02]  /*d030*/  @!P1 SYNCS.PHASECHK.TRANS64 P1, [R3+URZ+0x13260], R4 ;  /* 0x01326004030095a7 */ /* 0x000ea4000802007f */
[----:B--2---:R-:W-:Y:S05]  /*d040*/  @!P1 BRA `(.L_x_242) ;  /* 0xfffffffc00f09947 */ /* 0x004fea000383ffff */
[----:B------:R-:W-:Y:S05]  /*d050*/  BRA `(.L_x_272) ;  /* 0xfffffff400c07947 */ /* 0x000fea000383ffff */
.L_x_244:
[----:B0-----:R0:W2:Y:S02]  /*d060*/  SYNCS.PHASECHK.TRANS64.TRYWAIT P1, [R5+URZ+0x13260], R0 ;  /* 0x01326000050075a7 */ /* 0x0010a4000802017f */
[----:B--2---:R-:W-:Y:S05]  /*d070*/  @!P1 NANOSLEEP.SYNCS 0x989680 ;  /* 0x009896800000995d */ /* 0x004fea0003900000 */
[----:B------:R-:W2:Y:S02]  /*d080*/  @!P1 SYNCS.PHASECHK.TRANS64 P1, [R5+URZ+0x13260], R0 ;  /* 0x01326000050095a7 */ /* 0x000ea4000802007f */
[----:B--2---:R-:W-:Y:S05]  /*d090*/  @!P1 BRA `(.L_x_244) ;  /* 0xfffffffc00f09947 */ /* 0x004fea000383ffff */
[----:B------:R-:W-:Y:S05]  /*d0a0*/  BRA `(.L_x_273) ;  /* 0xfffffff400c07947 */ /* 0x000fea000383ffff */
.L_x_246:
[----:B--2---:R2:W3:Y:S02]  /*d0b0*/  SYNCS.PHASECHK.TRANS64.TRYWAIT P0, [R3+URZ+0x13280], R4 ;  /* 0x01328004030075a7 */ /* 0x0044e4000800017f */
[----:B---3--:R-:W-:Y:S05]  /*d0c0*/  @!P0 NANOSLEEP.SYNCS 0x989680 ;  /* 0x009896800000895d */ /* 0x008fea0003900000 */
[----:B------:R-:W3:Y:S02]  /*d0d0*/  @!P0 SYNCS.PHASECHK.TRANS64 P0, [R3+URZ+0x13280], R4 ;  /* 0x01328004030085a7 */ /* 0x000ee4000800007f */
[----:B---3--:R-:W-:Y:S05]  /*d0e0*/  @!P0 BRA `(.L_x_246) ;  /* 0xfffffffc00f08947 */ /* 0x008fea000383ffff */
[----:B------:R-:W-:Y:S05]  /*d0f0*/  BRA `(.L_x_247) ;  /* 0xfffffff400bc7947 */ /* 0x000fea000383ffff */
.L_x_274:
        /* <DEDUP_REMOVED lines=16> */
.L_x_2164:


//--------------------- .text._ZN7cutlass13device_kernelIN5flash11enable_sm90INS1_16FlashAttnFwdSm90INS1_25CollectiveMainloopFwdSm90ILi2EN4cute5tupleIJNS5_1CILi1EEES8_S8_EEENS6_IJNS7_ILi192EEENS7_ILi160EEENS7_ILi64EEEEEELi64ENS_12float_e4m3_tEfNS_4arch4Sm90ELb0ELb0ELb0ELb1ELb0ELb1ELb0ELb1ELb1ELb0ELb0ELb0EEENS1_21CollectiveEpilogueFwdINS6_IJSA_SC_SB_EEES9_NS_10bfloat16_tESG_Li384ELb1ELb0ELb0ELb1EEENS1_36VarlenDynamicPersistentTileSchedulerILi192ELi160ELi384ELi128ELb0ELb0ELb1ELb0ELb1ELb1EEEEEEEEEvNT_6ParamsE --------------------------
	.section	.text._ZN7cutlass13device_kernelIN5flash11enable_sm90INS1_16FlashAttnFwdSm90INS1_25CollectiveMainloopFwdSm90ILi2EN4cute5tupleIJNS5_1CILi1EEES8_S8_EEENS6_IJNS7_ILi192EEENS7_ILi160EEENS7_ILi64EEEEEELi64ENS_12float_e4m3_tEfNS_4arch4Sm90ELb0ELb0ELb0ELb1ELb0ELb1ELb0ELb1ELb1ELb0ELb0ELb0EEENS1_21CollectiveEpilogueFwdINS6_IJSA_SC_SB_EEES9_NS_10bfloat16_tESG_Li384ELb1ELb0ELb0ELb1EEENS1_36VarlenDynamicPersistentTileSchedulerILi192ELi160ELi384ELi128ELb0ELb0ELb1ELb0ELb1ELb1EEEEEEEEEvNT_6ParamsE,"ax",@progbits
	.align	128
.text._ZN7cutlass13device_kernelIN5flash11enable_sm90INS1_16FlashAttnFwdSm90INS1_25CollectiveMainloopFwdSm90ILi2EN4cute5tupleIJNS5_1CILi1EEES8_S8_EEENS6_IJNS7_ILi192EEENS7_ILi160EEENS7_ILi64EEEEEELi64ENS_12float_e4m3_tEfNS_4arch4Sm90ELb0ELb0ELb0ELb1ELb0ELb1ELb0ELb1ELb1ELb0ELb0ELb0EEENS1_21CollectiveEpilogueFwdINS6_IJSA_SC_SB_EEES9_NS_10bfloat16_tESG_Li384ELb1ELb0ELb0ELb1EEENS1_36VarlenDynamicPersistentTileSchedulerILi192ELi160ELi384ELi128ELb0ELb0ELb1ELb0ELb1ELb1EEEEEEEEEvNT_6ParamsE:
        .type           _ZN7cutlass13device_kernelIN5flash11enable_sm90INS1_16FlashAttnFwdSm90INS1_25CollectiveMainloopFwdSm90ILi2EN4cute5tupleIJNS5_1CILi1EEES8_S8_EEENS6_IJNS7_ILi192EEENS7_ILi160EEENS7_ILi64EEEEEELi64ENS_12float_e4m3_tEfNS_4arch4Sm90ELb0ELb0ELb0ELb1ELb0ELb1ELb0ELb1ELb1ELb0ELb0ELb0EEENS1_21CollectiveEpilogueFwdINS6_IJSA_SC_SB_EEES9_NS_10bfloat16_tESG_Li384ELb1ELb0ELb0ELb1EEENS1_36VarlenDynamicPersistentTileSchedulerILi192ELi160ELi384ELi128ELb0ELb0ELb1ELb0ELb1ELb1EEEEEEEEEvNT_6ParamsE,@function
        .size           _ZN7cutlass13device_kernelIN5flash11enable_sm90INS1_16FlashAttnFwdSm90INS1_25CollectiveMainloopFwdSm90ILi2EN4cute5tupleIJNS5_1CILi1EEES8_S8_EEENS6_IJNS7_ILi192EEENS7_ILi160EEENS7_ILi64EEEEEELi64ENS_12float_e4m3_tEfNS_4arch4Sm90ELb0ELb0ELb0ELb1ELb0ELb1ELb0ELb1ELb1ELb0ELb0ELb0EEENS1_21CollectiveEpilogueFwdINS6_IJSA_SC_SB_EEES9_NS_10bfloat16_tESG_Li384ELb1ELb0ELb0ELb1EEENS1_36VarlenDynamicPersistentTileSchedulerILi192ELi160ELi384ELi128ELb0ELb0ELb1ELb0ELb1ELb1EEEEEEEEEvNT_6ParamsE,(.L_x_2165 - _ZN7cutlass13device_kernelIN5flash11enable_sm90INS1_16FlashAttnFwdSm90INS1_25CollectiveMainloopFwdSm90ILi2EN4cute5tupleIJNS5_1CILi1EEES8_S8_EEENS6_IJNS7_ILi192EEENS7_ILi160EEENS7_ILi64EEEEEELi64ENS_12float_e4m3_tEfNS_4arch4Sm90ELb0ELb0ELb0ELb1ELb0ELb1ELb0ELb1ELb1ELb0ELb0ELb0EEENS1_21CollectiveEpilogueFwdINS6_IJSA_SC_SB_EEES9_NS_10bfloat16_tESG_Li384ELb1ELb0ELb0ELb1EEENS1_36VarlenDynamicPersistentTileSchedulerILi192ELi160ELi384ELi128ELb0ELb0ELb1ELb0ELb1ELb1EEEEEEEEEvNT_6ParamsE)
        .other          _ZN7cutlass13device_kernelIN5flash11enable_sm90INS1_16FlashAttnFwdSm90INS1_25CollectiveMainloopFwdSm90ILi2EN4cute5tupleIJNS5_1CILi1EEES8_S8_EEENS6_IJNS7_ILi192EEENS7_ILi160EEENS7_ILi64EEEEEELi64ENS_12float_e4m3_tEfNS_4arch4Sm90ELb0ELb0ELb0ELb1ELb0ELb1ELb0ELb1ELb1ELb0ELb0ELb0EEENS1_21CollectiveEpilogueFwdINS6_IJSA_SC_SB_EEES9_NS_10bfloat16_tESG_Li384ELb1ELb0ELb0ELb1EEENS1_36VarlenDynamicPersistentTileSchedulerILi192ELi160ELi384ELi128ELb0ELb0ELb1ELb0ELb1ELb1EEEEEEEEEvNT_6ParamsE,@"STO_CUDA_ENTRY STV_DEFAULT"
_ZN7cutlass13device_kernelIN5flash11enable_sm90INS1_16FlashAttnFwdSm90INS1_25CollectiveMainloopFwdSm90ILi2EN4cute5tupleIJNS5_1CILi1EEES8_S8_EEENS6_IJNS7_ILi192EEENS7_ILi160EEENS7_ILi64EEEEEELi64ENS_12float_e4m3_tEfNS_4arch4Sm90ELb0ELb0ELb0ELb1ELb0ELb1ELb0ELb1ELb1ELb0ELb0ELb0EEENS1_21CollectiveEpilogueFwdINS6_IJSA_SC_SB_EEES9_NS_10bfloat16_tESG_Li384ELb1ELb0ELb0ELb1EEENS1_36VarlenDynamicPersistentTileSchedulerILi192ELi160ELi384ELi128ELb0ELb0ELb1ELb0ELb1ELb1EEEEEEEEEvNT_6ParamsE:
[----:B------:R-:W0:Y:S02]  /*0000*/  LDC R1, c[0x0][0x28] ;  /* 0x00000a00ff017b82 */ /* 0x000e240000000800 */
[----:B0-----:R-:W-:Y:S01]  /*0010*/  VIADD R1, R1, 0xffffffa0 ;  /* 0xffffffa001017836 */ /* 0x001fe20000000000 */
[----:B------:R-:W0:Y:S01]  /*0020*/  S2R R3, SR_TID.X ;  /* 0x0000000000037919 */ /* 0x000e220000002100 */
[----:B------:R-:W-:Y:S01]  /*0030*/  ELECT P0, URZ, PT ;  /* 0x00000000003f782f */ /* 0x000fe20003800000 */
[----:B------:R-:W-:Y:S01]  /*0040*/  BSSY B0, `(.L_x_275) ;  /* 0x0000017000007945 */ /* 0x000fe20003800000 */
[--C-:B0-----:R-:W-:Y:S02]  /*0050*/  SHF.R.U32.HI R0, RZ, 0x5, R3.reuse ;  /* 0x00000005ff007819 */ /* 0x101fe40000011603 */
[----:B------:R-:W-:-:S03]  /*0060*/  SHF.R.U32.HI R3, RZ, 0x7, R3 ;  /* 0x00000007ff037819 */ /* 0x000fc60000011603 */
[----:B------:R-:W0:Y:S02]  /*0070*/  SHFL.IDX PT, R2, R0, RZ, 0x1f ;  /* 0x00001fff00027589 */ /* 0x000e2400000e0000 */
[----:B0-----:R-:W-:-:S13]  /*0080*/  ISETP.EQ.AND P0, PT, R2, RZ, P0 ;  /* 0x000000ff0200720c */ /* 0x001fda0000702270 */
[----:B------:R-:W-:Y:S05]  /*0090*/  @!P0 BRA `(.L_x_276) ;  /* 0x0000000000448947 */ /* 0x000fea0003800000 */
[----:B------:R-:W-:Y:S02]  /*00a0*/  ULDC.64 UR4, c[0x0][0x198] ;  /* 0x0000660000047ab9 */ /* 0x000fe40000000a00 */
[----:B------:R-:W-:Y:S02]  /*00b0*/  UIADD3 UR6, UP0, UR4, 0x270, URZ ;  /* 0x0000027004067890 */ /* 0x000fe4000ff1e03f */
[----:B------:R-:W-:Y:S02]  /*00c0*/  UIADD3 UR8, UP1, UR4, 0x370, URZ ;  /* 0x0000037004087890 */ /* 0x000fe4000ff3e03f */
[----:B------:R-:W-:Y:S02]  /*00d0*/  UIADD3 UR10, UP2, UR4, 0x470, URZ ;  /* 0x00000470040a7890 */ /* 0x000fe4000ff5e03f */
[----:B------:R-:W-:Y:S02]  /*00e0*/  UIADD3 UR12, UP3, UR4, 0x570, URZ ;  /* 0x00000570040c7890 */ /* 0x000fe4000ff7e03f */
[----:B------:R-:W-:-:S02]  /*00f0*/  UIADD3 UR4, UP4, UR4, 0x670, URZ ;  /* 0x0000067004047890 */ /* 0x000fc4000ff9e03f */
[----:B------:R-:W-:Y:S02]  /*0100*/  UIADD3.X UR7, URZ, UR5, URZ, UP0, !UPT ;  /* 0x000000053f077290 */ /* 0x000fe400087fe43f */
[----:B------:R-:W-:Y:S02]  /*0110*/  UIADD3.X UR9, URZ, UR5, URZ, UP1, !UPT ;  /* 0x000000053f097290 */ /* 0x000fe40008ffe43f */
[----:B------:R-:W-:Y:S02]  /*0120*/  UIADD3.X UR11, URZ, UR5, URZ, UP2, !UPT ;  /* 0x000000053f0b7290 */ /* 0x000fe400097fe43f */
[----:B------:R-:W-:Y:S02]  /*0130*/  UIADD3.X UR13, URZ, UR5, URZ, UP3, !UPT ;  /* 0x000000053f0d7290 */ /* 0x000fe40009ffe43f */
[----:B------:R-:W-:Y:S01]  /*0140*/  UIADD3.X UR5, URZ, UR5, URZ, UP4, !UPT ;  /* 0x000000053f057290 */ /* 0x000fe2000a7fe43f */
[----:B------:R0:W-:Y:S02]  /*0150*/  UTMACCTL.PF [UR6] ;  /* 0x00000000060079b9 */ /* 0x0001e40008040000 */
[----:B------:R0:W-:Y:S02]  /*0160*/  UTMACCTL.PF [UR8] ;  /* 0x00000000080079b9 */ /* 0x0001e40008040000 */
[----:B------:R0:W-:Y:S02]  /*0170*/  UTMACCTL.PF [UR10] ;  /* 0x000000000a0079b9 */ /* 0x0001e40008040000 */
[----:B------:R0:W-:Y:S02]  /*0180*/  UTMACCTL.PF [UR12] ;  /* 0x000000000c0079b9 */ /* 0x0001e40008040000 */
[----:B------:R0:W-:Y:S02]  /*0190*/  UTMACCTL.PF [UR4] ;  /* 0x00000000040079b9 */ /* 0x0001e40008040000 */
[----:B0-----:R-:W-:Y:S01]  /*01a0*/  NOP ;  /* 0x0000000000007918 */ /* 0x001fe20000000000 */
.L_x_276:
[----:B------:R-:W-:Y:S05]  /*01b0*/  BSYNC B0 ;  /* 0x0000000000007941 */ /* 0x000fea0003800000 */
.L_x_275:
        /* <DEDUP_REMOVED lines=41> */
.L_x_277:
        /* <DEDUP_REMOVED lines=22> */
.L_x_278:
        /* <DEDUP_REMOVED lines=18> */
.L_x_279:
        /* <DEDUP_REMOVED lines=22> */
.L_x_280:
        /* <DEDUP_REMOVED lines=22> */
.L_x_281:
[----:B------:R-:W-:Y:S01]  /*0990*/  PLOP3.LUT P0, PT, PT, PT, UP0, 0x80, 0x0 ;  /* 0x000000000000781c */ /* 0x000fe20003f0f008 */
[----:B------:R-:W-:Y:S01]  /*09a0*/  UMOV UR37, 0x1 ;  /* 0x0000000100257882 */ /* 0x000fe20000000000 */
[----:B------:R-:W-:Y:S01]  /*09b0*/  NOP ;  /* 0x0000000000007918 */ /* 0x000fe20000000000 */
[----:B------:R-:W-:Y:S01]  /*09c0*/  USEL UR37, UR37, 0x2, !UP0 ;  /* 0x0000000225257887 */ /* 0x000fe2000c000000 */
[----:B------:R-:W-:Y:S01]  /*09d0*/  BSSY B8, `(.L_x_282) ;  /* 0x0001377000087945 */ /* 0x000fe20003800000 */
[----:B------:R-:W-:Y:S01]  /*09e0*/  ULDC.64 UR42, c[0x0][0x208] ;  /* 0x00008200002a7ab9 */ /* 0x000fe20000000a00 */
[----:B012-4-:R-:W-:Y:S07]  /*09f0*/  BAR.SYNC.DEFER_BLOCKING 0x0 ;  /* 0x0000000000007b1d */ /* 0x017fee0000010000 */
[----:B------:R-:W-:Y:S05]  /*0a00*/  @!P0 BRA `(.L_x_283) ;  /* 0x000000e400d88947 */ /* 0x000fea0003800000 */
.L_x_284:
[----:B------:R-:W-:-:S08]  /*0a10*/  NOP ;  /* 0x0000000000007918 */ /* 0x000fd00000000000 */
[----:B------:R-:W0:Y:S02]  /*0a20*/  USETMAXREG.TRY_ALLOC.CTAPOOL UP0, 0xa0 ;  /* 0x000000a0000079c8 */ /* 0x000e240008000600 */
[----:B0-----:R-:W-:-:S13]  /*0a30*/  PLOP3.LUT P0, PT, PT, PT, UP0, 0x80, 0x0 ;  /* 0x000000000000781c */ /* 0x001fda0003f0f008 */
[----:B------:R-:W-:Y:S05]  /*0a40*/  @!P0 BRA `(.L_x_284) ;  /* 0xfffffffc00f08947 */ /* 0x000fea000383ffff */
[----:B------:R-:W0:Y:S08]  /*0a50*/  S2UR UR4, SR_CgaCtaId ;  /* 0x00000000000479c3 */ /* 0x000e300000008800 */
[----:B------:R-:W-:Y:S06]  /*0a60*/  BAR.ARV 0x8, 0x1a0 ;  /* 0x0206800000007b1d */ /* 0x000fec0000002000 */
[----:B------:R-:W-:-:S02]  /*0a70*/  MOV R16, 0x400 ;  /* 0x0000040000107802 */ /* 0x000fc40000000f00 */
[----:B------:R-:W-:Y:S01]  /*0a80*/  BAR.SYNC.DEFER_BLOCKING 0x5, 0x200 ;  /* 0x0148000000007b1d */ /* 0x000fe20000010000 */
[----:B0-----:R-:W-:-:S05]  /*0a90*/  IMAD.U32 R0, RZ, RZ, UR4 ;  /* 0x00000004ff007e24 */ /* 0x001fca000f8e00ff */
[----:B------:R-:W-:Y:S01]  /*0aa0*/  ULDC UR4, c[0x0][0xc14] ;  /* 0x0003050000047ab9 */ /* 0x000fe20000000800 */
[----:B------:R-:W-:Y:S01]  /*0ab0*/  LEA R16, R0, R16, 0x18 ;  /* 0x0000001000107211 */ /* 0x000fe200078ec0ff */
[----:B------:R-:W-:Y:S04]  /*0ac0*/  STL [R1+0x14], R0 ;  /* 0x0000140001007387 */ /* 0x000fe80000100800 */
[----:B------:R-:W0:Y:S01]  /*0ad0*/  LDS.128 R24, [R16+0x132d0] ;  /* 0x0132d00010187984 */ /* 0x000e220000000c00 */
[----:B------:R-:W-:Y:S06]  /*0ae0*/  BAR.ARV 0x4, 0x200 ;  /* 0x0108000000007b1d */ /* 0x000fec0000002000 */
[----:B0-----:R-:W-:-:S13]  /*0af0*/  ISETP.GE.AND P0, PT, R27, UR4, PT ;  /* 0x000000041b007c0c */ /* 0x001fda000bf06270 */
[----:B------:R-:W-:Y:S05]  /*0b00*/  @P0 BRA `(.L_x_285) ;  /* 0x00000134008c0947 */ /* 0x000fea0003800000 */
[----:B------:R-:W0:Y:S01]  /*0b10*/  S2R R0, SR_TID.X ;  /* 0x0000000000007919 */ /* 0x000e220000002100 */
[----:B------:R-:W-:Y:S01]  /*0b20*/  CS2R R156, SRZ ;  /* 0x00000000009c7805 */ /* 0x000fe2000001ff00 */
[----:B------:R-:W-:Y:S01]  /*0b30*/  ULOP3.LUT UR36, UR37, 0x1, URZ, 0xfc, !UPT ;  /* 0x0000000125247892 */ /* 0x000fe2000f8efc3f */
[----:B0-----:R-:W-:-:S05]  /*0b40*/  VIADD R14, R0, 0xffffff80 ;  /* 0xffffff80000e7836 */ /* 0x001fca0000000000 */
[----:B------:R-:W-:-:S04]  /*0b50*/  SHF.R.S32.HI R0, RZ, 0x1f, R14 ;  /* 0x0000001fff007819 */ /* 0x000fc8000001140e */
[CC--:B------:R-:W-:Y:S02]  /*0b60*/  LEA.HI R2, R0.reuse, R14.reuse, RZ, 0x7 ;  /* 0x0000000e00027211 */ /* 0x0c0fe400078f38ff */
[-C--:B------:R-:W-:Y:S02]  /*0b70*/  LEA.HI R3, R0, R14.reuse, RZ, 0x5 ;  /* 0x0000000e00037211 */ /* 0x080fe400078f28ff */
[----:B------:R-:W-:Y:S02]  /*0b80*/  LOP3.LUT R5, R2, 0xffffff80, RZ, 0xc0, !PT ;  /* 0xffffff8002057812 */ /* 0x000fe400078ec0ff */
[----:B------:R-:W-:Y:S01]  /*0b90*/  LEA.HI R7, R0, R14, RZ, 0x4 ;  /* 0x0000000e00077211 */ /* 0x000fe200078f20ff */
[----:B------:R-:W-:Y:S01]  /*0ba0*/  IMAD.SHL.U32 R4, R3, 0x20, RZ ;  /* 0x0000002003047824 */ /* 0x000fe200078e00ff */
[----:B------:R-:W-:Y:S01]  /*0bb0*/  SHF.R.S32.HI R15, RZ, 0x7, R2 ;  /* 0x00000007ff0f7819 */ /* 0x000fe20000011402 */
[----:B------:R-:W-:Y:S01]  /*0bc0*/  IMAD.IADD R17, R14, 0x1, -R5 ;  /* 0x000000010e117824 */ /* 0x000fe200078e0a05 */
[----:B------:R-:W-:-:S02]  /*0bd0*/  LOP3.LUT R3, R7, 0x3fffff0, RZ, 0xc0, !PT ;  /* 0x03fffff007037812 */ /* 0x000fc400078ec0ff */
[----:B------:R-:W-:Y:S02]  /*0be0*/  LOP3.LUT R6, R4, 0xfffffc00, RZ, 0xc0, !PT ;  /* 0xfffffc0004067812 */ /* 0x000fe400078ec0ff */
[----:B------:R-:W-:Y:S01]  /*0bf0*/  SHF.R.S32.HI R9, RZ, 0x1f, R17 ;  /* 0x0000001fff097819 */ /* 0x000fe20000011411 */
[C---:B------:R-:W-:Y:S01]  /*0c00*/  IMAD.IADD R3, R14.reuse, 0x1, -R3 ;  /* 0x000000010e037824 */ /* 0x040fe200078e0a03 */
[----:B------:R-:W-:Y:S02]  /*0c10*/  LEA.HI R4, R14, R14, RZ, 0x1 ;  /* 0x0000000e0e047211 */ /* 0x000fe400078f08ff */
[----:B------:R-:W-:Y:S01]  /*0c20*/  LEA.HI R11, R9, R17, RZ, 0x2 ;  /* 0x00000011090b7211 */ /* 0x000fe200078f10ff */
[----:B------:R-:W-:Y:S01]  /*0c30*/  IMAD R10, R3, 0x40, R6 ;  /* 0x00000040030a7824 */ /* 0x000fe200078e0206 */
[----:B------:R-:W-:Y:S02]  /*0c40*/  SHF.R.S32.HI R23, RZ, 0x1, R4 ;  /* 0x00000001ff177819 */ /* 0x000fe40000011404 */
[----:B------:R-:W-:-:S02]  /*0c50*/  SHF.R.S32.HI R12, RZ, 0x2, R11 ;  /* 0x00000002ff0c7819 */ /* 0x000fc4000001140b */
[----:B------:R-:W-:Y:S02]  /*0c60*/  SHF.R.S32.HI R13, RZ, 0x1f, R11 ;  /* 0x0000001fff0d7819 */ /* 0x000fe4000001140b */
[----:B------:R-:W-:Y:S02]  /*0c70*/  LEA.HI R3, R0, R14, RZ, 0x2 ;  /* 0x0000000e00037211 */ /* 0x000fe400078f10ff */
[----:B------:R-:W-:Y:S02]  /*0c80*/  SHF.R.S32.HI R8, RZ, 0x4, R7 ;  /* 0x00000004ff087819 */ /* 0x000fe40000011407 */
[----:B------:R-:W-:Y:S02]  /*0c90*/  LEA.HI R5, R4, R23, RZ, 0x1 ;  /* 0x0000001704057211 */ /* 0x000fe400078f08ff */
[----:B------:R-:W-:Y:S02]  /*0ca0*/  LEA.HI R13, R13, R12, RZ, 0x3 ;  /* 0x0000000c0d0d7211 */ /* 0x000fe400078f18ff */
[----:B------:R-:W-:-:S02]  /*0cb0*/  SHF.R.S32.HI R2, RZ, 0x2, R3 ;  /* 0x00000002ff027819 */ /* 0x000fc40000011403 */
[----:B------:R-:W-:Y:S02]  /*0cc0*/  LEA.HI R7, R7, R8, RZ, 0x1 ;  /* 0x0000000807077211 */ /* 0x000fe400078f08ff */
[----:B------:R-:W-:Y:S01]  /*0cd0*/  LOP3.LUT R6, R5, 0x3fffffe, RZ, 0xc0, !PT ;  /* 0x03fffffe05067812 */ /* 0x000fe200078ec0ff */
[----:B------:R-:W-:Y:S01]  /*0ce0*/  IMAD.HI R5, R15, 0x55555556, RZ ;  /* 0x555555560f057827 */ /* 0x000fe200078e02ff */
[----:B------:R-:W-:Y:S02]  /*0cf0*/  SHF.R.S32.HI R3, RZ, 0x1f, R3 ;  /* 0x0000001fff037819 */ /* 0x000fe40000011403 */
[----:B------:R-:W-:Y:S01]  /*0d00*/  LOP3.LUT R13, R13, 0xfffffff8, RZ, 0xc0, !PT ;  /* 0xfffffff80d0d7812 */ /* 0x000fe200078ec0ff */
[----:B------:R-:W-:Y:S01]  /*0d10*/  IMAD.IADD R6, R23, 0x1, -R6 ;  /* 0x0000000117067824 */ /* 0x000fe200078e0a06 */
[----:B------:R-:W-:Y:S02]  /*0d20*/  LEA.HI R9, R9, R17, RZ, 0x5 ;  /* 0x0000001109097211 */ /* 0x000fe400078f28ff */
[----:B------:R-:W-:Y:S01]  /*0d30*/  LOP3.LUT R7, R7, 0x1ffffffe, RZ, 0xc0, !PT ;  /* 0x1ffffffe07077812 */ /* 0x000fe200078ec0ff */
[----:B------:R-:W-:Y:S01]  /*0d40*/  IMAD.IADD R12, R12, 0x1, -R13 ;  /* 0x000000010c0c7824 */ /* 0x000fe200078e0a0d */
[----:B------:R-:W-:Y:S01]  /*0d50*/  LEA.HI R3, R3, R2, RZ, 0x2 ;  /* 0x0000000203037211 */ /* 0x000fe200078f10ff */
[C---:B------:R-:W-:Y:S01]  /*0d60*/  IMAD R6, R8.reuse, 0x8, R6 ;  /* 0x0000000808067824 */ /* 0x040fe200078e0206 */
[----:B------:R-:W-:Y:S01]  /*0d70*/  LOP3.LUT R11, R11, 0x7ffffffc, RZ, 0xc0, !PT ;  /* 0x7ffffffc0b0b7812 */ /* 0x000fe200078ec0ff */
[----:B------:R-:W-:Y:S01]  /*0d80*/  IMAD.IADD R7, R8, 0x1, -R7 ;  /* 0x0000000108077824 */ /* 0x000fe200078e0a07 */
[----:B------:R-:W-:Y:S01]  /*0d90*/  LEA.HI R5, R5, R5, RZ, 0x1 ;  /* 0x0000000505057211 */ /* 0x000fe200078f08ff */
[----:B------:R-:W-:Y:S01]  /*0da0*/  IMAD.MOV.U32 R8, RZ, RZ, -0x2 ;  /* 0xfffffffeff087424 */ /* 0x000fe200078e00ff */
[----:B------:R-:W-:Y:S01]  /*0db0*/  SHF.R.S32.HI R9, RZ, 0x5, R9 ;  /* 0x00000005ff097819 */ /* 0x000fe20000011409 */
[----:B------:R-:W-:Y:S01]  /*0dc0*/  IMAD.IADD R11, R17, 0x1, -R11 ;  /* 0x00000001110b7824 */ /* 0x000fe200078e0a0b */
[----:B------:R-:W-:Y:S01]  /*0dd0*/  LOP3.LUT R3, R3, 0xfffffffc, RZ, 0xc0, !PT ;  /* 0xfffffffc03037812 */ /* 0x000fe200078ec0ff */
[----:B------:R-:W-:Y:S01]  /*0de0*/  IMAD R5, R5, -0x3, R15 ;  /* 0xfffffffd05057824 */ /* 0x000fe200078e020f */
[----:B------:R-:W-:Y:S01]  /*0df0*/  LOP3.LUT R4, R4, 0xfffffffe, RZ, 0xc0, !PT ;  /* 0xfffffffe04047812 */ /* 0x000fe200078ec0ff */
[----:B------:R-:W-:Y:S01]  /*0e00*/  IMAD R12, R9, 0x10, R12 ;  /* 0x00000010090c7824 */ /* 0x000fe200078e020c */
[----:B------:R-:W-:Y:S01]  /*0e10*/  LEA.HI R0, R0, R14, RZ, 0x3 ;  /* 0x0000000e00007211 */ /* 0x000fe200078f18ff */
[----:B------:R-:W-:-:S02]  /*0e20*/  IMAD R9, R7, 0x8, R10 ;  /* 0x0000000807097824 */ /* 0x000fc400078e020a */
[----:B------:R-:W-:Y:S02]  /*0e30*/  IMAD.IADD R2, R2, 0x1, -R3 ;  /* 0x0000000102027824 */ /* 0x000fe400078e0a03 */
[----:B------:R-:W-:Y:S01]  /*0e40*/  IMAD R7, R11, R8, 0xa0 ;  /* 0x000000a00b077424 */ /* 0x000fe200078e0208 */
[----:B------:R-:W-:Y:S01]  /*0e50*/  STL [R1+0x58], R9 ;  /* 0x0000580901007387 */ /* 0x000fe20000100800 */
[----:B------:R-:W-:Y:S02]  /*0e60*/  IMAD R3, R5, 0x40, R12 ;  /* 0x0000004005037824 */ /* 0x000fe400078e020c */
[----:B------:R-:W-:Y:S01]  /*0e70*/  IMAD.MOV.U32 R17, RZ, RZ, RZ ;  /* 0x000000ffff117224 */ /* 0x000fe200078e00ff */
[----:B------:R0:W-:Y:S04]  /*0e80*/  STL [R1+0x48], R2 ;  /* 0x0000480201007387 */ /* 0x0001e80000100800 */
[----:B------:R-:W-:Y:S04]  /*0e90*/  STL [R1+0x50], R7 ;  /* 0x0000500701007387 */ /* 0x000fe80000100800 */
[----:B------:R1:W-:Y:S01]  /*0ea0*/  STL [R1+0x54], R3 ;  /* 0x0000540301007387 */ /* 0x0003e20000100800 */
[----:B0-----:R-:W-:-:S03]  /*0eb0*/  IMAD.SHL.U32 R2, R2, 0x80, RZ ;  /* 0x0000008002027824 */ /* 0x001fc600078e00ff */
[----:B------:R-:W-:Y:S04]  /*0ec0*/  STL [R1+0x38], RZ ;  /* 0x000038ff01007387 */ /* 0x000fe80000100800 */
[----:B------:R-:W-:Y:S01]  /*0ed0*/  STL [R1], RZ ;  /* 0x000000ff01007387 */ /* 0x000fe20000100800 */
[----:B-1----:R-:W-:Y:S01]  /*0ee0*/  IMAD.IADD R3, R14, 0x1, -R4 ;  /* 0x000000010e037824 */ /* 0x002fe200078e0a04 */
[----:B------:R-:W-:-:S03]  /*0ef0*/  SHF.R.S32.HI R4, RZ, 0x3, R0 ;  /* 0x00000003ff047819 */ /* 0x000fc60000011400 */
[----:B------:R-:W-:Y:S01]  /*0f00*/  IMAD.SHL.U32 R18, R3, 0x10, RZ ;  /* 0x0000001003127824 */ /* 0x000fe200078e00ff */
[----:B------:R-:W-:Y:S02]  /*0f10*/  LOP3.LUT R3, R2, 0x180, RZ, 0xc0, !PT ;  /* 0x0000018002037812 */ /* 0x000fe400078ec0ff */
[----:B------:R-:W-:Y:S02]  /*0f20*/  LOP3.LUT R2, R0, 0x1ffffff8, RZ, 0xc0, !PT ;  /* 0x1ffffff800027812 */ /* 0x000fe400078ec0ff */
[----:B------:R-:W-:Y:S01]  /*0f30*/  LOP3.LUT R0, R3, 0x10, R18, 0xf8, !PT ;  /* 0x0000001003007812 */ /* 0x000fe200078ef812 */
[----:B------:R0:W-:Y:S01]  /*0f40*/  STL [R1+0x18], R3 ;  /* 0x0000180301007387 */ /* 0x0001e20000100800 */
[----:B------:R-:W-:Y:S01]  /*0f50*/  SHF.R.U32.HI R5, RZ, 0x3, R3 ;  /* 0x00000003ff057819 */ /* 0x000fe20000011603 */
[----:B------:R-:W-:Y:S02]  /*0f60*/  IMAD.IADD R2, R14, 0x1, -R2 ;  /* 0x000000010e027824 */ /* 0x000fe400078e0a02 */
[----:B------:R1:W-:Y:S01]  /*0f70*/  STL [R1+0x8], R4 ;  /* 0x0000080401007387 */ /* 0x0003e20000100800 */
[----:B------:R-:W-:-:S03]  /*0f80*/  LOP3.LUT R0, R0, R5, RZ, 0x3c, !PT ;  /* 0x0000000500007212 */ /* 0x000fc600078e3cff */
[----:B------:R2:W-:Y:S01]  /*0f90*/  STL [R1+0x1c], R5 ;  /* 0x00001c0501007387 */ /* 0x0005e20000100800 */
[----:B0-----:R-:W-:Y:S01]  /*0fa0*/  LOP3.LUT R3, R3, 0x30, R18, 0xf8, !PT ;  /* 0x0000003003037812 */ /* 0x001fe200078ef812 */
[----:B-1----:R-:W-:-:S03]  /*0fb0*/  IMAD.SHL.U32 R4, R6, 0x40, RZ ;  /* 0x0000004006047824 */ /* 0x002fc600078e00ff */
[----:B------:R-:W-:Y:S02]  /*0fc0*/  LOP3.LUT R3, R3, R5, RZ, 0x3c, !PT ;  /* 0x0000000503037212 */ /* 0x000fe400078e3cff */
[----:B------:R-:W-:Y:S01]  /*0fd0*/  SHF.R.S32.HI R6, RZ, 0x1f, R23 ;  /* 0x0000001fff067819 */ /* 0x000fe20000011417 */
[----:B--2---:R-:W-:Y:S01]  /*0fe0*/  IMAD.SHL.U32 R5, R2, 0x8, RZ ;  /* 0x0000000802057824 */ /* 0x004fe200078e00ff */
[----:B------:R0:W-:Y:S01]  /*0ff0*/  STL [R1+0x20], R4 ;  /* 0x0000200401007387 */ /* 0x0001e20000100800 */
[----:B------:R-:W-:Y:S01]  /*1000*/  IMAD.IADD R2, R4, 0x1, R0 ;  /* 0x0000000104027824 */ /* 0x000fe200078e0200 */
[----:B------:R-:W-:Y:S02]  /*1010*/  IADD3 R0, R16, R4, R3 ;  /* 0x0000000410007210 */ /* 0x000fe40007ffe003 */
[----:B------:R0:W-:Y:S04]  /*1020*/  STL [R1+0x2c], R5 ;  /* 0x00002c0501007387 */ /* 0x0001e80000100800 */
[----:B------:R0:W-:Y:S04]  /*1030*/  STL [R1+0x4c], R0 ;  /* 0x00004c0001007387 */ /* 0x0001e80000100800 */
[----:B------:R0:W-:Y:S02]  /*1040*/  STL [R1+0x4], R2 ;  /* 0x0000040201007387 */ /* 0x0001e40000100800 */
.L_x_398:
[----:B0-----:R-:W0:Y:S01]  /*1050*/  LDC.64 R2, c[0x0][0xc60] ;  /* 0x00031800ff027b82 */ /* 0x001e220000000a00 */
[----:B------:R-:W-:Y:S01]  /*1060*/  ULDC.64 UR4, c[0x0][0xa28] ;  /* 0x00028a0000047ab9 */ /* 0x000fe20000000a00 */
[----:B------:R-:W-:Y:S01]  /*1070*/  ULDC.64 UR8, c[0x0][0xa18] ;  /* 0x0002860000087ab9 */ /* 0x000fe20000000a00 */
[----:B------:R-:W-:Y:S01]  /*1080*/  ULDC.64 UR6, c[0x0][0xa08] ;  /* 0x0002820000067ab9 */ /* 0x000fe20000000a00 */
[----:B0-----:R-:W-:-:S05]  /*1090*/  IMAD.WIDE R2, R27, 0x4, R2 ;  /* 0x000000041b027825 */ /* 0x001fca00078e0202 */
[----:B--2---:R-:W2:Y:S01]  /*10a0*/  LDG.E R0, desc[UR42][R2.64] ;  /* 0x0000002a02007981 */ /* 0x004ea2000c1e1900 */
[----:B------:R-:W-:Y:S01]  /*10b0*/  ISETP.NE.U32.AND P2, PT, RZ, UR4, PT ;  /* 0x00000004ff007c0c */ /* 0x000fe2000bf45070 */
[----:B---3-5:R-:W-:Y:S01]  /*10c0*/  IMAD.MOV.U32 R9, RZ, RZ, RZ ;  /* 0x000000ffff097224 */ /* 0x028fe200078e00ff */
[----:B------:R-:W-:Y:S01]  /*10d0*/  ISETP.NE.U32.AND P1, PT, RZ, UR8, PT ;  /* 0x00000008ff007c0c */ /* 0x000fe2000bf25070 */
[----:B------:R-:W-:Y:S01]  /*10e0*/  IMAD.MOV.U32 R31, RZ, RZ, RZ ;  /* 0x000000ffff1f7224 */ /* 0x000fe200078e00ff */
[----:B------:R-:W-:Y:S02]  /*10f0*/  ISETP.NE.AND.EX P2, PT, RZ, UR5, PT, P2 ;  /* 0x00000005ff007c0c */ /* 0x000fe4000bf45320 */
[----:B------:R-:W-:Y:S02]  /*1100*/  ISETP.NE.AND.EX P1, PT, RZ, UR9, PT, P1 ;  /* 0x00000009ff007c0c */ /* 0x000fe4000bf25310 */
[----:B------:R-:W-:-:S04]  /*1110*/  ISETP.NE.U32.AND P0, PT, RZ, UR6, PT ;  /* 0x00000006ff007c0c */ /* 0x000fc8000bf05070 */
[----:B------:R-:W-:Y:S02]  /*1120*/  ISETP.NE.AND.EX P0, PT, RZ, UR7, PT, P0 ;  /* 0x00000007ff007c0c */ /* 0x000fe4000bf05300 */
[----:B--2-4-:R-:W-:Y:S01]  /*1130*/  SHF.R.S32.HI R4, RZ, 0x1f, R0 ;  /* 0x0000001fff047819 */ /* 0x014fe20000011400 */
[C---:B------:R-:W-:Y:S02]  /*1140*/  IMAD.SHL.U32 R34, R0.reuse, 0x4, RZ ;  /* 0x0000000400227824 */ /* 0x040fe400078e00ff */
[C---:B------:R-:W-:Y:S01]  /*1150*/  @P2 LEA R2, P3, R0.reuse, UR4, 0x2 ;  /* 0x0000000400022c11 */ /* 0x040fe2000f8610ff */
[----:B------:R-:W-:Y:S01]  /*1160*/  STL [R1+0x24], R0 ;  /* 0x0000240001007387 */ /* 0x000fe20000100800 */
[C-C-:B------:R-:W-:Y:S02]  /*1170*/  SHF.L.U64.HI R30, R0.reuse, 0x2, R4.reuse ;  /* 0x00000002001e7819 */ /* 0x140fe40000010204 */
[----:B------:R-:W-:Y:S01]  /*1180*/  @P2 LEA.HI.X R3, R0, UR5, R4, 0x2, P3 ;  /* 0x0000000500032c11 */ /* 0x000fe200098f1404 */
[----:B------:R0:W-:Y:S01]  /*1190*/  STL [R1+0x3c], R4 ;  /* 0x00003c0401007387 */ /* 0x0001e20000100800 */
[----:B------:R-:W-:Y:S01]  /*11a0*/  IADD3 R6, P4, R34, UR6, RZ ;  /* 0x0000000622067c10 */ /* 0x000fe2000ff9e0ff */
[----:B------:R-:W-:-:S02]  /*11b0*/  ULDC UR4, c[0x0][0x288] ;  /* 0x0000a20000047ab9 */ /* 0x000fc40000000800 */
[----:B------:R1:W5:Y:S01]  /*11c0*/  @P2 LDG.E R9, desc[UR42][R2.64] ;  /* 0x0000002a02092981 */ /* 0x000362000c1e1900 */
[----:B------:R-:W-:Y:S01]  /*11d0*/  IMAD.U32 R27, RZ, RZ, UR4 ;  /* 0x00000004ff1b7e24 */ /* 0x000fe2000f8e00ff */
[----:B------:R-:W-:Y:S01]  /*11e0*/  IADD3.X R7, R30, UR7, RZ, P4, !PT ;  /* 0x000000071e077c10 */ /* 0x000fe2000a7fe4ff */
[----:B------:R-:W-:Y:S01]  /*11f0*/  ULDC.64 UR4, c[0x0][0x3f8] ;  /* 0x0000fe0000047ab9 */ /* 0x000fe20000000a00 */
[----:B------:R1:W-:Y:S01]  /*1200*/  STL [R1+0x30], R34 ;  /* 0x0000302201007387 */ /* 0x0003e20000100800 */
[----:B0-----:R-:W-:-:S03]  /*1210*/  @P1 IADD3 R4, P2, R34, UR8, RZ ;  /* 0x0000000822041c10 */ /* 0x001fc6000ff5e0ff */
[----:B------:R1:W5:Y:S01]  /*1220*/  @P0 LDG.E R31, desc[UR42][R6.64] ;  /* 0x0000002a061f0981 */ /* 0x000362000c1e1900 */
[----:B------:R-:W-:Y:S01]  /*1230*/  @P1 IADD3.X R5, R30, UR9, RZ, P2, !PT ;  /* 0x000000091e051c10 */ /* 0x000fe200097fe4ff */
[----:B------:R-:W-:Y:S02]  /*1240*/  UISETP.NE.U32.AND UP0, UPT, UR4, URZ, UPT ;  /* 0x0000003f0400728c */ /* 0x000fe4000bf05070 */
[----:B------:R1:W-:Y:S01]  /*1250*/  STL [R1+0x34], R30 ;  /* 0x0000341e01007387 */ /* 0x0003e20000100800 */
[----:B------:R-:W-:Y:S01]  /*1260*/  ULDC.64 UR8, c[0x0][0xa20] ;  /* 0x0002880000087ab9 */ /* 0x000fe20000000a00 */
[----:B------:R-:W-:Y:S02]  /*1270*/  ULDC UR4, c[0x0][0x404] ;  /* 0x0001010000047ab9 */ /* 0x000fe40000000800 */
[----:B------:R1:W5:Y:S04]  /*1280*/  @P1 LDG.E R27, desc[UR42][R4.64] ;  /* 0x0000002a041b1981 */ /* 0x000368000c1e1900 */
[----:B------:R1:W-:Y:S04]  /*1290*/  STL [R1+0x40], R25 ;  /* 0x0000401901007387 */ /* 0x0003e80000100800 */
[----:B------:R1:W-:Y:S01]  /*12a0*/  STL [R1+0x28], R26 ;  /* 0x0000281a01007387 */ /* 0x0003e20000100800 */
[----:B------:R-:W-:Y:S01]  /*12b0*/  UISETP.NE.AND.EX UP0, UPT, UR5, URZ, UPT, UP0 ;  /* 0x0000003f0500728c */ /* 0x000fe2000bf05300 */
[----:B------:R-:W-:-:S02]  /*12c0*/  ISETP.NE.U32.AND P2, PT, RZ, UR8, PT ;  /* 0x00000008ff007c0c */ /* 0x000fc4000bf45070 */
[----:B------:R-:W-:Y:S01]  /*12d0*/  ULDC UR5, c[0x0][0x2e0] ;  /* 0x0000b80000057ab9 */ /* 0x000fe20000000800 */
[----:B------:R-:W-:Y:S01]  /*12e0*/  USEL UR4, UR4, 0x1, UP0 ;  /* 0x0000000104047887 */ /* 0x000fe20008000000 */
[----:B------:R-:W-:-:S03]  /*12f0*/  ISETP.NE.AND.EX P2, PT, RZ, UR9, PT, P2 ;  /* 0x00000009ff007c0c */ /* 0x000fc6000bf45320 */
[----:B------:R-:W-:-:S03]  /*1300*/  UIMAD UR4, UR4, UR5, URZ ;  /* 0x00000005040472a4 */ /* 0x000fc6000f8e023f */
[----:B------:R-:W-:Y:S01]  /*1310*/  ULDC UR5, c[0x0][0x338] ;  /* 0x0000ce0000057ab9 */ /* 0x000fe20000000800 */
[----:B------:R-:W-:Y:S01]  /*1320*/  IMAD.MOV.U32 R29, RZ, RZ, R0 ;  /* 0x000000ffff1d7224 */ /* 0x000fe200078e0000 */
[----:B-1----:R-:W-:Y:S07]  /*1330*/  @P1 BRA `(.L_x_286) ;  /* 0x0000000000241947 */ /* 0x002fee0003800000 */
[----:B------:R-:W-:Y:S02]  /*1340*/  ULDC.64 UR6, c[0x0][0xa00] ;  /* 0x0002800000067ab9 */ /* 0x000fe40000000a00 */
[----:B------:R-:W-:-:S04]  /*1350*/  ISETP.NE.U32.AND P1, PT, RZ, UR6, PT ;  /* 0x00000006ff007c0c */ /* 0x000fc8000bf25070 */
[----:B------:R-:W-:-:S13]  /*1360*/  ISETP.NE.AND.EX P1, PT, RZ, UR7, PT, P1 ;  /* 0x00000007ff007c0c */ /* 0x000fda000bf25310 */
[----:B------:R-:W-:Y:S05]  /*1370*/  @!P1 BRA `(.L_x_286) ;  /* 0x0000000000149947 */ /* 0x000fea0003800000 */
[----:B------:R-:W0:Y:S02]  /*1380*/  LDC.64 R2, c[0x0][0xa00] ;  /* 0x00028000ff027b82 */ /* 0x000e240000000a00 */
[----:B0-----:R-:W-:-:S05]  /*1390*/  IMAD.WIDE R2, R29, 0x4, R2 ;  /* 0x000000041d027825 */ /* 0x001fca00078e0202 */
[----:B-----5:R-:W2:Y:S04]  /*13a0*/  LDG.E R27, desc[UR42][R2.64] ;  /* 0x0000002a021b7981 */ /* 0x020ea8000c1e1900 */
[----:B------:R-:W2:Y:S02]  /*13b0*/  LDG.E R0, desc[UR42][R2.64+0x4] ;  /* 0x0000042a02007981 */ /* 0x000ea4000c1e1900 */
[----:B--2---:R-:W-:-:S07]  /*13c0*/  IMAD.IADD R27, R0, 0x1, -R27 ;  /* 0x00000001001b7824 */ /* 0x004fce00078e0a1b */
.L_x_286:
[----:B------:R-:W-:Y:S02]  /*13d0*/  IMAD.U32 R33, RZ, RZ, UR5 ;  /* 0x00000005ff217e24 */ /* 0x000fe4000f8e00ff */
[----:B------:R-:W-:Y:S01]  /*13e0*/  IMAD.U32 R28, RZ, RZ, UR4 ;  /* 0x00000004ff1c7e24 */ /* 0x000fe2000f8e00ff */
[----:B------:R-:W-:Y:S06]  /*13f0*/  @!P2 BRA `(.L_x_287) ;  /* 0x000000000010a947 */ /* 0x000fec0003800000 */
[----:B------:R-:W-:-:S04]  /*1400*/  IADD3 R2, P0, R34, UR8, RZ ;  /* 0x0000000822027c10 */ /* 0x000fc8000ff1e0ff */
[----:B------:R-:W-:-:S05]  /*1410*/  IADD3.X R3, R30, UR9, RZ, P0, !PT ;  /* 0x000000091e037c10 */ /* 0x000fca00087fe4ff */
[----:B------:R0:W5:Y:S01]  /*1420*/  LDG.E R28, desc[UR42][R2.64] ;  /* 0x0000002a021c7981 */ /* 0x000162000c1e1900 */
[----:B------:R-:W-:Y:S05]  /*1430*/  BRA `(.L_x_288) ;  /* 0x0000000000107947 */ /* 0x000fea0003800000 */
.L_x_287:
[----:B------:R-:W-:Y:S05]  /*1440*/  @!P0 BRA `(.L_x_288) ;  /* 0x00000000000c8947 */ /* 0x000fea0003800000 */
[----:B------:R-:W2:Y:S04]  /*1450*/  LDG.E R3, desc[UR42][R6.64] ;  /* 0x0000002a06037981 */ /* 0x000ea8000c1e1900 */
[----:B------:R-:W2:Y:S02]  /*1460*/  LDG.E R28, desc[UR42][R6.64+0x4] ;  /* 0x0000042a061c7981 */ /* 0x000ea4000c1e1900 */
[----:B--2---:R-:W-:-:S07]  /*1470*/  IMAD.IADD R28, R28, 0x1, -R3 ;  /* 0x000000011c1c7824 */ /* 0x004fce00078e0a03 */
.L_x_288:
[----:B------:R-:W-:Y:S02]  /*1480*/  ULDC.64 UR4, c[0x0][0xa10] ;  /* 0x0002840000047ab9 */ /* 0x000fe40000000a00 */
[----:B------:R-:W-:-:S04]  /*1490*/  ISETP.NE.U32.AND P0, PT, RZ, UR4, PT ;  /* 0x00000004ff007c0c */ /* 0x000fc8000bf05070 */
[----:B------:R-:W-:Y:S01]  /*14a0*/  ISETP.NE.AND.EX P0, PT, RZ, UR5, PT, P0 ;  /* 0x00000005ff007c0c */ /* 0x000fe2000bf05300 */
[----:B-----5:R-:W-:Y:S01]  /*14b0*/  IMAD.IADD R9, R28, 0x1, -R9 ;  /* 0x000000011c097824 */ /* 0x020fe200078e0a09 */
[----:B------:R-:W-:-:S11]  /*14c0*/  ULDC.64 UR4, c[0x0][0xa30] ;  /* 0x00028c0000047ab9 */ /* 0x000fd60000000a00 */
[----:B0-----:R-:W0:Y:S02]  /*14d0*/  @P0 LDC.64 R2, c[0x0][0xa10] ;  /* 0x00028400ff020b82 */ /* 0x001e240000000a00 */
[----:B0-----:R-:W-:-:S05]  /*14e0*/  @P0 IMAD.WIDE R2, R29, 0x4, R2 ;  /* 0x000000041d020825 */ /* 0x001fca00078e0202 */
[----:B------:R-:W2:Y:S04]  /*14f0*/  @P0 LDG.E R0, desc[UR42][R2.64] ;  /* 0x0000002a02000981 */ /* 0x000ea8000c1e1900 */
[----:B------:R0:W2:Y:S01]  /*1500*/  @P0 LDG.E R7, desc[UR42][R2.64+0x4] ;  /* 0x0000042a02070981 */ /* 0x0000a2000c1e1900 */
[----:B------:R-:W-:Y:S01]  /*1510*/  ISETP.NE.U32.AND P1, PT, RZ, UR4, PT ;  /* 0x00000004ff007c0c */ /* 0x000fe2000bf25070 */
[----:B------:R-:W-:-:S03]  /*1520*/  IMAD.MOV.U32 R24, RZ, RZ, R28 ;  /* 0x000000ffff187224 */ /* 0x000fc600078e001c */
[----:B------:R-:W-:Y:S01]  /*1530*/  ISETP.NE.AND.EX P1, PT, RZ, UR5, PT, P1 ;  /* 0x00000005ff007c0c */ /* 0x000fe2000bf25310 */
[----:B0-----:R-:W-:-:S12]  /*1540*/  IMAD.MOV R2, RZ, RZ, -R9 ;  /* 0x000000ffff027224 */ /* 0x001fd800078e0a09 */
[----:B------:R-:W-:-:S04]  /*1550*/  @P1 IADD3 R4, P2, R34, UR4, RZ ;  /* 0x0000000422041c10 */ /* 0x000fc8000ff5e0ff */
[----:B------:R-:W-:Y:S02]  /*1560*/  @P1 IADD3.X R5, R30, UR5, RZ, P2, !PT ;  /* 0x000000051e051c10 */ /* 0x000fe400097fe4ff */
[----:B------:R-:W-:-:S03]  /*1570*/  VIMNMX R2, RZ, R2, !PT ;  /* 0x00000002ff027248 */ /* 0x000fc60007fe0100 */
[----:B------:R0:W5:Y:S01]  /*1580*/  @P1 LDG.E R24, desc[UR42][R4.64] ;  /* 0x0000002a04181981 */ /* 0x000162000c1e1900 */
[----:B--2---:R-:W-:-:S04]  /*1590*/  @P0 IMAD.IADD R33, R7, 0x1, -R0 ;  /* 0x0000000107210824 */ /* 0x004fc800078e0a00 */
[----:B------:R-:W-:-:S04]  /*15a0*/  IMAD.IADD R105, R9, 0x1, R33 ;  /* 0x0000000109697824 */ /* 0x000fc800078e0221 */
[----:B------:R-:W-:-:S04]  /*15b0*/  VIADD R0, R105, 0x9f ;  /* 0x0000009f69007836 */ /* 0x000fc80000000000 */
[----:B------:R-:W-:-:S05]  /*15c0*/  IMAD.HI R0, R0, 0x66666667, RZ ;  /* 0x6666666700007827 */ /* 0x000fca00078e02ff */
[----:B------:R-:W-:-:S04]  /*15d0*/  SHF.R.U32.HI R3, RZ, 0x1f, R0 ;  /* 0x0000001fff037819 */ /* 0x000fc80000011600 */
[----:B------:R-:W-:-:S05]  /*15e0*/  LEA.HI.SX32 R104, R0, R3, 0x1a ;  /* 0x0000000300687211 */ /* 0x000fca00078fd2ff */
[----:B------:R-:W-:-:S05]  /*15f0*/  IMAD R0, R104, 0xa0, -R9 ;  /* 0x000000a068007824 */ /* 0x000fca00078e0a09 */
[----:B0-----:R-:W-:-:S04]  /*1600*/  VIMNMX R5, R0, R33, PT ;  /* 0x0000002100057248 */ /* 0x001fc80003fe0100 */
[----:B------:R-:W-:Y:S01]  /*1610*/  ISETP.GT.AND P0, PT, R5, R2, PT ;  /* 0x000000020500720c */ /* 0x000fe20003f04270 */
[----:B------:R-:W-:-:S05]  /*1620*/  IMAD.WIDE.U32 R2, R2, -0x33333333, RZ ;  /* 0xcccccccd02027825 */ /* 0x000fca00078e00ff */
[----:B------:R-:W-:-:S05]  /*1630*/  SHF.R.U32.HI R32, RZ, 0x7, R3 ;  /* 0x00000007ff207819 */ /* 0x000fca0000011603 */
[----:B------:R-:W-:Y:S02]  /*1640*/  IMAD.MOV.U32 R2, RZ, RZ, R32 ;  /* 0x000000ffff027224 */ /* 0x000fe400078e0020 */
[----:B------:R-:W-:-:S04]  /*1650*/  @P0 VIADD R0, R5, 0x9f ;  /* 0x0000009f05000836 */ /* 0x000fc80000000000 */
[----:B------:R-:W-:-:S05]  /*1660*/  @P0 IMAD.HI R0, R0, 0x66666667, RZ ;  /* 0x6666666700000827 */ /* 0x000fca00078e02ff */
[----:B------:R-:W-:-:S04]  /*1670*/  @P0 SHF.R.U32.HI R3, RZ, 0x1f, R0 ;  /* 0x0000001fff030819 */ /* 0x000fc80000011600 */
[----:B------:R-:W-:Y:S02]  /*1680*/  @P0 LEA.HI.SX32 R2, R0, R3, 0x1a ;  /* 0x0000000300020211 */ /* 0x000fe400078fd2ff */
[----:B------:R-:W-:Y:S02]  /*1690*/  PLOP3.LUT P0, PT, PT, PT, PT, 0x80, 0x0 ;  /* 0x000000000000781c */ /* 0x000fe40003f0f070 */
[----:B------:R-:W-:-:S13]  /*16a0*/  ISETP.GT.AND P1, PT, R2, R32, PT ;  /* 0x000000200200720c */ /* 0x000fda0003f24270 */
[----:B------:R-:W-:Y:S05]  /*16b0*/  @!P1 BRA `(.L_x_289) ;  /* 0x00000034000c9947 */ /* 0x000fea0003800000 */
[----:B------:R-:W-:Y:S01]  /*16c0*/  VIADD R0, R16, 0xe000 ;  /* 0x0000e00010007836 */ /* 0x000fe20000000000 */
[----:B------:R-:W-:Y:S04]  /*16d0*/  BSSY B6, `(.L_x_290) ;  /* 0x0000013000067945 */ /* 0x000fe80003800000 */
[----:B------:R-:W-:-:S13]  /*16e0*/  LOP3.LUT P0, RZ, R0, 0x1bf, RZ, 0xc0, !PT ;  /* 0x000001bf00ff7812 */ /* 0x000fda000780c0ff */
[----:B------:R-:W-:Y:S05]  /*16f0*/  @!P0 BRA `(.L_x_291) ;  /* 0x0000000000408947 */ /* 0x000fea0003800000 */
        /* <DEDUP_REMOVED lines=15> */
[----:B-1---5:R-:W-:Y:S05]  /*17f0*/  CALL.ABS.NOINC R14 ;  /* 0x000000000e007343 */ /* 0x022fea0003c00000 */
.L_x_291:
[----:B------:R-:W-:Y:S05]  /*1800*/  BSYNC B6 ;  /* 0x0000000000067941 */ /* 0x000fea0003800000 */
.L_x_290:
        /* <DEDUP_REMOVED lines=11> */
[----:B------:R-:W-:Y:S01]  /*18c0*/  IMAD.U32 R10, RZ, RZ, UR6 ;  /* 0x00000006ff0a7e24 */ /* 0x000fe2000f8e00ff */
[----:B------:R-:W-:Y:S01]  /*18d0*/  MOV R12, 0x1 ;  /* 0x00000001000c7802 */ /* 0x000fe20000000f00 */
[----:B------:R-:W-:Y:S02]  /*18e0*/  IMAD.U32 R6, RZ, RZ, UR4 ;  /* 0x00000004ff067e24 */ /* 0x000fe4000f8e00ff */
[----:B------:R-:W-:-:S02]  /*18f0*/  IMAD.U32 R7, RZ, RZ, UR5 ;  /* 0x00000005ff077e24 */ /* 0x000fc4000f8e00ff */
[----:B------:R-:W-:Y:S02]  /*1900*/  IMAD.U32 R11, RZ, RZ, UR7 ;  /* 0x00000007ff0b7e24 */ /* 0x000fe4000f8e00ff */
[----:B------:R-:W-:Y:S02]  /*1910*/  IMAD.MOV.U32 R8, RZ, RZ, 0x70 ;  /* 0x00000070ff087424 */ /* 0x000fe400078e00ff */
[----:B0-----:R-:W-:-:S07]  /*1920*/  IMAD.MOV.U32 R13, RZ, RZ, RZ ;  /* 0x000000ffff0d7224 */ /* 0x001fce00078e00ff */
[----:B------:R-:W-:-:S07]  /*1930*/  LEPC R20, `(.L_x_293) ;  /* 0x000000001014794e */ /* 0x000fce0000000000 */
[----:B-1---5:R-:W-:Y:S05]  /*1940*/  CALL.ABS.NOINC R14 ;  /* 0x000000000e007343 */ /* 0x022fea0003c00000 */
.L_x_293:
[----:B------:R-:W-:Y:S05]  /*1950*/  BSYNC B6 ;  /* 0x0000000000067941 */ /* 0x000fea0003800000 */
.L_x_292:
[----:B------:R-:W-:Y:S01]  /*1960*/  ULDC.64 UR4, c[0x0][0x9f8] ;  /* 0x00027e0000047ab9 */ /* 0x000fe20000000a00 */
[----:B------:R-:W0:Y:S01]  /*1970*/  LDC R0, c[0x0][0x428] ;  /* 0x00010a00ff007b82 */ /* 0x000e220000000800 */
[----:B------:R-:W-:-:S07]  /*1980*/  ISETP.NE.U32.AND P0, PT, RZ, UR4, PT ;  /* 0x00000004ff007c0c */ /* 0x000fce000bf05070 */
[----:B------:R-:W1:Y:S01]  /*1990*/  LDC.64 R48, c[0x0][0x2f0] ;  /* 0x0000bc00ff307b82 */ /* 0x000e620000000a00 */
[----:B------:R-:W-:Y:S01]  /*19a0*/  ISETP.NE.AND.EX P0, PT, RZ, UR5, PT, P0 ;  /* 0x00000005ff007c0c */ /* 0x000fe2000bf05300 */
[----:B------:R-:W-:Y:S01]  /*19b0*/  IMAD.IADD R56, R31, 0x1, R28 ;  /* 0x000000011f387824 */ /* 0x000fe200078e021c */
[----:B------:R-:W-:Y:S01]  /*19c0*/  ULDC.64 UR6, c[0x0][0xa08] ;  /* 0x0002820000067ab9 */ /* 0x000fe20000000a00 */
[----:B------:R-:W-:Y:S01]  /*19d0*/  IMAD.MOV.U32 R3, RZ, RZ, R26 ;  /* 0x000000ffff037224 */ /* 0x000fe200078e001a */
[----:B------:R-:W2:Y:S03]  /*19e0*/  LDL R28, [R1+0x1c] ;  /* 0x00001c00011c7983 */ /* 0x000ea60000100800 */
[----:B------:R-:W3:Y:S01]  /*19f0*/  LDC.64 R42, c[0x0][0x3d8] ;  /* 0x0000f600ff2a7b82 */ /* 0x000ee20000000a00 */
[----:B------:R-:W4:Y:S05]  /*1a00*/  LDL R14, [R1+0x20] ;  /* 0x00002000010e7983 */ /* 0x000f2a0000100800 */
[----:B------:R-:W-:-:S02]  /*1a10*/  @P0 IADD3 R4, P1, R34, UR4, RZ ;  /* 0x0000000422040c10 */ /* 0x000fc4000ff3e0ff */
[----:B------:R-:W-:Y:S01]  /*1a20*/  SHF.R.S32.HI R13, RZ, 0x1f, R56 ;  /* 0x0000001fff0d7819 */ /* 0x000fe20000011438 */
[----:B------:R-:W2:Y:S01]  /*1a30*/  LDL R34, [R1+0x48] ;  /* 0x0000480001227983 */ /* 0x000ea20000100800 */
[----:B------:R-:W-:Y:S01]  /*1a40*/  @P0 IADD3.X R5, R30, UR5, RZ, P1, !PT ;  /* 0x000000051e050c10 */ /* 0x000fe20008ffe4ff */
[----:B------:R-:W-:Y:S01]  /*1a50*/  ULDC.64 UR4, c[0x0][0x2f8] ;  /* 0x0000be0000047ab9 */ /* 0x000fe20000000a00 */
[----:B------:R-:W3:Y:S03]  /*1a60*/  LDC R31, c[0x0][0x3d4] ;  /* 0x0000f500ff1f7b82 */ /* 0x000ee60000000800 */
[----:B------:R1:W4:Y:S01]  /*1a70*/  @P0 LDG.E R29, desc[UR42][R4.64] ;  /* 0x0000002a041d0981 */ /* 0x000322000c1e1900 */
[----:B0-----:R-:W-:Y:S01]  /*1a80*/  ISETP.NE.AND P0, PT, R0, 0x1, PT ;  /* 0x000000010000780c */ /* 0x001fe20003f05270 */
[-C--:B-1----:R-:W-:Y:S01]  /*1a90*/  IMAD R6, R13, R48.reuse, RZ ;  /* 0x000000300d067224 */ /* 0x082fe200078e02ff */
[----:B------:R-:W-:Y:S01]  /*1aa0*/  SHF.R.S32.HI R19, RZ, 0x1f, R18 ;  /* 0x0000001fff137819 */ /* 0x000fe20000011412 */
[----:B------:R-:W0:Y:S01]  /*1ab0*/  S2R R10, SR_TID.X ;  /* 0x00000000000a7919 */ /* 0x000e220000002100 */
[----:B------:R-:W1:Y:S01]  /*1ac0*/  LDC.64 R36, c[0x0][0x3e8] ;  /* 0x0000fa00ff247b82 */ /* 0x000e620000000a00 */
[----:B------:R-:W-:Y:S01]  /*1ad0*/  SHF.R.S32.HI R30, RZ, 0x1f, R23 ;  /* 0x0000001fff1e7819 */ /* 0x000fe20000011417 */
[----:B------:R-:W-:-:S07]  /*1ae0*/  IMAD.WIDE.U32 R4, R56, R48, RZ ;  /* 0x0000003038047225 */ /* 0x000fce00078e00ff */
[----:B------:R-:W3:Y:S08]  /*1af0*/  @P0 LDC R7, c[0x0][0x42c] ;  /* 0x00010b00ff070b82 */ /* 0x000ef00000000800 */
[----:B------:R-:W1:Y:S01]  /*1b00*/  @P0 LDC R9, c[0x0][0x430] ;  /* 0x00010c00ff090b82 */ /* 0x000e620000000800 */
[----:B------:R-:W2:Y:S01]  /*1b10*/  S2R R35, SR_TID.X ;  /* 0x0000000000237919 */ /* 0x000ea20000002100 */
[----:B0-----:R-:W-:-:S02]  /*1b20*/  VIADD R20, R10, 0xffffff80 ;  /* 0xffffff800a147836 */ /* 0x001fc40000000000 */
[----:B---3--:R-:W-:-:S03]  /*1b30*/  @P0 IMAD.HI.U32 R0, R26, R7, RZ ;  /* 0x000000071a000227 */ /* 0x008fc600078e00ff */
[----:B------:R-:W-:Y:S01]  /*1b40*/  LEA.HI R10, R20, R20, RZ, 0x1 ;  /* 0x00000014140a7211 */ /* 0x000fe200078f08ff */
[----:B------:R-:W-:-:S03]  /*1b50*/  IMAD R7, R56, R49, R6 ;  /* 0x0000003138077224 */ /* 0x000fc600078e0206 */
[----:B------:R-:W-:Y:S01]  /*1b60*/  LOP3.LUT R10, R10, 0xfffffffe, RZ, 0xc0, !PT ;  /* 0xfffffffe0a0a7812 */ /* 0x000fe200078ec0ff */
[----:B------:R-:W-:Y:S01]  /*1b70*/  IMAD.IADD R5, R5, 0x1, R7 ;  /* 0x0000000105057824 */ /* 0x000fe200078e0207 */
[----:B-1----:R-:W-:Y:S02]  /*1b80*/  @P0 SHF.R.U32.HI R3, RZ, R9, R0 ;  /* 0x00000009ff030219 */ /* 0x002fe40000011600 */
[----:B------:R-:W-:Y:S01]  /*1b90*/  ISETP.NE.U32.AND P0, PT, RZ, UR6, PT ;  /* 0x00000006ff007c0c */ /* 0x000fe2000bf05070 */
[----:B------:R-:W-:Y:S01]  /*1ba0*/  IMAD.IADD R10, R20, 0x1, -R10 ;  /* 0x00000001140a7824 */ /* 0x000fe200078e0a0a */
[----:B------:R-:W-:Y:S01]  /*1bb0*/  SHF.R.S32.HI R0, RZ, 0x1f, R3 ;  /* 0x0000001fff007819 */ /* 0x000fe20000011403 */
[----:B------:R-:W-:Y:S01]  /*1bc0*/  IMAD.WIDE.U32 R4, R3, UR4, R4 ;  /* 0x0000000403047c25 */ /* 0x000fe2000f8e0004 */
[----:B------:R-:W-:Y:S01]  /*1bd0*/  ISETP.NE.AND.EX P0, PT, RZ, UR7, PT, P0 ;  /* 0x00000007ff007c0c */ /* 0x000fe2000bf05300 */
[----:B------:R-:W-:Y:S02]  /*1be0*/  ULDC.64 UR6, c[0x0][0x320] ;  /* 0x0000c80000067ab9 */ /* 0x000fe40000000a00 */
[----:B------:R-:W-:-:S02]  /*1bf0*/  IMAD R6, R0, UR4, RZ ;  /* 0x0000000400067c24 */ /* 0x000fc4000f8e02ff */
[----:B------:R-:W-:Y:S02]  /*1c00*/  IMAD R0, R0, UR6, RZ ;  /* 0x0000000600007c24 */ /* 0x000fe4000f8e02ff */
[C---:B------:R-:W-:Y:S01]  /*1c10*/  IMAD R9, R3.reuse, UR5, R6 ;  /* 0x0000000503097c24 */ /* 0x040fe2000f8e0206 */
[----:B------:R-:W-:Y:S01]  /*1c20*/  ULDC.64 UR4, c[0x0][0x300] ;  /* 0x0000c00000047ab9 */ /* 0x000fe20000000a00 */
[----:B------:R-:W-:Y:S02]  /*1c30*/  IMAD R11, R3, UR7, R0 ;  /* 0x00000007030b7c24 */ /* 0x000fe4000f8e0200 */
[----:B------:R-:W-:Y:S01]  /*1c40*/  IMAD.IADD R5, R5, 0x1, R9 ;  /* 0x0000000105057824 */ /* 0x000fe200078e0209 */
[----:B------:R-:W-:Y:S01]  /*1c50*/  ISETP.GE.AND P2, PT, R18, R31, PT ;  /* 0x0000001f1200720c */ /* 0x000fe20003f46270 */
[----:B------:R-:W-:-:S04]  /*1c60*/  IMAD.WIDE.U32 R6, R3, UR6, R18 ;  /* 0x0000000603067c25 */ /* 0x000fc8000f8e0012 */
[----:B------:R-:W-:Y:S02]  /*1c70*/  IMAD.SHL.U32 R52, R10, 0x8, RZ ;  /* 0x000000080a347824 */ /* 0x000fe400078e00ff */
[----:B------:R-:W-:-:S04]  /*1c80*/  IMAD.WIDE.U32 R20, R23, R48, R18 ;  /* 0x0000003017147225 */ /* 0x000fc800078e0012 */
[----:B------:R-:W-:Y:S01]  /*1c90*/  IMAD.IADD R7, R7, 0x1, R11 ;  /* 0x0000000107077824 */ /* 0x000fe200078e020b */
[----:B----4-:R-:W-:Y:S02]  /*1ca0*/  SHF.R.S32.HI R0, RZ, 0x1f, R29 ;  /* 0x0000001fff007819 */ /* 0x010fe4000001141d */
[----:B------:R-:W-:Y:S02]  /*1cb0*/  SEL R9, R29, RZ, !P0 ;  /* 0x000000ff1d097207 */ /* 0x000fe40004000000 */
[----:B------:R-:W3:Y:S01]  /*1cc0*/  LDL R29, [R1+0x18] ;  /* 0x00001800011d7983 */ /* 0x000ee20000100800 */
[----:B------:R-:W-:Y:S02]  /*1cd0*/  SEL R0, R0, RZ, !P0 ;  /* 0x000000ff00007207 */ /* 0x000fe40004000000 */
[----:B------:R-:W-:-:S04]  /*1ce0*/  IMAD.WIDE.U32 R54, R9, UR4, R4 ;  /* 0x0000000409367c25 */ /* 0x000fc8000f8e0004 */
[----:B------:R-:W-:Y:S02]  /*1cf0*/  IMAD R8, R0, UR4, RZ ;  /* 0x0000000400087c24 */ /* 0x000fe4000f8e02ff */
[----:B------:R-:W-:Y:S02]  /*1d00*/  IMAD R4, R30, R48, RZ ;  /* 0x000000301e047224 */ /* 0x000fe400078e02ff */
[----:B------:R-:W-:Y:S01]  /*1d10*/  IMAD R3, R9, UR5, R8 ;  /* 0x0000000509037c24 */ /* 0x000fe2000f8e0208 */
[----:B------:R-:W-:Y:S01]  /*1d20*/  ULDC.64 UR4, c[0x0][0x328] ;  /* 0x0000ca0000047ab9 */ /* 0x000fe20000000a00 */
[----:B------:R-:W-:Y:S01]  /*1d30*/  SEL R11, R31, RZ, P2 ;  /* 0x000000ff1f0b7207 */ /* 0x000fe20001000000 */
[----:B------:R-:W-:Y:S01]  /*1d40*/  IMAD R8, R0, UR4, RZ ;  /* 0x0000000400087c24 */ /* 0x000fe2000f8e02ff */
[----:B------:R-:W-:Y:S01]  /*1d50*/  SHF.R.S32.HI R53, RZ, 0x1f, R52 ;  /* 0x0000001fff357819 */ /* 0x000fe20000011434 */
[----:B------:R-:W-:Y:S02]  /*1d60*/  IMAD R5, R23, R49, R4 ;  /* 0x0000003117057224 */ /* 0x000fe400078e0204 */
[----:B------:R-:W-:Y:S01]  /*1d70*/  IMAD.IADD R0, R55, 0x1, R3 ;  /* 0x0000000137007824 */ /* 0x000fe200078e0203 */
[----:B------:R-:W-:Y:S01]  /*1d80*/  IADD3 R3, P0, R54, R20, RZ ;  /* 0x0000001436037210 */ /* 0x000fe20007f1e0ff */
[----:B------:R-:W-:-:S02]  /*1d90*/  IMAD R4, R30, R42, RZ ;  /* 0x0000002a1e047224 */ /* 0x000fc400078e02ff */
[C---:B------:R-:W-:Y:S01]  /*1da0*/  IMAD.WIDE.U32 R50, R9.reuse, UR4, R6 ;  /* 0x0000000409327c25 */ /* 0x040fe2000f8e0006 */
[----:B------:R-:W-:Y:S01]  /*1db0*/  IADD3.X R20, R0, R21, R5, P0, !PT ;  /* 0x0000001500147210 */ /* 0x000fe200007fe405 */
[----:B------:R-:W-:Y:S02]  /*1dc0*/  ULDC UR4, c[0x0][0x2e4] ;  /* 0x0000b90000047ab9 */ /* 0x000fe40000000800 */
[----:B------:R-:W-:Y:S02]  /*1dd0*/  IMAD R6, R30, R36, RZ ;  /* 0x000000241e067224 */ /* 0x000fe400078e02ff */
[----:B------:R-:W-:Y:S02]  /*1de0*/  IMAD.IADD R11, R18, 0x1, R11 ;  /* 0x00000001120b7824 */ /* 0x000fe400078e020b */
[----:B------:R-:W-:Y:S02]  /*1df0*/  IMAD R75, R9, UR5, R8 ;  /* 0x00000005094b7c24 */ /* 0x000fe4000f8e0208 */
[----:B------:R-:W-:-:S02]  /*1e00*/  IMAD R15, R23, R43, R4 ;  /* 0x0000002b170f7224 */ /* 0x000fc400078e0204 */
[----:B------:R-:W-:Y:S01]  /*1e10*/  IMAD.WIDE.U32 R8, R23, R42, R18 ;  /* 0x0000002a17087225 */ /* 0x000fe200078e0012 */
[----:B------:R-:W-:-:S03]  /*1e20*/  SHF.R.S32.HI R10, RZ, 0x1f, R11 ;  /* 0x0000001fff0a7819 */ /* 0x000fc6000001140b */
[----:B------:R-:W-:-:S04]  /*1e30*/  IMAD.WIDE.U32 R4, R23, R42, R52 ;  /* 0x0000002a17047225 */ /* 0x000fc800078e0034 */
[C---:B------:R-:W-:Y:S02]  /*1e40*/  IMAD R21, R23.reuse, R37, R6 ;  /* 0x0000002517157224 */ /* 0x040fe400078e0206 */
[----:B------:R-:W-:-:S04]  /*1e50*/  IMAD.WIDE.U32 R40, R23, R36, R18 ;  /* 0x0000002417287225 */ /* 0x000fc800078e0012 */
[----:B------:R-:W-:-:S04]  /*1e60*/  IMAD.WIDE.U32 R6, R23, R36, R52 ;  /* 0x0000002417067225 */ /* 0x000fc800078e0034 */
[----:B------:R-:W-:Y:S02]  /*1e70*/  IMAD.IADD R9, R15, 0x1, R9 ;  /* 0x000000010f097824 */ /* 0x000fe400078e0209 */
[----:B------:R-:W-:Y:S01]  /*1e80*/  IMAD.IADD R5, R5, 0x1, R15 ;  /* 0x0000000105057824 */ /* 0x000fe200078e020f */
[----:B-----5:R-:W-:Y:S01]  /*1e90*/  SHF.R.S32.HI R15, RZ, 0x1f, R24 ;  /* 0x0000001fff0f7819 */ /* 0x020fe20000011418 */
[----:B------:R-:W-:Y:S02]  /*1ea0*/  IMAD.IADD R41, R21, 0x1, R41 ;  /* 0x0000000115297824 */ /* 0x000fe400078e0229 */
[----:B------:R-:W-:Y:S01]  /*1eb0*/  IMAD.IADD R7, R7, 0x1, R21 ;  /* 0x0000000107077824 */ /* 0x000fe200078e0215 */
[----:B------:R-:W-:Y:S01]  /*1ec0*/  LEA.HI R21, R10, R11, RZ, 0x4 ;  /* 0x0000000b0a157211 */ /* 0x000fe200078f20ff */
[-C--:B------:R-:W-:Y:S02]  /*1ed0*/  IMAD R12, R15, R42.reuse, RZ ;  /* 0x0000002a0f0c7224 */ /* 0x080fe400078e02ff */
[----:B------:R-:W-:Y:S01]  /*1ee0*/  IMAD.WIDE.U32 R44, R24, R42, R4 ;  /* 0x0000002a182c7225 */ /* 0x000fe200078e0004 */
[----:B--2---:R-:W-:-:S03]  /*1ef0*/  LOP3.LUT P4, RZ, R34, 0x2, RZ, 0xc0, !PT ;  /* 0x0000000222ff7812 */ /* 0x004fc6000788c0ff */
[----:B------:R-:W-:Y:S01]  /*1f00*/  IMAD R15, R15, R36, RZ ;  /* 0x000000240f0f7224 */ /* 0x000fe200078e02ff */
[----:B------:R-:W-:Y:S01]  /*1f10*/  LOP3.LUT R22, R22, 0xfffffffb, RZ, 0xc0, !PT ;  /* 0xfffffffb16167812 */ /* 0x000fe200078ec0ff */
[----:B------:R-:W-:Y:S01]  /*1f20*/  IMAD R59, R49, 0xa0, RZ ;  /* 0x000000a0313b7824 */ /* 0x000fe200078e02ff */
[----:B------:R-:W-:Y:S01]  /*1f30*/  SHF.R.U32.HI R35, RZ, 0x7, R35 ;  /* 0x00000007ff237819 */ /* 0x000fe20000011623 */
[C---:B------:R-:W-:Y:S01]  /*1f40*/  IMAD R65, R24.reuse, R43, R12 ;  /* 0x0000002b18417224 */ /* 0x040fe200078e020c */
[----:B------:R-:W-:Y:S01]  /*1f50*/  IADD3 R56, P0, R23, R56, RZ ;  /* 0x0000003817387210 */ /* 0x000fe20007f1e0ff */
[----:B------:R-:W-:Y:S01]  /*1f60*/  IMAD R11, R43, 0xa0, RZ ;  /* 0x000000a02b0b7824 */ /* 0x000fe200078e02ff */
[----:B------:R-:W-:Y:S01]  /*1f70*/  LOP3.LUT R64, R21, 0xfffffff0, RZ, 0xc0, !PT ;  /* 0xfffffff015407812 */ /* 0x000fe200078ec0ff */
[----:B------:R-:W-:-:S04]  /*1f80*/  IMAD.WIDE.U32 R46, R24, R42, R8 ;  /* 0x0000002a182e7225 */ /* 0x000fc800078e0008 */
[C---:B------:R-:W-:Y:S02]  /*1f90*/  IMAD R15, R24.reuse, R37, R15 ;  /* 0x00000025180f7224 */ /* 0x040fe400078e020f */
[----:B------:R-:W-:Y:S02]  /*1fa0*/  IMAD R61, R37, 0xa0, RZ ;  /* 0x000000a0253d7824 */ /* 0x000fe400078e02ff */
[----:B------:R-:W-:-:S04]  /*1fb0*/  IMAD.WIDE.U32 R40, R24, R36, R40 ;  /* 0x0000002418287225 */ /* 0x000fc800078e0028 */
[----:B------:R-:W-:-:S04]  /*1fc0*/  IMAD.WIDE.U32 R38, R24, R36, R6 ;  /* 0x0000002418267225 */ /* 0x000fc800078e0006 */
[----:B------:R-:W-:Y:S02]  /*1fd0*/  VIADD R34, R18, 0x20 ;  /* 0x0000002012227836 */ /* 0x000fe40000000000 */
[----:B------:R-:W-:Y:S01]  /*1fe0*/  IMAD.WIDE.U32 R48, R48, 0xa0, RZ ;  /* 0x000000a030307825 */ /* 0x000fe200078e00ff */
[----:B------:R-:W-:-:S03]  /*1ff0*/  @P2 LOP3.LUT R22, R22, 0x4, RZ, 0xfc, !PT ;  /* 0x0000000416162812 */ /* 0x000fc600078efcff */
[----:B------:R-:W-:-:S04]  /*2000*/  IMAD.WIDE.U32 R42, R42, 0xa0, RZ ;  /* 0x000000a02a2a7825 */ /* 0x000fc800078e00ff */
[----:B------:R-:W-:Y:S01]  /*2010*/  IMAD.WIDE.U32 R36, R36, 0xa0, RZ ;  /* 0x000000a024247825 */ /* 0x000fe200078e00ff */
[----:B------:R-:W-:Y:S02]  /*2020*/  ISETP.GE.AND P3, PT, R18, UR4, PT ;  /* 0x0000000412007c0c */ /* 0x000fe4000bf66270 */
[----:B------:R-:W-:Y:S01]  /*2030*/  ISETP.GE.AND P2, PT, R34, UR4, PT ;  /* 0x0000000422007c0c */ /* 0x000fe2000bf46270 */
[----:B------:R-:W-:Y:S01]  /*2040*/  IMAD.IADD R62, R65, 0x1, R47 ;  /* 0x00000001413e7824 */ /* 0x000fe200078e022f */
[----:B------:R-:W-:Y:S01]  /*2050*/  SHF.R.S32.HI R73, RZ, 0x1f, R64 ;  /* 0x0000001fff497819 */ /* 0x000fe20000011440 */
[----:B------:R-:W-:Y:S02]  /*2060*/  VIADD R35, R35, 0x8 ;  /* 0x0000000823237836 */ /* 0x000fe40000000000 */
[----:B------:R-:W-:Y:S02]  /*2070*/  IMAD.SHL.U32 R58, R31, 0x2, RZ ;  /* 0x000000021f3a7824 */ /* 0x000fe400078e00ff */
[----:B------:R-:W-:-:S02]  /*2080*/  IMAD.X R57, R30, 0x1, R13, P0 ;  /* 0x000000011e397824 */ /* 0x000fc400000e060d */
[----:B------:R-:W-:Y:S02]  /*2090*/  IMAD.IADD R59, R49, 0x1, R59 ;  /* 0x00000001313b7824 */ /* 0x000fe400078e023b */
[----:B------:R-:W-:Y:S02]  /*20a0*/  IMAD.IADD R60, R43, 0x1, R11 ;  /* 0x000000012b3c7824 */ /* 0x000fe400078e020b */
[----:B------:R-:W-:Y:S02]  /*20b0*/  IMAD.IADD R61, R37, 0x1, R61 ;  /* 0x00000001253d7824 */ /* 0x000fe400078e023d */
[----:B------:R-:W-:Y:S02]  /*20c0*/  IMAD.IADD R63, R15, 0x1, R41 ;  /* 0x000000010f3f7824 */ /* 0x000fe400078e0229 */
[----:B------:R-:W-:Y:S02]  /*20d0*/  IMAD.IADD R65, R45, 0x1, R65 ;  /* 0x000000012d417824 */ /* 0x000fe400078e0241 */
[----:B------:R-:W-:-:S02]  /*20e0*/  IMAD.IADD R72, R39, 0x1, R15 ;  /* 0x0000000127487824 */ /* 0x000fc400078e020f */
[----:B------:R-:W-:Y:S01]  /*20f0*/  IMAD.IADD R75, R51, 0x1, R75 ;  /* 0x00000001334b7824 */ /* 0x000fe200078e024b */
[----:B---3--:R-:W-:-:S04]  /*2100*/  LOP3.LUT R4, R29, 0x30, R21, 0xf8, !PT ;  /* 0x000000301d047812 */ /* 0x008fc800078ef815 */
[----:B------:R-:W-:-:S05]  /*2110*/  LOP3.LUT R4, R4, R28, RZ, 0x3c, !PT ;  /* 0x0000001c04047212 */ /* 0x000fca00078e3cff */
[----:B------:R-:W-:-:S07]  /*2120*/  IMAD.IADD R74, R14, 0x1, R4 ;  /* 0x000000010e4a7824 */ /* 0x000fce00078e0204 */
.L_x_323:
[----:B0-----:R-:W2:Y:S01]  /*2130*/  LDL R4, [R1+0x4] ;  /* 0x0000040001047983 */ /* 0x001ea20000100800 */
[----:B----4-:R-:W0:Y:S01]  /*2140*/  LDC.64 R66, c[0x0][0x2d8] ;  /* 0x0000b600ff427b82 */ /* 0x010e220000000a00 */
[----:B------:R-:W-:Y:S01]  /*2150*/  VIADD R2, R2, 0xffffffff ;  /* 0xffffffff02027836 */ /* 0x000fe20000000000 */
[----:B------:R-:W-:Y:S01]  /*2160*/  LOP3.LUT R22, R22, 0xfffffffd, RZ, 0xc0, !PT ;  /* 0xfffffffd16167812 */ /* 0x000fe200078ec0ff */
[----:B------:R-:W-:Y:S05]  /*2170*/  YIELD ;  /* 0x0000000000007946 */ /* 0x000fea0003800000 */
[----:B------:R-:W1:Y:S01]  /*2180*/  LDC R31, c[0x0][0x3d4] ;  /* 0x0000f500ff1f7b82 */ /* 0x000e620000000800 */
[----:B------:R-:W-:Y:S01]  /*2190*/  SHF.R.S32.HI R11, RZ, 0x1f, R2 ;  /* 0x0000001fff0b7819 */ /* 0x000fe20000011402 */
[----:B------:R-:W-:Y:S01]  /*21a0*/  IMAD R5, R59, R2, RZ ;  /* 0x000000023b057224 */ /* 0x000fe200078e02ff */
[----:B------:R-:W-:Y:S01]  /*21b0*/  ISETP.GT.AND P5, PT, R2, R32, PT ;  /* 0x000000200200720c */ /* 0x000fe20003fa4270 */
[----:B---3--:R-:W-:Y:S01]  /*21c0*/  IMAD.WIDE.U32 R14, R48, R2, RZ ;  /* 0x00000002300e7225 */ /* 0x008fe200078e00ff */
[----:B------:R-:W-:Y:S03]  /*21d0*/  BSSY B0, `(.L_x_294) ;  /* 0x0000255000007945 */ /* 0x000fe60003800000 */
[----:B------:R-:W-:-:S04]  /*21e0*/  IMAD R7, R11, R48, R5 ;  /* 0x000000300b077224 */ /* 0x000fc800078e0205 */
[----:B------:R-:W-:Y:S01]  /*21f0*/  IMAD.IADD R69, R15, 0x1, R7 ;  /* 0x000000010f457824 */ /* 0x000fe200078e0207 */
[----:B0-----:R-:W-:-:S03]  /*2200*/  IADD3 R12, P0, P1, R14, R66, R3 ;  /* 0x000000420e0c7210 */ /* 0x001fc6000791e003 */
[----:B------:R-:W-:Y:S02]  /*2210*/  @P5 LOP3.LUT R22, R22, 0x2, RZ, 0xfc, !PT ;  /* 0x0000000216165812 */ /* 0x000fe400078efcff */
[----:B------:R-:W-:Y:S02]  /*2220*/  IADD3.X R13, R69, R67, R20, P0, P1 ;  /* 0x00000043450d7210 */ /* 0x000fe400007e2414 */
[----:B-1----:R-:W-:Y:S01]  /*2230*/  ISETP.GE.AND P0, PT, R31, 0x1, PT ;  /* 0x000000011f00780c */ /* 0x002fe20003f06270 */
[----:B--2---:R-:W-:-:S04]  /*2240*/  IMAD R77, R17, 0x2800, R4 ;  /* 0x00002800114d7824 */ /* 0x004fc800078e0204 */
[C---:B------:R-:W-:Y:S02]  /*2250*/  VIADD R5, R77.reuse, 0x20 ;  /* 0x000000204d057836 */ /* 0x040fe40000000000 */
[----:B------:R-:W-:Y:S02]  /*2260*/  @P4 VIADD R5, R77, 0xffffffe0 ;  /* 0xffffffe04d054836 */ /* 0x000fe40000000000 */
[C---:B------:R-:W-:Y:S02]  /*2270*/  IMAD.IADD R77, R16.reuse, 0x1, R77 ;  /* 0x00000001104d7824 */ /* 0x040fe400078e024d */
[----:B------:R-:W-:Y:S02]  /*2280*/  IMAD.IADD R76, R16, 0x1, R5 ;  /* 0x00000001104c7824 */ /* 0x000fe400078e0205 */
[----:B------:R-:W-:Y:S05]  /*2290*/  @!P0 BRA `(.L_x_295) ;  /* 0x0000002000d88947 */ /* 0x000fea0003800000 */
[----:B------:R-:W-:Y:S01]  /*22a0*/  ULDC.U8 UR4, c[0x0][0x3f0] ;  /* 0x0000fc0000047ab9 */ /* 0x000fe20000000000 */
[-C--:B------:R-:W-:Y:S01]  /*22b0*/  IMAD R5, R60, R2.reuse, RZ ;  /* 0x000000023c057224 */ /* 0x080fe200078e02ff */
[----:B------:R-:W-:Y:S01]  /*22c0*/  ISETP.NE.AND P0, PT, RZ, UR4, PT ;  /* 0x00000004ff007c0c */ /* 0x000fe2000bf05270 */
[----:B------:R-:W-:Y:S02]  /*22d0*/  IMAD R7, R61, R2, RZ ;  /* 0x000000023d077224 */ /* 0x000fe400078e02ff */
[C---:B------:R-:W-:Y:S02]  /*22e0*/  IMAD R9, R11.reuse, R42, R5 ;  /* 0x0000002a0b097224 */ /* 0x040fe400078e0205 */
[----:B------:R-:W-:Y:S02]  /*22f0*/  IMAD R11, R11, R36, R7 ;  /* 0x000000240b0b7224 */ /* 0x000fe400078e0207 */
[----:B------:R-:W-:-:S04]  /*2300*/  IMAD.WIDE.U32 R4, R42, R2, RZ ;  /* 0x000000022a047225 */ /* 0x000fc800078e00ff */
[----:B------:R-:W-:-:S04]  /*2310*/  IMAD.WIDE.U32 R6, R36, R2, RZ ;  /* 0x0000000224067225 */ /* 0x000fc800078e00ff */
[----:B------:R-:W-:Y:S02]  /*2320*/  IMAD.IADD R30, R5, 0x1, R9 ;  /* 0x00000001051e7824 */ /* 0x000fe400078e0209 */
[----:B------:R-:W-:Y:S01]  /*2330*/  IMAD.IADD R68, R7, 0x1, R11 ;  /* 0x0000000107447824 */ /* 0x000fe200078e020b */
[----:B------:R-:W-:Y:S06]  /*2340*/  @!P0 BRA `(.L_x_296) ;  /* 0x0000001000388947 */ /* 0x000fec0003800000 */
[----:B------:R-:W-:Y:S01]  /*2350*/  IMAD R8, R2, -0xa0, R33 ;  /* 0xffffff6002087824 */ /* 0x000fe200078e0221 */
[----:B------:R-:W-:Y:S01]  /*2360*/  BSSY B1, `(.L_x_297) ;  /* 0x0000017000017945 */ /* 0x000fe20003800000 */
[----:B------:R-:W-:Y:S02]  /*2370*/  CS2R R14, SRZ ;  /* 0x00000000000e7805 */ /* 0x000fe4000001ff00 */
[----:B------:R-:W-:Y:S02]  /*2380*/  CS2R R10, SRZ ;  /* 0x00000000000a7805 */ /* 0x000fe4000001ff00 */
[----:B------:R-:W-:Y:S02]  /*2390*/  CS2R R28, SRZ ;  /* 0x00000000001c7805 */ /* 0x000fe4000001ff00 */
[----:B------:R-:W-:-:S04]  /*23a0*/  VIMNMX R8, R8, 0xa0, PT ;  /* 0x000000a008087848 */ /* 0x000fc80003fe0100 */
[----:B------:R-:W-:Y:S02]  /*23b0*/  ISETP.GE.AND P1, PT, R23, R8, PT ;  /* 0x000000081700720c */ /* 0x000fe40003f26270 */
[----:B------:R-:W-:-:S11]  /*23c0*/  CS2R R8, SRZ ;  /* 0x0000000000087805 */ /* 0x000fd6000001ff00 */
[----:B------:R-:W-:Y:S05]  /*23d0*/  @P1 BRA `(.L_x_298) ;  /* 0x00000000003c1947 */ /* 0x000fea0003800000 */
[----:B------:R-:W-:Y:S01]  /*23e0*/  ULDC.64 UR4, c[0x0][0x3c8] ;  /* 0x0000f20000047ab9 */ /* 0x000fe20000000a00 */
[----:B------:R-:W-:Y:S01]  /*23f0*/  VIADD R8, R52, 0x10 ;  /* 0x0000001034087836 */ /* 0x000fe20000000000 */
[----:B------:R-:W-:-:S04]  /*2400*/  IADD3 R4, P0, P5, R44, UR4, R4 ;  /* 0x000000042c047c10 */ /* 0x000fc8000fd1e004 */
[----:B------:R-:W-:Y:S01]  /*2410*/  IADD3.X R5, R65, UR5, R30, P0, P5 ;  /* 0x0000000541057c10 */ /* 0x000fe200087ea41e */
[----:B------:R-:W-:Y:S02]  /*2420*/  ULDC.64 UR4, c[0x0][0x3e0] ;  /* 0x0000f80000047ab9 */ /* 0x000fe40000000a00 */
[----:B------:R-:W-:-:S04]  /*2430*/  IADD3 R6, P0, P5, R38, UR4, R6 ;  /* 0x0000000426067c10 */ /* 0x000fc8000fd1e006 */
[----:B------:R-:W-:Y:S02]  /*2440*/  IADD3.X R7, R72, UR5, R68, P0, P5 ;  /* 0x0000000548077c10 */ /* 0x000fe400087ea444 */
[----:B------:R-:W-:Y:S02]  /*2450*/  ISETP.GE.AND P0, PT, R52, R31, PT ;  /* 0x0000001f3400720c */ /* 0x000fe40003f06270 */
[----:B------:R-:W-:-:S11]  /*2460*/  CS2R R10, SRZ ;  /* 0x00000000000a7805 */ /* 0x000fd6000001ff00 */
[----:B------:R0:W5:Y:S04]  /*2470*/  @!P0 LDG.E.64 R14, desc[UR42][R4.64] ;  /* 0x0000002a040e8981 */ /* 0x000168000c1e1b00 */
[----:B------:R0:W5:Y:S01]  /*2480*/  @!P0 LDG.E.64 R28, desc[UR42][R6.64] ;  /* 0x0000002a061c8981 */ /* 0x000162000c1e1b00 */
[----:B------:R-:W-:Y:S02]  /*2490*/  ISETP.GE.AND P0, PT, R8, R31, PT ;  /* 0x0000001f0800720c */ /* 0x000fe40003f06270 */
[----:B------:R-:W-:-:S11]  /*24a0*/  CS2R R8, SRZ ;  /* 0x0000000000087805 */ /* 0x000fd6000001ff00 */
[----:B------:R0:W5:Y:S04]  /*24b0*/  @!P0 LDG.E.64 R8, desc[UR42][R4.64+0x10] ;  /* 0x0000102a04088981 */ /* 0x000168000c1e1b00 */
[----:B------:R0:W5:Y:S02]  /*24c0*/  @!P0 LDG.E.64 R10, desc[UR42][R6.64+0x10] ;  /* 0x0000102a060a8981 */ /* 0x000164000c1e1b00 */
.L_x_298:
[----:B------:R-:W-:Y:S05]  /*24d0*/  BSYNC B1 ;  /* 0x0000000000017941 */ /* 0x000fea0003800000 */
.L_x_297:
[----:B------:R-:W-:Y:S01]  /*24e0*/  UISETP.NE.AND UP0, UPT, UR36, 0x3, UPT ;  /* 0x000000032400788c */ /* 0x000fe2000bf05270 */
[----:B-----5:R-:W-:Y:S02]  /*24f0*/  IMAD.MOV.U32 R30, RZ, RZ, R8 ;  /* 0x000000ffff1e7224 */ /* 0x020fe400078e0008 */
[----:B------:R-:W-:Y:S02]  /*2500*/  IMAD.MOV.U32 R85, RZ, RZ, R14 ;  /* 0x000000ffff557224 */ /* 0x000fe400078e000e */
[----:B------:R-:W-:Y:S01]  /*2510*/  IMAD.MOV.U32 R66, RZ, RZ, R10 ;  /* 0x000000ffff427224 */ /* 0x000fe200078e000a */
[----:B------:R-:W-:Y:S01]  /*2520*/  PLOP3.LUT P0, PT, PT, PT, UP0, 0x80, 0x0 ;  /* 0x000000000000781c */ /* 0x000fe20003f0f008 */
[----:B------:R-:W-:-:S12]  /*2530*/  IMAD.MOV.U32 R83, RZ, RZ, R28 ;  /* 0x000000ffff537224 */ /* 0x000fd800078e001c */
[----:B------:R-:W-:Y:S05]  /*2540*/  @!P0 BRA `(.L_x_299) ;  /* 0x0000000000048947 */ /* 0x000fea0003800000 */
[----:B------:R-:W-:Y:S01]  /*2550*/  BPT.TRAP 0x1 ;  /* 0x000000040000795c */ /* 0x000fe20000300000 */
.L_x_299:
[----:B------:R-:W-:Y:S01]  /*2560*/  IMAD R78, R17, 0x8, R16 ;  /* 0x00000008114e7824 */ /* 0x000fe200078e0210 */
[----:B------:R-:W-:Y:S01]  /*2570*/  SHF.L.U32 R79, R156, 0x1f, RZ ;  /* 0x0000001f9c4f7819 */ /* 0x000fe200000006ff */
[----:B------:R-:W-:Y:S03]  /*2580*/  BSSY B1, `(.L_x_300) ;  /* 0x0000003000017945 */ /* 0x000fe60003800000 */
[----:B------:R-:W1:Y:S02]  /*2590*/  SYNCS.PHASECHK.TRANS64.TRYWAIT P5, [R78+URZ+0x13290], R79 ;  /* 0x0132904f4e0075a7 */ /* 0x000e6400080a017f */
[----:B-1----:R-:W-:Y:S05]  /*25a0*/  @!P5 BRA `(.L_x_301) ;  /* 0x0000011800ecd947 */ /* 0x002fea0003800000 */
.L_x_518:
[----:B------:R-:W-:Y:S05]  /*25b0*/  BSYNC B1 ;  /* 0x0000000000017941 */ /* 0x000fea0003800000 */
.L_x_300:
[----:B------:R-:W-:Y:S05]  /*25c0*/  @P1 BRA `(.L_x_302) ;  /* 0x0000002000541947 */ /* 0x000fea0003800000 */
[----:B------:R-:W-:Y:S04]  /*25d0*/  BSSY B1, `(.L_x_303) ;  /* 0x000006f000017945 */ /* 0x000fe80003800000 */
[----:B------:R-:W-:Y:S05]  /*25e0*/  @P3 BRA `(.L_x_304) ;  /* 0x0000000400b43947 */ /* 0x000fea0003800000 */
[----:B0-----:R0:W2:Y:S01]  /*25f0*/  LDS.128 R4, [R77+0xe000] ;  /* 0x00e000004d047984 */ /* 0x0010a20000000c00 */
[----:B------:R-:W-:Y:S01]  /*2600*/  ISETP.GE.AND P5, PT, R52, R31, PT ;  /* 0x0000001f3400720c */ /* 0x000fe20003fa6270 */
[----:B------:R-:W-:-:S12]  /*2610*/  BSSY B2, `(.L_x_305) ;  /* 0x0000069000027945 */ /* 0x000fd80003800000 */
[----:B0-----:R-:W-:Y:S05]  /*2620*/  @P5 BRA `(.L_x_306) ;  /* 0x00000004009c5947 */ /* 0x001fea0003800000 */
[----:B------:R-:W-:Y:S02]  /*2630*/  SHF.R.U32.HI R28, RZ, 0x8, R29 ;  /* 0x00000008ff1c7819 */ /* 0x000fe4000001161d */
[----:B------:R-:W-:Y:S02]  /*2640*/  SHF.R.U32.HI R14, RZ, 0x8, R15 ;  /* 0x00000008ff0e7819 */ /* 0x000fe4000001160f */
[----:B------:R-:W-:Y:S01]  /*2650*/  SHF.R.U32.HI R68, RZ, 0x10, R29 ;  /* 0x00000010ff447819 */ /* 0x000fe2000001161d */
[----:B------:R-:W-:Y:S01]  /*2660*/  IMAD.SHL.U32 R28, R28, 0x100, RZ ;  /* 0x000001001c1c7824 */ /* 0x000fe200078e00ff */
[----:B------:R-:W-:Y:S01]  /*2670*/  LOP3.LUT R29, R29, 0xff0000ff, RZ, 0xc0, !PT ;  /* 0xff0000ff1d1d7812 */ /* 0x000fe200078ec0ff */
[----:B------:R-:W-:Y:S01]  /*2680*/  IMAD.SHL.U32 R14, R14, 0x100, RZ ;  /* 0x000001000e0e7824 */ /* 0x000fe200078e00ff */
[----:B------:R-:W-:Y:S02]  /*2690*/  SHF.R.U32.HI R70, RZ, 0x10, R15 ;  /* 0x00000010ff467819 */ /* 0x000fe4000001160f */
[----:B------:R-:W-:Y:S01]  /*26a0*/  LOP3.LUT R67, R15, 0xff0000ff, RZ, 0xc0, !PT ;  /* 0xff0000ff0f437812 */ /* 0x000fe200078ec0ff */
[----:B--2---:R-:W-:Y:S01]  /*26b0*/  IMAD.MOV.U32 R15, RZ, RZ, R4 ;  /* 0x000000ffff0f7224 */ /* 0x004fe200078e0004 */
[----:B------:R-:W-:Y:S01]  /*26c0*/  LOP3.LUT R69, R29, 0xff00, R28, 0xf8, !PT ;  /* 0x0000ff001d457812 */ /* 0x000fe200078ef81c */
[----:B------:R-:W-:Y:S01]  /*26d0*/  IMAD.U32 R28, R68, 0x10000, RZ ;  /* 0x00010000441c7824 */ /* 0x000fe200078e00ff */
[----:B------:R-:W-:-:S02]  /*26e0*/  F2FP.F16.E4M3.UNPACK_B R4, R5 ;  /* 0x00000005ff04723e */ /* 0x000fc400020006ff */
[----:B------:R-:W-:Y:S02]  /*26f0*/  F2FP.F16.E4M3.UNPACK_B R29, R83.H1 ;  /* 0x00000053ff1d723e */ /* 0x000fe400030006ff */
[----:B------:R-:W-:Y:S01]  /*2700*/  LOP3.LUT R67, R67, 0xff00, R14, 0xf8, !PT ;  /* 0x0000ff0043437812 */ /* 0x000fe200078ef80e */
[----:B------:R-:W-:Y:S01]  /*2710*/  IMAD.U32 R14, R70, 0x10000, RZ ;  /* 0x00010000460e7824 */ /* 0x000fe200078e00ff */
[----:B------:R-:W-:Y:S01]  /*2720*/  LOP3.LUT R80, R69, 0xff0000, R28, 0xf8, !PT ;  /* 0x00ff000045507812 */ /* 0x000fe200078ef81c */
[--C-:B------:R-:W-:Y:S01]  /*2730*/  HADD2.F32 R28, -RZ, R4.reuse.H1_H1 ;  /* 0x30000004ff1c7230 */ /* 0x100fe20000004100 */
[----:B------:R-:W-:Y:S01]  /*2740*/  F2FP.F16.E4M3.UNPACK_B R68, R85.H1 ;  /* 0x00000055ff44723e */ /* 0x000fe200030006ff */
[--C-:B------:R-:W-:Y:S01]  /*2750*/  HADD2.F32 R71, -RZ, R29.reuse.H0_H0 ;  /* 0x2000001dff477230 */ /* 0x100fe20000004100 */
[----:B------:R-:W-:Y:S01]  /*2760*/  F2FP.F16.E4M3.UNPACK_B R5, R5.H1 ;  /* 0x00000005ff05723e */ /* 0x000fe200030006ff */
[----:B------:R-:W-:Y:S01]  /*2770*/  HADD2.F32 R4, -RZ, R4.H0_H0 ;  /* 0x20000004ff047230 */ /* 0x000fe20000004100 */
[----:B------:R-:W-:Y:S01]  /*2780*/  LOP3.LUT R14, R67, 0xff0000, R14, 0xf8, !PT ;  /* 0x00ff0000430e7812 */ /* 0x000fe200078ef80e */
[----:B------:R-:W-:-:S02]  /*2790*/  HADD2.F32 R70, -RZ, R29.H1_H1 ;  /* 0x3000001dff467230 */ /* 0x000fc40000004100 */
[-C--:B------:R-:W-:Y:S01]  /*27a0*/  FMUL.FTZ R81, R28, R71.reuse ;  /* 0x000000471c517220 */ /* 0x080fe20000410000 */
[--C-:B------:R-:W-:Y:S02]  /*27b0*/  HADD2.F32 R69, -RZ, R68.reuse.H0_H0 ;  /* 0x20000044ff457230 */ /* 0x100fe40000004100 */
[--C-:B------:R-:W-:Y:S02]  /*27c0*/  HADD2.F32 R67, -RZ, R5.reuse.H1_H1 ;  /* 0x30000005ff437230 */ /* 0x100fe40000004100 */
[----:B------:R-:W-:Y:S02]  /*27d0*/  HADD2.F32 R29, -RZ, R5.H0_H0 ;  /* 0x20000005ff1d7230 */ /* 0x000fe40000004100 */
[C---:B------:R-:W-:Y:S01]  /*27e0*/  FMUL.FTZ R5, R4.reuse, R71 ;  /* 0x0000004704057220 */ /* 0x040fe20000410000 */
[----:B------:R-:W-:Y:S02]  /*27f0*/  HADD2.F32 R68, -RZ, R68.H1_H1 ;  /* 0x30000044ff447230 */ /* 0x000fe40000004100 */
[-C--:B------:R-:W-:Y:S01]  /*2800*/  FMUL.FTZ R82, R67, R70.reuse ;  /* 0x0000004643527220 */ /* 0x080fe20000410000 */
[-C--:B------:R-:W-:Y:S01]  /*2810*/  FFMA.FTZ R4, R4, R69.reuse, -R81 ;  /* 0x0000004504047223 */ /* 0x080fe20000010851 */
[C---:B------:R-:W-:Y:S01]  /*2820*/  FMUL.FTZ R84, R29.reuse, R70 ;  /* 0x000000461d547220 */ /* 0x040fe20000410000 */
[----:B------:R-:W-:Y:S01]  /*2830*/  FFMA.FTZ R5, R28, R69, R5 ;  /* 0x000000451c057223 */ /* 0x000fe20000010005 */
[----:B------:R-:W-:Y:S01]  /*2840*/  F2FP.F16.E4M3.UNPACK_B R70, R83 ;  /* 0x00000053ff46723e */ /* 0x000fe200020006ff */
[-C--:B------:R-:W-:Y:S01]  /*2850*/  FFMA.FTZ R83, R29, R68.reuse, -R82 ;  /* 0x000000441d537223 */ /* 0x080fe20000010852 */
[-C--:B------:R-:W-:Y:S01]  /*2860*/  F2FP.F16.E4M3.UNPACK_B R28, R15.reuse.H1 ;  /* 0x0000000fff1c723e */ /* 0x080fe200030006ff */
[----:B------:R-:W-:Y:S01]  /*2870*/  FFMA.FTZ R86, R67, R68, R84 ;  /* 0x0000004443567223 */ /* 0x000fe20000010054 */
[----:B------:R-:W-:Y:S01]  /*2880*/  F2FP.F16.E4M3.UNPACK_B R15, R15 ;  /* 0x0000000fff0f723e */ /* 0x000fe200020006ff */
[----:B------:R-:W-:Y:S01]  /*2890*/  HADD2.F32 R71, -RZ, R70.H1_H1 ;  /* 0x30000046ff477230 */ /* 0x000fe20000004100 */
[----:B------:R-:W-:Y:S01]  /*28a0*/  F2FP.F16.E4M3.UNPACK_B R69, R85 ;  /* 0x00000055ff45723e */ /* 0x000fe200020006ff */
[--C-:B------:R-:W-:Y:S01]  /*28b0*/  HADD2.F32 R67, -RZ, R28.reuse.H0_H0 ;  /* 0x2000001cff437230 */ /* 0x100fe20000004100 */
[----:B------:R-:W-:Y:S01]  /*28c0*/  F2FP.SATFINITE.E4M3.F32.PACK_AB_MERGE_C R88, R86, R83, RZ ;  /* 0x000000535658723e */ /* 0x000fe200048070ff */
[----:B------:R-:W-:-:S02]  /*28d0*/  HADD2.F32 R68, -RZ, R28.H1_H1 ;  /* 0x3000001cff447230 */ /* 0x000fc40000004100 */
[--C-:B------:R-:W-:Y:S02]  /*28e0*/  HADD2.F32 R28, -RZ, R15.reuse.H0_H0 ;  /* 0x2000000fff1c7230 */ /* 0x100fe40000004100 */
[-C--:B------:R-:W-:Y:S01]  /*28f0*/  FMUL.FTZ R81, R67, R71.reuse ;  /* 0x0000004743517220 */ /* 0x080fe20000410000 */
[----:B------:R-:W-:Y:S02]  /*2900*/  HADD2.F32 R29, -RZ, R15.H1_H1 ;  /* 0x3000000fff1d7230 */ /* 0x000fe40000004100 */
[----:B------:R-:W-:Y:S01]  /*2910*/  FMUL.FTZ R82, R68, R71 ;  /* 0x0000004744527220 */ /* 0x000fe20000410000 */
[----:B------:R-:W-:Y:S01]  /*2920*/  HADD2.F32 R70, -RZ, R70.H0_H0 ;  /* 0x20000046ff467230 */ /* 0x000fe20000004100 */
[----:B------:R-:W-:Y:S01]  /*2930*/  F2FP.SATFINITE.E4M3.F32.PACK_AB_MERGE_C R5, R5, R4, R88 ;  /* 0x000000040505723e */ /* 0x000fe20004807058 */
[--C-:B------:R-:W-:Y:S02]  /*2940*/  HADD2.F32 R15, -RZ, R69.reuse.H1_H1 ;  /* 0x30000045ff0f7230 */ /* 0x100fe40000004100 */
[----:B------:R-:W-:-:S02]  /*2950*/  HADD2.F32 R69, -RZ, R69.H0_H0 ;  /* 0x20000045ff457230 */ /* 0x000fc40000004100 */
[-C--:B------:R-:W-:Y:S01]  /*2960*/  FMUL.FTZ R71, R29, R70.reuse ;  /* 0x000000461d477220 */ /* 0x080fe20000410000 */
[----:B------:R-:W-:Y:S01]  /*2970*/  FMUL.FTZ R70, R28, R70 ;  /* 0x000000461c467220 */ /* 0x000fe20000410000 */
[-C--:B------:R-:W-:Y:S01]  /*2980*/  FFMA.FTZ R82, R67, R15.reuse, -R82 ;  /* 0x0000000f43527223 */ /* 0x080fe20000010852 */
[----:B------:R-:W-:Y:S01]  /*2990*/  FFMA.FTZ R81, R68, R15, R81 ;  /* 0x0000000f44517223 */ /* 0x000fe20000010051 */
[-C--:B------:R-:W-:Y:S01]  /*29a0*/  FFMA.FTZ R15, R28, R69.reuse, -R71 ;  /* 0x000000451c0f7223 */ /* 0x080fe20000010847 */
[----:B------:R-:W-:Y:S01]  /*29b0*/  FFMA.FTZ R84, R29, R69, R70 ;  /* 0x000000451d547223 */ /* 0x000fe20000010046 */
[----:B------:R-:W-:Y:S02]  /*29c0*/  F2FP.F16.E4M3.UNPACK_B R29, R7.H1 ;  /* 0x00000007ff1d723e */ /* 0x000fe400030006ff */
[----:B------:R-:W-:Y:S02]  /*29d0*/  F2FP.SATFINITE.E4M3.F32.PACK_AB_MERGE_C R87, R81, R82, RZ ;  /* 0x000000525157723e */ /* 0x000fe400048070ff */
[----:B------:R-:W-:Y:S01]  /*29e0*/  F2FP.F16.E4M3.UNPACK_B R81, R80.H1 ;  /* 0x00000050ff51723e */ /* 0x000fe200030006ff */
[--C-:B------:R-:W-:Y:S01]  /*29f0*/  HADD2.F32 R68, -RZ, R29.reuse.H1_H1 ;  /* 0x3000001dff447230 */ /* 0x100fe20000004100 */
[----:B------:R-:W-:Y:S01]  /*2a00*/  F2FP.F16.E4M3.UNPACK_B R70, R14.H1 ;  /* 0x0000000eff46723e */ /* 0x000fe200030006ff */
[----:B------:R-:W-:Y:S01]  /*2a10*/  HADD2.F32 R67, -RZ, R29.H0_H0 ;  /* 0x2000001dff437230 */ /* 0x000fe20000004100 */
[----:B------:R-:W-:Y:S01]  /*2a20*/  F2FP.F16.E4M3.UNPACK_B R28, R6.H1 ;  /* 0x00000006ff1c723e */ /* 0x000fe200030006ff */
[----:B------:R-:W-:Y:S01]  /*2a30*/  HADD2.F32 R83, -RZ, R81.H1_H1 ;  /* 0x30000051ff537230 */ /* 0x000fe20000004100 */
[----:B------:R-:W-:Y:S01]  /*2a40*/  F2FP.F16.E4M3.UNPACK_B R80, R80 ;  /* 0x00000050ff50723e */ /* 0x000fe200020006ff */
[----:B------:R-:W-:Y:S01]  /*2a50*/  HADD2.F32 R71, -RZ, R70.H1_H1 ;  /* 0x30000046ff477230 */ /* 0x000fe20000004100 */
[----:B------:R-:W-:Y:S01]  /*2a60*/  F2FP.F16.E4M3.UNPACK_B R69, R14 ;  /* 0x0000000eff45723e */ /* 0x000fe200020006ff */
[----:B------:R-:W-:-:S02]  /*2a70*/  HADD2.F32 R29, -RZ, R28.H1_H1 ;  /* 0x3000001cff1d7230 */ /* 0x000fc40000004100 */
[-C--:B------:R-:W-:Y:S01]  /*2a80*/  FMUL.FTZ R14, R68, R83.reuse ;  /* 0x00000053440e7220 */ /* 0x080fe20000410000 */
[----:B------:R-:W-:Y:S02]  /*2a90*/  HADD2.F32 R82, -RZ, R80.H1_H1 ;  /* 0x30000050ff527230 */ /* 0x000fe40000004100 */
[C---:B------:R-:W-:Y:S01]  /*2aa0*/  FMUL.FTZ R83, R67.reuse, R83 ;  /* 0x0000005343537220 */ /* 0x040fe20000410000 */
[----:B------:R-:W-:Y:S02]  /*2ab0*/  HADD2.F32 R28, -RZ, R28.H0_H0 ;  /* 0x2000001cff1c7230 */ /* 0x000fe40000004100 */
[----:B------:R-:W-:Y:S01]  /*2ac0*/  FFMA.FTZ R85, R67, R71, -R14 ;  /* 0x0000004743557223 */ /* 0x000fe2000001080e */
[----:B------:R-:W-:Y:S02]  /*2ad0*/  HADD2.F32 R14, -RZ, R69.H1_H1 ;  /* 0x30000045ff0e7230 */ /* 0x000fe40000004100 */
[CC--:B------:R-:W-:Y:S01]  /*2ae0*/  FMUL.FTZ R67, R29.reuse, R82.reuse ;  /* 0x000000521d437220 */ /* 0x0c0fe20000410000 */
[----:B------:R-:W-:Y:S01]  /*2af0*/  F2FP.F16.E4M3.UNPACK_B R7, R7 ;  /* 0x00000007ff07723e */ /* 0x000fe200020006ff */
[----:B------:R-:W-:Y:S01]  /*2b00*/  FMUL.FTZ R82, R28, R82 ;  /* 0x000000521c527220 */ /* 0x000fe20000410000 */
[----:B------:R-:W-:Y:S01]  /*2b10*/  F2FP.F16.E4M3.UNPACK_B R6, R6 ;  /* 0x00000006ff06723e */ /* 0x000fe200020006ff */
[----:B------:R-:W-:Y:S01]  /*2b20*/  FFMA.FTZ R86, R68, R71, R83 ;  /* 0x0000004744567223 */ /* 0x000fe20000010053 */
[-C--:B------:R-:W-:Y:S01]  /*2b30*/  FFMA.FTZ R71, R28, R14.reuse, -R67 ;  /* 0x0000000e1c477223 */ /* 0x080fe20000010843 */
[----:B------:R-:W-:Y:S01]  /*2b40*/  FFMA.FTZ R82, R29, R14, R82 ;  /* 0x0000000e1d527223 */ /* 0x000fe20000010052 */
[--C-:B------:R-:W-:Y:S01]  /*2b50*/  HADD2.F32 R14, -RZ, R7.reuse.H0_H0 ;  /* 0x20000007ff0e7230 */ /* 0x100fe20000004100 */
[----:B------:R-:W-:Y:S01]  /*2b60*/  F2FP.SATFINITE.E4M3.F32.PACK_AB_MERGE_C R4, R84, R15, R87 ;  /* 0x0000000f5404723e */ /* 0x000fe20004807057 */
[----:B------:R-:W-:Y:S01]  /*2b70*/  HADD2.F32 R28, -RZ, R7.H1_H1 ;  /* 0x30000007ff1c7230 */ /* 0x000fe20000004100 */
[----:B------:R-:W-:Y:S01]  /*2b80*/  F2FP.SATFINITE.E4M3.F32.PACK_AB_MERGE_C R85, R86, R85, RZ ;  /* 0x000000555655723e */ /* 0x000fe200048070ff */
[----:B------:R-:W-:Y:S01]  /*2b90*/  HADD2.F32 R81, -RZ, R81.H0_H0 ;  /* 0x20000051ff517230 */ /* 0x000fe20000004100 */
[----:B------:R-:W-:Y:S01]  /*2ba0*/  F2FP.SATFINITE.E4M3.F32.PACK_AB_MERGE_C R71, R82, R71, RZ ;  /* 0x000000475247723e */ /* 0x000fe200048070ff */
[----:B------:R-:W-:-:S02]  /*2bb0*/  HADD2.F32 R7, -RZ, R6.H0_H0 ;  /* 0x20000006ff077230 */ /* 0x000fc40000004100 */
[----:B------:R-:W-:Y:S02]  /*2bc0*/  HADD2.F32 R6, -RZ, R6.H1_H1 ;  /* 0x30000006ff067230 */ /* 0x000fe40000004100 */
[-C--:B------:R-:W-:Y:S01]  /*2bd0*/  FMUL.FTZ R83, R28, R81.reuse ;  /* 0x000000511c537220 */ /* 0x080fe20000410000 */
[----:B------:R-:W-:Y:S02]  /*2be0*/  HADD2.F32 R80, -RZ, R80.H0_H0 ;  /* 0x20000050ff507230 */ /* 0x000fe40000004100 */
[----:B------:R-:W-:Y:S01]  /*2bf0*/  FMUL.FTZ R81, R14, R81 ;  /* 0x000000510e517220 */ /* 0x000fe20000410000 */
[----:B------:R-:W-:Y:S02]  /*2c00*/  HADD2.F32 R29, -RZ, R70.H0_H0 ;  /* 0x20000046ff1d7230 */ /* 0x000fe40000004100 */
[----:B------:R-:W-:Y:S02]  /*2c10*/  HADD2.F32 R69, -RZ, R69.H0_H0 ;  /* 0x20000045ff457230 */ /* 0x000fe40000004100 */
[-C--:B------:R-:W-:Y:S01]  /*2c20*/  FMUL.FTZ R68, R6, R80.reuse ;  /* 0x0000005006447220 */ /* 0x080fe20000410000 */
[C---:B------:R-:W-:Y:S01]  /*2c30*/  FMUL.FTZ R67, R7.reuse, R80 ;  /* 0x0000005007437220 */ /* 0x040fe20000410000 */
[-C--:B------:R-:W-:Y:S01]  /*2c40*/  FFMA.FTZ R83, R14, R29.reuse, -R83 ;  /* 0x0000001d0e537223 */ /* 0x080fe20000010853 */
[----:B------:R-:W-:Y:S01]  /*2c50*/  FFMA.FTZ R28, R28, R29, R81 ;  /* 0x0000001d1c1c7223 */ /* 0x000fe20000010051 */
[-C--:B------:R-:W-:Y:S01]  /*2c60*/  FFMA.FTZ R68, R7, R69.reuse, -R68 ;  /* 0x0000004507447223 */ /* 0x080fe20000010844 */
[----:B------:R-:W-:-:S03]  /*2c70*/  FFMA.FTZ R67, R6, R69, R67 ;  /* 0x0000004506437223 */ /* 0x000fc60000010043 */
[----:B------:R-:W-:Y:S02]  /*2c80*/  F2FP.SATFINITE.E4M3.F32.PACK_AB_MERGE_C R7, R28, R83, R85 ;  /* 0x000000531c07723e */ /* 0x000fe40004807055 */
[----:B------:R-:W-:-:S07]  /*2c90*/  F2FP.SATFINITE.E4M3.F32.PACK_AB_MERGE_C R6, R67, R68, R71 ;  /* 0x000000444306723e */ /* 0x000fce0004807047 */
.L_x_306:
[----:B------:R-:W-:Y:S05]  /*2ca0*/  BSYNC B2 ;  /* 0x0000000000027941 */ /* 0x000fea0003800000 */
.L_x_305:
[----:B--2---:R2:W-:Y:S02]  /*2cb0*/  STG.E.128 desc[UR42][R12.64], R4 ;  /* 0x000000040c007986 */ /* 0x0045e4000c101d2a */
.L_x_304:
[----:B------:R-:W-:Y:S05]  /*2cc0*/  BSYNC B1 ;  /* 0x0000000000017941 */ /* 0x000fea0003800000 */
.L_x_303:
[----:B------:R-:W-:Y:S05]  /*2cd0*/  @P2 BRA `(.L_x_302) ;  /* 0x0000001800902947 */ /* 0x000fea0003800000 */
[----:B0-2---:R-:W2:Y:S01]  /*2ce0*/  LDL R6, [R1+0x4] ;  /* 0x0000040001067983 */ /* 0x005ea20000100800 */
[----:B------:R-:W-:Y:S01]  /*2cf0*/  IMAD.MOV.U32 R5, RZ, RZ, 0x20 ;  /* 0x00000020ff057424 */ /* 0x000fe200078e00ff */
[----:B------:R-:W-:Y:S01]  /*2d00*/  BSSY B1, `(.L_x_307) ;  /* 0x0000070000017945 */ /* 0x000fe20003800000 */
[----:B------:R-:W-:Y:S02]  /*2d10*/  IMAD R4, R17, 0x2800, RZ ;  /* 0x0000280011047824 */ /* 0x000fe400078e02ff */
[----:B------:R-:W-:Y:S01]  /*2d20*/  VIADD R14, R52, 0x10 ;  /* 0x00000010340e7836 */ /* 0x000fe20000000000 */
[----:B------:R-:W-:-:S04]  /*2d30*/  SEL R5, R5, 0xffffffe0, !P4 ;  /* 0xffffffe005057807 */ /* 0x000fc80006000000 */
[----:B------:R-:W-:Y:S02]  /*2d40*/  ISETP.GE.AND P5, PT, R14, R31, PT ;  /* 0x0000001f0e00720c */ /* 0x000fe40003fa6270 */
[----:B--2---:R-:W-:-:S05]  /*2d50*/  IADD3 R5, R5, R6, R4 ;  /* 0x0000000605057210 */ /* 0x004fca0007ffe004 */
[----:B------:R-:W-:-:S06]  /*2d60*/  IMAD.IADD R4, R16, 0x1, R5 ;  /* 0x0000000110047824 */ /* 0x000fcc00078e0205 */
[----:B------:R-:W0:Y:S01]  /*2d70*/  LDS.128 R4, [R4+0xe000] ;  /* 0x00e0000004047984 */ /* 0x000e220000000c00 */
[----:B------:R-:W-:Y:S05]  /*2d80*/  @P5 BRA `(.L_x_308) ;  /* 0x00000004009c5947 */ /* 0x000fea0003800000 */
[----:B------:R-:W-:Y:S02]  /*2d90*/  SHF.R.U32.HI R29, RZ, 0x8, R9 ;  /* 0x00000008ff1d7819 */ /* 0x000fe40000011609 */
[----:B------:R-:W-:Y:S02]  /*2da0*/  SHF.R.U32.HI R8, RZ, 0x8, R11 ;  /* 0x00000008ff087819 */ /* 0x000fe4000001160b */
[----:B------:R-:W-:Y:S02]  /*2db0*/  LOP3.LUT R10, R9, 0xff0000ff, RZ, 0xc0, !PT ;  /* 0xff0000ff090a7812 */ /* 0x000fe400078ec0ff */
[----:B------:R-:W-:Y:S01]  /*2dc0*/  SHF.R.U32.HI R28, RZ, 0x10, R9 ;  /* 0x00000010ff1c7819 */ /* 0x000fe20000011609 */
[----:B------:R-:W-:Y:S01]  /*2dd0*/  IMAD.SHL.U32 R9, R29, 0x100, RZ ;  /* 0x000001001d097824 */ /* 0x000fe200078e00ff */
[----:B------:R-:W-:Y:S02]  /*2de0*/  LOP3.LUT R14, R11, 0xff0000ff, RZ, 0xc0, !PT ;  /* 0xff0000ff0b0e7812 */ /* 0x000fe400078ec0ff */
[----:B------:R-:W-:Y:S01]  /*2df0*/  SHF.R.U32.HI R15, RZ, 0x10, R11 ;  /* 0x00000010ff0f7819 */ /* 0x000fe2000001160b */
[----:B------:R-:W-:Y:S01]  /*2e00*/  IMAD.SHL.U32 R11, R8, 0x100, RZ ;  /* 0x00000100080b7824 */ /* 0x000fe200078e00ff */
[----:B------:R-:W-:Y:S01]  /*2e10*/  LOP3.LUT R9, R10, 0xff00, R9, 0xf8, !PT ;  /* 0x0000ff000a097812 */ /* 0x000fe200078ef809 */
[----:B0-----:R-:W-:Y:S01]  /*2e20*/  IMAD.MOV.U32 R8, RZ, RZ, R4 ;  /* 0x000000ffff087224 */ /* 0x001fe200078e0004 */
[----:B------:R-:W-:Y:S01]  /*2e30*/  F2FP.F16.E4M3.UNPACK_B R4, R5 ;  /* 0x00000005ff04723e */ /* 0x000fe200020006ff */
[----:B------:R-:W-:Y:S01]  /*2e40*/  IMAD.U32 R10, R28, 0x10000, RZ ;  /* 0x000100001c0a7824 */ /* 0x000fe200078e00ff */
[----:B------:R-:W-:Y:S01]  /*2e50*/  LOP3.LUT R14, R14, 0xff00, R11, 0xf8, !PT ;  /* 0x0000ff000e0e7812 */ /* 0x000fe200078ef80b */
[----:B------:R-:W-:Y:S01]  /*2e60*/  IMAD.U32 R15, R15, 0x10000, RZ ;  /* 0x000100000f0f7824 */ /* 0x000fe200078e00ff */
[----:B------:R-:W-:-:S02]  /*2e70*/  F2FP.F16.E4M3.UNPACK_B R11, R66.H1 ;  /* 0x00000042ff0b723e */ /* 0x000fc400030006ff */
[----:B------:R-:W-:Y:S01]  /*2e80*/  LOP3.LUT R28, R9, 0xff0000, R10, 0xf8, !PT ;  /* 0x00ff0000091c7812 */ /* 0x000fe200078ef80a */
[--C-:B------:R-:W-:Y:S01]  /*2e90*/  HADD2.F32 R9, -RZ, R4.reuse.H1_H1 ;  /* 0x30000004ff097230 */ /* 0x100fe20000004100 */
[----:B------:R-:W-:Y:S01]  /*2ea0*/  LOP3.LUT R67, R14, 0xff0000, R15, 0xf8, !PT ;  /* 0x00ff00000e437812 */ /* 0x000fe200078ef80f */
[--C-:B------:R-:W-:Y:S01]  /*2eb0*/  HADD2.F32 R29, -RZ, R11.reuse.H0_H0 ;  /* 0x2000000bff1d7230 */ /* 0x100fe20000004100 */
[----:B------:R-:W-:Y:S01]  /*2ec0*/  F2FP.F16.E4M3.UNPACK_B R14, R30.H1 ;  /* 0x0000001eff0e723e */ /* 0x000fe200030006ff */
[----:B------:R-:W-:Y:S01]  /*2ed0*/  HADD2.F32 R4, -RZ, R4.H0_H0 ;  /* 0x20000004ff047230 */ /* 0x000fe20000004100 */
[----:B------:R-:W-:Y:S01]  /*2ee0*/  F2FP.F16.E4M3.UNPACK_B R5, R5.H1 ;  /* 0x00000005ff05723e */ /* 0x000fe200030006ff */
[----:B------:R-:W-:Y:S02]  /*2ef0*/  HADD2.F32 R31, -RZ, R11.H1_H1 ;  /* 0x3000000bff1f7230 */ /* 0x000fe40000004100 */
[----:B------:R-:W-:Y:S01]  /*2f00*/  FMUL.FTZ R69, R9, R29 ;  /* 0x0000001d09457220 */ /* 0x000fe20000410000 */
[----:B------:R-:W-:-:S02]  /*2f10*/  HADD2.F32 R15, -RZ, R14.H0_H0 ;  /* 0x2000000eff0f7230 */ /* 0x000fc40000004100 */
[----:B------:R-:W-:Y:S01]  /*2f20*/  FMUL.FTZ R68, R4, R29 ;  /* 0x0000001d04447220 */ /* 0x000fe20000410000 */
[--C-:B------:R-:W-:Y:S01]  /*2f30*/  HADD2.F32 R11, -RZ, R5.reuse.H1_H1 ;  /* 0x30000005ff0b7230 */ /* 0x100fe20000004100 */
[----:B------:R-:W-:Y:S01]  /*2f40*/  F2FP.F16.E4M3.UNPACK_B R66, R66 ;  /* 0x00000042ff42723e */ /* 0x000fe200020006ff */
[----:B------:R-:W-:Y:S02]  /*2f50*/  HADD2.F32 R10, -RZ, R5.H0_H0 ;  /* 0x20000005ff0a7230 */ /* 0x000fe40000004100 */
[----:B------:R-:W-:Y:S01]  /*2f60*/  FFMA.FTZ R5, R9, R15, R68 ;  /* 0x0000000f09057223 */ /* 0x000fe20000010044 */
[----:B------:R-:W-:Y:S02]  /*2f70*/  HADD2.F32 R14, -RZ, R14.H1_H1 ;  /* 0x3000000eff0e7230 */ /* 0x000fe40000004100 */
[CC--:B------:R-:W-:Y:S01]  /*2f80*/  FMUL.FTZ R29, R11.reuse, R31.reuse ;  /* 0x0000001f0b1d7220 */ /* 0x0c0fe20000410000 */
[----:B------:R-:W-:Y:S01]  /*2f90*/  F2FP.F16.E4M3.UNPACK_B R9, R8.H1 ;  /* 0x00000008ff09723e */ /* 0x000fe200030006ff */
[----:B------:R-:W-:Y:S01]  /*2fa0*/  FMUL.FTZ R70, R10, R31 ;  /* 0x0000001f0a467220 */ /* 0x000fe20000410000 */
[----:B------:R-:W-:Y:S01]  /*2fb0*/  FFMA.FTZ R4, R4, R15, -R69 ;  /* 0x0000000f04047223 */ /* 0x000fe20000010845 */
[----:B------:R-:W-:Y:S01]  /*2fc0*/  FFMA.FTZ R31, R10, R14, -R29 ;  /* 0x0000000e0a1f7223 */ /* 0x000fe2000001081d */
[----:B------:R-:W-:Y:S01]  /*2fd0*/  F2FP.F16.E4M3.UNPACK_B R8, R8 ;  /* 0x00000008ff08723e */ /* 0x000fe200020006ff */
[----:B------:R-:W-:Y:S01]  /*2fe0*/  FFMA.FTZ R80, R11, R14, R70 ;  /* 0x0000000e0b507223 */ /* 0x000fe20000010046 */
[----:B------:R-:W-:Y:S01]  /*2ff0*/  F2FP.F16.E4M3.UNPACK_B R30, R30 ;  /* 0x0000001eff1e723e */ /* 0x000fe200020006ff */
[----:B------:R-:W-:-:S02]  /*3000*/  HADD2.F32 R15, -RZ, R66.H1_H1 ;  /* 0x30000042ff0f7230 */ /* 0x000fc40000004100 */
[--C-:B------:R-:W-:Y:S01]  /*3010*/  HADD2.F32 R10, -RZ, R9.reuse.H0_H0 ;  /* 0x20000009ff0a7230 */ /* 0x100fe20000004100 */
[----:B------:R-:W-:Y:S01]  /*3020*/  F2FP.SATFINITE.E4M3.F32.PACK_AB_MERGE_C R81, R80, R31, RZ ;  /* 0x0000001f5051723e */ /* 0x000fe200048070ff */
[----:B------:R-:W-:Y:S02]  /*3030*/  HADD2.F32 R11, -RZ, R9.H1_H1 ;  /* 0x30000009ff0b7230 */ /* 0x000fe40000004100 */
[----:B------:R-:W-:Y:S02]  /*3040*/  HADD2.F32 R9, -RZ, R8.H0_H0 ;  /* 0x20000008ff097230 */ /* 0x000fe40000004100 */
[-C--:B------:R-:W-:Y:S01]  /*3050*/  FMUL.FTZ R70, R10, R15.reuse ;  /* 0x0000000f0a467220 */ /* 0x080fe20000410000 */
[----:B------:R-:W-:Y:S02]  /*3060*/  HADD2.F32 R14, -RZ, R30.H1_H1 ;  /* 0x3000001eff0e7230 */ /* 0x000fe40000004100 */
[----:B------:R-:W-:Y:S01]  /*3070*/  FMUL.FTZ R29, R11, R15 ;  /* 0x0000000f0b1d7220 */ /* 0x000fe20000410000 */
[----:B------:R-:W-:Y:S01]  /*3080*/  HADD2.F32 R66, -RZ, R66.H0_H0 ;  /* 0x20000042ff427230 */ /* 0x000fe20000004100 */
[----:B------:R-:W-:Y:S01]  /*3090*/  F2FP.SATFINITE.E4M3.F32.PACK_AB_MERGE_C R5, R5, R4, R81 ;  /* 0x000000040505723e */ /* 0x000fe20004807051 */
[----:B------:R-:W-:-:S02]  /*30a0*/  HADD2.F32 R8, -RZ, R8.H1_H1 ;  /* 0x30000008ff087230 */ /* 0x000fc40000004100 */
[-C--:B------:R-:W-:Y:S01]  /*30b0*/  FFMA.FTZ R29, R10, R14.reuse, -R29 ;  /* 0x0000000e0a1d7223 */ /* 0x080fe2000001081d */
[----:B------:R-:W-:Y:S02]  /*30c0*/  HADD2.F32 R30, -RZ, R30.H0_H0 ;  /* 0x2000001eff1e7230 */ /* 0x000fe40000004100 */
[----:B------:R-:W-:Y:S01]  /*30d0*/  FFMA.FTZ R70, R11, R14, R70 ;  /* 0x0000000e0b467223 */ /* 0x000fe20000010046 */
[CC--:B------:R-:W-:Y:S01]  /*30e0*/  FMUL.FTZ R15, R9.reuse, R66.reuse ;  /* 0x00000042090f7220 */ /* 0x0c0fe20000410000 */
[----:B------:R-:W-:Y:S01]  /*30f0*/  FMUL.FTZ R68, R8, R66 ;  /* 0x0000004208447220 */ /* 0x000fe20000410000 */
[----:B------:R-:W-:Y:S02]  /*3100*/  F2FP.F16.E4M3.UNPACK_B R14, R28.H1 ;  /* 0x0000001cff0e723e */ /* 0x000fe400030006ff */
[----:B------:R-:W-:Y:S01]  /*3110*/  F2FP.SATFINITE.E4M3.F32.PACK_AB_MERGE_C R80, R70, R29, RZ ;  /* 0x0000001d4650723e */ /* 0x000fe200048070ff */
[-C--:B------:R-:W-:Y:S01]  /*3120*/  FFMA.FTZ R68, R9, R30.reuse, -R68 ;  /* 0x0000001e09447223 */ /* 0x080fe20000010844 */
[----:B------:R-:W-:Y:S01]  /*3130*/  F2FP.F16.E4M3.UNPACK_B R9, R7.H1 ;  /* 0x00000007ff09723e */ /* 0x000fe200030006ff */
[----:B------:R-:W-:Y:S01]  /*3140*/  FFMA.FTZ R69, R8, R30, R15 ;  /* 0x0000001e08457223 */ /* 0x000fe2000001000f */
[-C--:B------:R-:W-:Y:S01]  /*3150*/  F2FP.F16.E4M3.UNPACK_B R29, R67.reuse.H1 ;  /* 0x00000043ff1d723e */ /* 0x080fe200030006ff */
[----:B------:R-:W-:Y:S01]  /*3160*/  HADD2.F32 R15, -RZ, R14.H1_H1 ;  /* 0x3000000eff0f7230 */ /* 0x000fe20000004100 */
[----:B------:R-:W-:Y:S01]  /*3170*/  F2FP.F16.E4M3.UNPACK_B R8, R6.H1 ;  /* 0x00000006ff08723e */ /* 0x000fe200030006ff */
[----:B------:R-:W-:Y:S01]  /*3180*/  HADD2.F32 R11, -RZ, R9.H1_H1 ;  /* 0x30000009ff0b7230 */ /* 0x000fe20000004100 */
[----:B------:R-:W-:Y:S01]  /*3190*/  F2FP.F16.E4M3.UNPACK_B R67, R67 ;  /* 0x00000043ff43723e */ /* 0x000fe200020006ff */
[----:B------:R-:W-:Y:S01]  /*31a0*/  HADD2.F32 R31, -RZ, R29.H1_H1 ;  /* 0x3000001dff1f7230 */ /* 0x000fe20000004100 */
[----:B------:R-:W-:Y:S01]  /*31b0*/  F2FP.F16.E4M3.UNPACK_B R28, R28 ;  /* 0x0000001cff1c723e */ /* 0x000fe200020006ff */
[----:B------:R-:W-:Y:S01]  /*31c0*/  HADD2.F32 R10, -RZ, R9.H0_H0 ;  /* 0x20000009ff0a7230 */ /* 0x000fe20000004100 */
[----:B------:R-:W-:Y:S01]  /*31d0*/  F2FP.F16.E4M3.UNPACK_B R7, R7 ;  /* 0x00000007ff07723e */ /* 0x000fe200020006ff */
[----:B------:R-:W-:-:S02]  /*31e0*/  HADD2.F32 R9, -RZ, R8.H1_H1 ;  /* 0x30000008ff097230 */ /* 0x000fc40000004100 */
[-C--:B------:R-:W-:Y:S01]  /*31f0*/  FMUL.FTZ R71, R11, R31.reuse ;  /* 0x0000001f0b477220 */ /* 0x080fe20000410000 */
[--C-:B------:R-:W-:Y:S02]  /*3200*/  HADD2.F32 R30, -RZ, R67.reuse.H1_H1 ;  /* 0x30000043ff1e7230 */ /* 0x100fe40000004100 */
[C---:B------:R-:W-:Y:S01]  /*3210*/  FMUL.FTZ R66, R10.reuse, R31 ;  /* 0x0000001f0a427220 */ /* 0x040fe20000410000 */
[----:B------:R-:W-:Y:S02]  /*3220*/  HADD2.F32 R8, -RZ, R8.H0_H0 ;  /* 0x20000008ff087230 */ /* 0x000fe40000004100 */
[----:B------:R-:W-:Y:S01]  /*3230*/  FFMA.FTZ R71, R10, R15, -R71 ;  /* 0x0000000f0a477223 */ /* 0x000fe20000010847 */
[----:B------:R-:W-:Y:S02]  /*3240*/  HADD2.F32 R10, -RZ, R28.H1_H1 ;  /* 0x3000001cff0a7230 */ /* 0x000fe40000004100 */
[----:B------:R-:W-:Y:S01]  /*3250*/  FMUL.FTZ R31, R9, R30 ;  /* 0x0000001e091f7220 */ /* 0x000fe20000410000 */
[----:B------:R-:W-:Y:S01]  /*3260*/  F2FP.F16.E4M3.UNPACK_B R6, R6 ;  /* 0x00000006ff06723e */ /* 0x000fe200020006ff */
[----:B------:R-:W-:Y:S01]  /*3270*/  FMUL.FTZ R30, R8, R30 ;  /* 0x0000001e081e7220 */ /* 0x000fe20000410000 */
[----:B------:R-:W-:-:S02]  /*3280*/  HADD2.F32 R67, -RZ, R67.H0_H0 ;  /* 0x20000043ff437230 */ /* 0x000fc40000004100 */
[-C--:B------:R-:W-:Y:S01]  /*3290*/  FFMA.FTZ R31, R8, R10.reuse, -R31 ;  /* 0x0000000a081f7223 */ /* 0x080fe2000001081f */
[--C-:B------:R-:W-:Y:S02]  /*32a0*/  HADD2.F32 R8, -RZ, R7.reuse.H0_H0 ;  /* 0x20000007ff087230 */ /* 0x100fe40000004100 */
[----:B------:R-:W-:Y:S01]  /*32b0*/  FFMA.FTZ R30, R9, R10, R30 ;  /* 0x0000000a091e7223 */ /* 0x000fe2000001001e */
[----:B------:R-:W-:Y:S02]  /*32c0*/  HADD2.F32 R9, -RZ, R7.H1_H1 ;  /* 0x30000007ff097230 */ /* 0x000fe40000004100 */
        /* <DEDUP_REMOVED lines=8> */
[----:B------:R-:W-:Y:S01]  /*3350*/  FMUL.FTZ R10, R6, R67 ;  /* 0x00000043060a7220 */ /* 0x000fe20000410000 */
[----:B------:R-:W-:Y:S02]  /*3360*/  HADD2.F32 R28, -RZ, R28.H0_H0 ;  /* 0x2000001cff1c7230 */ /* 0x000fe40000004100 */
[-C--:B------:R-:W-:Y:S01]  /*3370*/  FMUL.FTZ R11, R9, R29.reuse ;  /* 0x0000001d090b7220 */ /* 0x080fe20000410000 */
[C---:B------:R-:W-:Y:S01]  /*3380*/  FMUL.FTZ R66, R8.reuse, R29 ;  /* 0x0000001d08427220 */ /* 0x040fe20000410000 */
[----:B------:R-:W-:Y:S02]  /*3390*/  FMUL.FTZ R67, R7, R67 ;  /* 0x0000004307437220 */ /* 0x000fe40000410000 */
[-C--:B------:R-:W-:Y:S01]  /*33a0*/  FFMA.FTZ R11, R8, R14.reuse, -R11 ;  /* 0x0000000e080b7223 */ /* 0x080fe2000001080b */
[----:B------:R-:W-:Y:S01]  /*33b0*/  FFMA.FTZ R66, R9, R14, R66 ;  /* 0x0000000e09427223 */ /* 0x000fe20000010042 */
[-C--:B------:R-:W-:Y:S01]  /*33c0*/  FFMA.FTZ R10, R7, R28.reuse, -R10 ;  /* 0x0000001c070a7223 */ /* 0x080fe2000001080a */
[----:B------:R-:W-:-:S03]  /*33d0*/  FFMA.FTZ R67, R6, R28, R67 ;  /* 0x0000001c06437223 */ /* 0x000fc60000010043 */
[----:B------:R-:W-:Y:S02]  /*33e0*/  F2FP.SATFINITE.E4M3.F32.PACK_AB_MERGE_C R7, R66, R11, R70 ;  /* 0x0000000b4207723e */ /* 0x000fe40004807046 */
[----:B------:R-:W-:-:S07]  /*33f0*/  F2FP.SATFINITE.E4M3.F32.PACK_AB_MERGE_C R6, R67, R10, R30 ;  /* 0x0000000a4306723e */ /* 0x000fce000480701e */
.L_x_308:
[----:B------:R-:W-:Y:S05]  /*3400*/  BSYNC B1 ;  /* 0x0000000000017941 */ /* 0x000fea0003800000 */
.L_x_307:
[----:B0-----:R0:W-:Y:S01]  /*3410*/  STG.E.128 desc[UR42][R12.64+0x20], R4 ;  /* 0x000020040c007986 */ /* 0x0011e2000c101d2a */
[----:B------:R-:W-:Y:S05]  /*3420*/  BRA `(.L_x_302) ;  /* 0x0000001000bc7947 */ /* 0x000fea0003800000 */
.L_x_296:
[----:B------:R-:W-:Y:S01]  /*3430*/  IMAD R5, R2, -0xa0, R33 ;  /* 0xffffff6002057824 */ /* 0x000fe200078e0221 */
[----:B------:R-:W-:-:S04]  /*3440*/  CS2R R10, SRZ ;  /* 0x00000000000a7805 */ /* 0x000fc8000001ff00 */
[----:B------:R-:W-:-:S04]  /*3450*/  VIMNMX R8, R5, 0xa0, PT ;  /* 0x000000a005087848 */ /* 0x000fc80003fe0100 */
[----:B------:R-:W-:Y:S02]  /*3460*/  ISETP.GE.AND P1, PT, R23, R8, PT ;  /* 0x000000081700720c */ /* 0x000fe40003f26270 */
[----:B------:R-:W-:Y:S02]  /*3470*/  CS2R R8, SRZ ;  /* 0x0000000000087805 */ /* 0x000fe4000001ff00 */
[----:B------:R-:W-:-:S13]  /*3480*/  ISETP.GE.OR P0, PT, R18, R31, P1 ;  /* 0x0000001f1200720c */ /* 0x000fda0000f06670 */
[----:B------:R-:W0:Y:S08]  /*3490*/  @!P0 LDC.64 R12, c[0x0][0x3c8] ;  /* 0x0000f200ff0c8b82 */ /* 0x000e300000000a00 */
[----:B------:R-:W1:Y:S01]  /*34a0*/  @!P0 LDC.64 R28, c[0x0][0x3e0] ;  /* 0x0000f800ff1c8b82 */ /* 0x000e620000000a00 */
[----:B0-----:R-:W-:Y:S02]  /*34b0*/  @!P0 IADD3 R12, P5, P6, R46, R12, R4 ;  /* 0x0000000c2e0c8210 */ /* 0x001fe40007ebe004 */
[----:B------:R-:W-:-:S02]  /*34c0*/  CS2R R4, SRZ ;  /* 0x0000000000047805 */ /* 0x000fc4000001ff00 */
[----:B------:R-:W-:Y:S02]  /*34d0*/  @!P0 IADD3.X R13, R62, R13, R30, P5, P6 ;  /* 0x0000000d3e0d8210 */ /* 0x000fe40002fec41e */
[----:B-1----:R-:W-:Y:S02]  /*34e0*/  @!P0 IADD3 R28, P5, P6, R40, R28, R6 ;  /* 0x0000001c281c8210 */ /* 0x002fe40007ebe006 */
[----:B------:R-:W-:Y:S02]  /*34f0*/  CS2R R6, SRZ ;  /* 0x0000000000067805 */ /* 0x000fe4000001ff00 */
[----:B------:R-:W-:-:S04]  /*3500*/  @!P0 IADD3.X R29, R63, R29, R68, P5, P6 ;  /* 0x0000001d3f1d8210 */ /* 0x000fc80002fec444 */
[----:B------:R-:W2:Y:S04]  /*3510*/  @!P0 LDG.E.128 R4, desc[UR42][R12.64] ;  /* 0x0000002a0c048981 */ /* 0x000ea8000c1e1d00 */
[----:B------:R-:W3:Y:S01]  /*3520*/  @!P0 LDG.E.128 R8, desc[UR42][R28.64] ;  /* 0x0000002a1c088981 */ /* 0x000ee2000c1e1d00 */
[----:B------:R-:W-:Y:S01]  /*3530*/  ISETP.GE.AND P0, PT, R18, R31, PT ;  /* 0x0000001f1200720c */ /* 0x000fe20003f06270 */
[----:B------:R-:W-:Y:S01]  /*3540*/  UISETP.NE.AND UP0, UPT, UR36, 0x3, UPT ;  /* 0x000000032400788c */ /* 0x000fe2000bf05270 */
[----:B------:R-:W-:-:S11]  /*3550*/  LOP3.LUT R22, R22, 0xfffffffe, RZ, 0xc0, !PT ;  /* 0xfffffffe16167812 */ /* 0x000fd600078ec0ff */
[----:B------:R-:W-:Y:S02]  /*3560*/  @P0 LOP3.LUT R22, R22, 0x1, RZ, 0xfc, !PT ;  /* 0x0000000116160812 */ /* 0x000fe400078efcff */
[----:B------:R-:W-:Y:S02]  /*3570*/  PLOP3.LUT P0, PT, PT, PT, UP0, 0x80, 0x0 ;  /* 0x000000000000781c */ /* 0x000fe40003f0f008 */
[----:B--2---:R-:W-:Y:S01]  /*3580*/  MOV R82, R6 ;  /* 0x0000000600527202 */ /* 0x004fe20000000f00 */
[----:B------:R-:W-:Y:S02]  /*3590*/  IMAD.MOV.U32 R84, RZ, RZ, R4 ;  /* 0x000000ffff547224 */ /* 0x000fe400078e0004 */
[----:B---3--:R-:W-:Y:S02]  /*35a0*/  IMAD.MOV.U32 R80, RZ, RZ, R10 ;  /* 0x000000ffff507224 */ /* 0x008fe400078e000a */
[----:B------:R-:W-:-:S06]  /*35b0*/  IMAD.MOV.U32 R86, RZ, RZ, R8 ;  /* 0x000000ffff567224 */ /* 0x000fcc00078e0008 */
[----:B------:R-:W-:Y:S05]  /*35c0*/  @!P0 BRA `(.L_x_309) ;  /* 0x0000000000048947 */ /* 0x000fea0003800000 */
[----:B------:R-:W-:Y:S01]  /*35d0*/  BPT.TRAP 0x1 ;  /* 0x000000040000795c */ /* 0x000fe20000300000 */
.L_x_309:
[----:B------:R-:W-:Y:S01]  /*35e0*/  IMAD R78, R17, 0x8, R16 ;  /* 0x00000008114e7824 */ /* 0x000fe200078e0210 */
[----:B------:R-:W-:Y:S01]  /*35f0*/  SHF.L.U32 R79, R156, 0x1f, RZ ;  /* 0x0000001f9c4f7819 */ /* 0x000fe200000006ff */
[----:B------:R-:W0:Y:S01]  /*3600*/  LDC R81, c[0x0][0x2e4] ;  /* 0x0000b900ff517b82 */ /* 0x000e220000000800 */
[----:B------:R-:W-:Y:S02]  /*3610*/  BSSY B1, `(.L_x_310) ;  /* 0x0000003000017945 */ /* 0x000fe40003800000 */
[----:B------:R-:W1:Y:S02]  /*3620*/  SYNCS.PHASECHK.TRANS64.TRYWAIT P5, [R78+URZ+0x13290], R79 ;  /* 0x0132904f4e0075a7 */ /* 0x000e6400080a017f */
[----:B-1----:R-:W-:Y:S05]  /*3630*/  @!P5 BRA `(.L_x_311) ;  /* 0x0000010800dcd947 */ /* 0x002fea0003800000 */
.L_x_519:
[----:B------:R-:W-:Y:S05]  /*3640*/  BSYNC B1 ;  /* 0x0000000000017941 */ /* 0x000fea0003800000 */
.L_x_310:
[----:B0-----:R-:W-:Y:S01]  /*3650*/  ISETP.GE.OR P5, PT, R18, R81, P1 ;  /* 0x000000511200720c */ /* 0x001fe20000fa6670 */
[----:B------:R-:W-:Y:S01]  /*3660*/  ULDC.64 UR4, c[0x0][0x2f0] ;  /* 0x0000bc0000047ab9 */ /* 0x000fe20000000a00 */
[----:B------:R-:W-:Y:S01]  /*3670*/  SHF.R.S32.HI R12, RZ, 0x1f, R23 ;  /* 0x0000001fff0c7819 */ /* 0x000fe20000011417 */
[----:B------:R-:W-:-:S04]  /*3680*/  IMAD.MOV.U32 R68, RZ, RZ, R14 ;  /* 0x000000ffff447224 */ /* 0x000fc800078e000e */
[----:B------:R-:W-:Y:S02]  /*3690*/  IMAD R12, R12, UR4, RZ ;  /* 0x000000040c0c7c24 */ /* 0x000fe4000f8e02ff */
[----:B------:R-:W-:-:S04]  /*36a0*/  IMAD.WIDE.U32 R68, R23, UR4, R68 ;  /* 0x0000000417447c25 */ /* 0x000fc8000f8e0044 */
[----:B------:R-:W-:Y:S01]  /*36b0*/  IMAD R83, R23, UR5, R12 ;  /* 0x0000000517537c24 */ /* 0x000fe2000f8e020c */
[----:B------:R-:W-:Y:S06]  /*36c0*/  @P5 BRA `(.L_x_302) ;  /* 0x0000001000145947 */ /* 0x000fec0003800000 */
[----:B------:R-:W2:Y:S04]  /*36d0*/  LDL R30, [R1+0x18] ;  /* 0x00001800011e7983 */ /* 0x000ea80000100800 */
[----:B------:R-:W3:Y:S04]  /*36e0*/  LDL R29, [R1+0x1c] ;  /* 0x00001c00011d7983 */ /* 0x000ee80000100800 */
[----:B------:R-:W4:Y:S01]  /*36f0*/  LDL R28, [R1+0x20] ;  /* 0x00002000011c7983 */ /* 0x000f220000100800 */
[----:B------:R-:W-:Y:S01]  /*3700*/  IMAD.IADD R83, R83, 0x1, R69 ;  /* 0x0000000153537824 */ /* 0x000fe200078e0245 */
[----:B------:R-:W-:Y:S01]  /*3710*/  IADD3 R71, P5, P6, R54, R68, R64 ;  /* 0x0000004436477210 */ /* 0x000fe20007ebe040 */
[----:B------:R-:W-:Y:S01]  /*3720*/  IMAD.IADD R13, R81, 0x1, -R58 ;  /* 0x00000001510d7824 */ /* 0x000fe200078e0a3a */
[----:B------:R-:W-:Y:S02]  /*3730*/  BSSY B1, `(.L_x_312) ;  /* 0x00000e2000017945 */ /* 0x000fe40003800000 */
[----:B------:R-:W-:-:S02]  /*3740*/  IADD3.X R12, R0, R83, R73, P5, P6 ;  /* 0x00000053000c7210 */ /* 0x000fc40002fec449 */
[----:B------:R-:W-:Y:S02]  /*3750*/  IADD3 R70, P5, R71, R66, RZ ;  /* 0x0000004247467210 */ /* 0x000fe40007fbe0ff */
[----:B------:R-:W-:-:S03]  /*3760*/  LOP3.LUT P6, RZ, R22, 0x1, RZ, 0xc0, !PT ;  /* 0x0000000116ff7812 */ /* 0x000fc600078cc0ff */
[----:B------:R-:W-:Y:S01]  /*3770*/  IMAD.X R71, R12, 0x1, R67, P5 ;  /* 0x000000010c477824 */ /* 0x000fe200028e0643 */
[----:B------:R-:W-:-:S04]  /*3780*/  LOP3.LUT P5, RZ, R22, 0x4, RZ, 0xc0, !PT ;  /* 0x0000000416ff7812 */ /* 0x000fc800078ac0ff */
[----:B------:R-:W-:-:S04]  /*3790*/  SEL R13, R58, R13, !P5 ;  /* 0x0000000d3a0d7207 */ /* 0x000fc80006800000 */
[----:B------:R-:W-:-:S04]  /*37a0*/  SHF.R.S32.HI R12, RZ, 0x1f, R13 ;  /* 0x0000001fff0c7819 */ /* 0x000fc8000001140d */
[----:B------:R-:W-:Y:S01]  /*37b0*/  LEA.HI R12, R12, R13, RZ, 0x5 ;  /* 0x0000000d0c0c7211 */ /* 0x000fe200078f28ff */
[----:B------:R-:W-:-:S03]  /*37c0*/  IMAD R13, R17, 0x2800, R74 ;  /* 0x00002800110d7824 */ /* 0x000fc600078e024a */
[----:B------:R-:W-:Y:S01]  /*37d0*/  SHF.R.S32.HI R12, RZ, 0x5, R12 ;  /* 0x00000005ff0c7819 */ /* 0x000fe2000001140c */
[----:B------:R-:W-:-:S03]  /*37e0*/  IMAD.IADD R13, R16, 0x1, R13 ;  /* 0x00000001100d7824 */ /* 0x000fc600078e020d */
[----:B------:R-:W-:-:S05]  /*37f0*/  LEA.HI.SX32 R12, R21, R12, 0x1c ;  /* 0x0000000c150c7211 */ /* 0x000fca00078fe2ff */
[----:B------:R-:W-:-:S05]  /*3800*/  IMAD.SHL.U32 R85, R12, 0x10, RZ ;  /* 0x000000100c557824 */ /* 0x000fca00078e00ff */
[----:B--2---:R-:W-:-:S04]  /*3810*/  LOP3.LUT R12, R30, 0x30, R85, 0xf8, !PT ;  /* 0x000000301e0c7812 */ /* 0x004fc800078ef855 */
[----:B---3--:R-:W-:-:S05]  /*3820*/  LOP3.LUT R12, R12, R29, RZ, 0x3c, !PT ;  /* 0x0000001d0c0c7212 */ /* 0x008fca00078e3cff */
[----:B----4-:R-:W-:-:S04]  /*3830*/  IMAD.IADD R12, R28, 0x1, R12 ;  /* 0x000000011c0c7824 */ /* 0x010fc800078e020c */
[----:B------:R-:W-:-:S04]  /*3840*/  IMAD R15, R17, 0x2800, R12 ;  /* 0x00002800110f7824 */ /* 0x000fc800078e020c */
[----:B------:R-:W-:Y:S02]  /*3850*/  IMAD.IADD R28, R16, 0x1, R15 ;  /* 0x00000001101c7824 */ /* 0x000fe400078e020f */
[----:B------:R-:W0:Y:S04]  /*3860*/  LDS.128 R12, [R13+0xe000] ;  /* 0x00e000000d0c7984 */ /* 0x000e280000000c00 */
[----:B------:R-:W2:Y:S01]  /*3870*/  LDS.128 R28, [R28+0xe000] ;  /* 0x00e000001c1c7984 */ /* 0x000ea20000000c00 */
[----:B------:R-:W-:Y:S05]  /*3880*/  @P6 BRA `(.L_x_313) ;  /* 0x0000000c00306947 */ /* 0x000fea0003800000 */
[--C-:B------:R-:W-:Y:S02]  /*3890*/  SHF.R.U32.HI R93, RZ, 0x8, R5.reuse ;  /* 0x00000008ff5d7819 */ /* 0x100fe40000011605 */
[----:B------:R-:W-:Y:S02]  /*38a0*/  LOP3.LUT R4, R5, 0xff0000ff, RZ, 0xc0, !PT ;  /* 0xff0000ff05047812 */ /* 0x000fe400078ec0ff */
[----:B------:R-:W-:Y:S01]  /*38b0*/  SHF.R.U32.HI R91, RZ, 0x10, R5 ;  /* 0x00000010ff5b7819 */ /* 0x000fe20000011605 */
[----:B------:R-:W-:Y:S01]  /*38c0*/  IMAD.SHL.U32 R5, R93, 0x100, RZ ;  /* 0x000001005d057824 */ /* 0x000fe200078e00ff */
[----:B------:R-:W-:Y:S02]  /*38d0*/  SHF.R.U32.HI R89, RZ, 0x8, R7 ;  /* 0x00000008ff597819 */ /* 0x000fe40000011607 */
[----:B------:R-:W-:Y:S02]  /*38e0*/  SHF.R.U32.HI R87, RZ, 0x8, R11 ;  /* 0x00000008ff577819 */ /* 0x000fe4000001160b */
[----:B------:R-:W-:-:S02]  /*38f0*/  LOP3.LUT R6, R7, 0xff0000ff, RZ, 0xc0, !PT ;  /* 0xff0000ff07067812 */ /* 0x000fc400078ec0ff */
[----:B------:R-:W-:Y:S01]  /*3900*/  SHF.R.U32.HI R90, RZ, 0x10, R7 ;  /* 0x00000010ff5a7819 */ /* 0x000fe20000011607 */
[----:B------:R-:W-:Y:S01]  /*3910*/  IMAD.SHL.U32 R7, R89, 0x100, RZ ;  /* 0x0000010059077824 */ /* 0x000fe200078e00ff */
[----:B------:R-:W-:Y:S01]  /*3920*/  LOP3.LUT R4, R4, 0xff00, R5, 0xf8, !PT ;  /* 0x0000ff0004047812 */ /* 0x000fe200078ef805 */
[----:B------:R-:W-:Y:S01]  /*3930*/  IMAD.U32 R5, R91, 0x10000, RZ ;  /* 0x000100005b057824 */ /* 0x000fe200078e00ff */
[----:B------:R-:W-:Y:S02]  /*3940*/  LOP3.LUT R10, R11, 0xff0000ff, RZ, 0xc0, !PT ;  /* 0xff0000ff0b0a7812 */ /* 0x000fe400078ec0ff */
[----:B------:R-:W-:Y:S01]  /*3950*/  SHF.R.U32.HI R94, RZ, 0x10, R11 ;  /* 0x00000010ff5e7819 */ /* 0x000fe2000001160b */
[----:B------:R-:W-:Y:S01]  /*3960*/  IMAD.SHL.U32 R11, R87, 0x100, RZ ;  /* 0x00000100570b7824 */ /* 0x000fe200078e00ff */
[----:B------:R-:W-:Y:S02]  /*3970*/  SHF.R.U32.HI R88, RZ, 0x8, R9 ;  /* 0x00000008ff587819 */ /* 0x000fe40000011609 */
[----:B------:R-:W-:Y:S01]  /*3980*/  LOP3.LUT R7, R6, 0xff00, R7, 0xf8, !PT ;  /* 0x0000ff0006077812 */ /* 0x000fe200078ef807 */
[----:B------:R-:W-:Y:S01]  /*3990*/  IMAD.U32 R94, R94, 0x10000, RZ ;  /* 0x000100005e5e7824 */ /* 0x000fe200078e00ff */
[----:B------:R-:W-:-:S02]  /*39a0*/  LOP3.LUT R8, R9, 0xff0000ff, RZ, 0xc0, !PT ;  /* 0xff0000ff09087812 */ /* 0x000fc400078ec0ff */
[----:B------:R-:W-:Y:S01]  /*39b0*/  SHF.R.U32.HI R92, RZ, 0x10, R9 ;  /* 0x00000010ff5c7819 */ /* 0x000fe20000011609 */
[----:B------:R-:W-:Y:S01]  /*39c0*/  IMAD.SHL.U32 R9, R88, 0x100, RZ ;  /* 0x0000010058097824 */ /* 0x000fe200078e00ff */
[----:B------:R-:W-:Y:S01]  /*39d0*/  LOP3.LUT R6, R4, 0xff0000, R5, 0xf8, !PT ;  /* 0x00ff000004067812 */ /* 0x000fe200078ef805 */
[----:B------:R-:W-:Y:S01]  /*39e0*/  IMAD.U32 R4, R90, 0x10000, RZ ;  /* 0x000100005a047824 */ /* 0x000fe200078e00ff */
[----:B------:R-:W-:Y:S01]  /*39f0*/  LOP3.LUT R91, R10, 0xff00, R11, 0xf8, !PT ;  /* 0x0000ff000a5b7812 */ /* 0x000fe200078ef80b */
[----:B------:R-:W-:Y:S01]  /*3a00*/  IMAD.U32 R92, R92, 0x10000, RZ ;  /* 0x000100005c5c7824 */ /* 0x000fe200078e00ff */
[----:B------:R-:W-:Y:S02]  /*3a10*/  F2FP.F16.E4M3.UNPACK_B R90, R86.H1 ;  /* 0x00000056ff5a723e */ /* 0x000fe400030006ff */
[----:B--2---:R-:W-:Y:S02]  /*3a20*/  F2FP.F16.E4M3.UNPACK_B R11, R28.H1 ;  /* 0x0000001cff0b723e */ /* 0x004fe400030006ff */
[----:B0-----:R-:W-:-:S02]  /*3a30*/  F2FP.F16.E4M3.UNPACK_B R10, R12.H1 ;  /* 0x0000000cff0a723e */ /* 0x001fc400030006ff */
[----:B------:R-:W-:Y:S01]  /*3a40*/  LOP3.LUT R89, R8, 0xff00, R9, 0xf8, !PT ;  /* 0x0000ff0008597812 */ /* 0x000fe200078ef809 */
[----:B------:R-:W-:Y:S01]  /*3a50*/  HADD2.F32 R9, -RZ, R11.H0_H0 ;  /* 0x2000000bff097230 */ /* 0x000fe20000004100 */
[----:B------:R-:W-:Y:S01]  /*3a60*/  LOP3.LUT R5, R7, 0xff0000, R4, 0xf8, !PT ;  /* 0x00ff000007057812 */ /* 0x000fe200078ef804 */
[----:B------:R-:W-:Y:S01]  /*3a70*/  HADD2.F32 R4, -RZ, R90.H0_H0 ;  /* 0x2000005aff047230 */ /* 0x000fe20000004100 */
[----:B------:R-:W-:Y:S01]  /*3a80*/  F2FP.F16.E4M3.UNPACK_B R87, R84.H1 ;  /* 0x00000054ff57723e */ /* 0x000fe200030006ff */
[----:B------:R-:W-:Y:S01]  /*3a90*/  HADD2.F32 R8, -RZ, R10.H0_H0 ;  /* 0x2000000aff087230 */ /* 0x000fe20000004100 */
[----:B------:R-:W-:Y:S01]  /*3aa0*/  LOP3.LUT R7, R89, 0xff0000, R92, 0xf8, !PT ;  /* 0x00ff000059077812 */ /* 0x000fe200078ef85c */
[----:B------:R-:W-:Y:S02]  /*3ab0*/  HADD2.F32 R92, -RZ, R90.H1_H1 ;  /* 0x3000005aff5c7230 */ /* 0x000fe40000004100 */
[----:B------:R-:W-:Y:S01]  /*3ac0*/  FMUL.FTZ R93, R9, R4 ;  /* 0x00000004095d7220 */ /* 0x000fe20000410000 */
[----:B------:R-:W-:-:S02]  /*3ad0*/  HADD2.F32 R88, -RZ, R87.H0_H0 ;  /* 0x20000057ff587230 */ /* 0x000fc40000004100 */
[C---:B------:R-:W-:Y:S01]  /*3ae0*/  FMUL.FTZ R96, R8.reuse, R4 ;  /* 0x0000000408607220 */ /* 0x040fe20000410000 */
[----:B------:R-:W-:Y:S01]  /*3af0*/  HADD2.F32 R89, -RZ, R87.H1_H1 ;  /* 0x30000057ff597230 */ /* 0x000fe20000004100 */
[----:B------:R-:W-:Y:S01]  /*3b00*/  F2FP.F16.E4M3.UNPACK_B R90, R86 ;  /* 0x00000056ff5a723e */ /* 0x000fe200020006ff */
[----:B------:R-:W-:Y:S02]  /*3b10*/  HADD2.F32 R87, -RZ, R11.H1_H1 ;  /* 0x3000000bff577230 */ /* 0x000fe40000004100 */
[-C--:B------:R-:W-:Y:S01]  /*3b20*/  FFMA.FTZ R8, R8, R88.reuse, -R93 ;  /* 0x0000005808087223 */ /* 0x080fe2000001085d */
[----:B------:R-:W-:Y:S01]  /*3b30*/  FFMA.FTZ R9, R9, R88, R96 ;  /* 0x0000005809097223 */ /* 0x000fe20000010060 */
[----:B------:R-:W-:Y:S01]  /*3b40*/  HADD2.F32 R10, -RZ, R10.H1_H1 ;  /* 0x3000000aff0a7230 */ /* 0x000fe20000004100 */
[----:B------:R-:W-:Y:S01]  /*3b50*/  F2FP.F16.E4M3.UNPACK_B R88, R84 ;  /* 0x00000054ff58723e */ /* 0x000fe200020006ff */
[----:B------:R-:W-:Y:S01]  /*3b60*/  FMUL.FTZ R11, R87, R92 ;  /* 0x0000005c570b7220 */ /* 0x000fe20000410000 */
[----:B------:R-:W-:-:S02]  /*3b70*/  F2FP.F16.E4M3.UNPACK_B R28, R28 ;  /* 0x0000001cff1c723e */ /* 0x000fc400020006ff */
[----:B------:R-:W-:Y:S01]  /*3b80*/  F2FP.F16.E4M3.UNPACK_B R84, R12 ;  /* 0x0000000cff54723e */ /* 0x000fe200020006ff */
[C---:B------:R-:W-:Y:S01]  /*3b90*/  FMUL.FTZ R92, R10.reuse, R92 ;  /* 0x0000005c0a5c7220 */ /* 0x040fe20000410000 */
[----:B------:R-:W-:Y:S01]  /*3ba0*/  LOP3.LUT R4, R91, 0xff0000, R94, 0xf8, !PT ;  /* 0x00ff00005b047812 */ /* 0x000fe200078ef85e */
[----:B------:R-:W-:Y:S02]  /*3bb0*/  HADD2.F32 R91, -RZ, R90.H0_H0 ;  /* 0x2000005aff5b7230 */ /* 0x000fe40000004100 */
[-C--:B------:R-:W-:Y:S01]  /*3bc0*/  FFMA.FTZ R11, R10, R89.reuse, -R11 ;  /* 0x000000590a0b7223 */ /* 0x080fe2000001080b */
[----:B------:R-:W-:Y:S02]  /*3bd0*/  HADD2.F32 R86, -RZ, R28.H0_H0 ;  /* 0x2000001cff567230 */ /* 0x000fe40000004100 */
[----:B------:R-:W-:Y:S01]  /*3be0*/  FFMA.FTZ R10, R87, R89, R92 ;  /* 0x00000059570a7223 */ /* 0x000fe2000001005c */
[----:B------:R-:W-:Y:S01]  /*3bf0*/  HADD2.F32 R12, -RZ, R84.H0_H0 ;  /* 0x20000054ff0c7230 */ /* 0x000fe20000004100 */
[----:B------:R-:W-:Y:S01]  /*3c00*/  F2FP.F16.E4M3.UNPACK_B R92, R80.H1 ;  /* 0x00000050ff5c723e */ /* 0x000fe200030006ff */
[----:B------:R-:W-:-:S02]  /*3c10*/  HADD2.F32 R87, -RZ, R88.H0_H0 ;  /* 0x20000058ff577230 */ /* 0x000fc40000004100 */
[-C--:B------:R-:W-:Y:S01]  /*3c20*/  FMUL.FTZ R93, R86, R91.reuse ;  /* 0x0000005b565d7220 */ /* 0x080fe20000410000 */
[----:B------:R-:W-:Y:S02]  /*3c30*/  HADD2.F32 R90, -RZ, R90.H1_H1 ;  /* 0x3000005aff5a7230 */ /* 0x000fe40000004100 */
[C---:B------:R-:W-:Y:S01]  /*3c40*/  FMUL.FTZ R91, R12.reuse, R91 ;  /* 0x0000005b0c5b7220 */ /* 0x040fe20000410000 */
[----:B------:R-:W-:Y:S02]  /*3c50*/  HADD2.F32 R89, -RZ, R28.H1_H1 ;  /* 0x3000001cff597230 */ /* 0x000fe40000004100 */
[-C--:B------:R-:W-:Y:S01]  /*3c60*/  FFMA.FTZ R12, R12, R87.reuse, -R93 ;  /* 0x000000570c0c7223 */ /* 0x080fe2000001085d */
[----:B------:R-:W-:Y:S02]  /*3c70*/  HADD2.F32 R84, -RZ, R84.H1_H1 ;  /* 0x30000054ff547230 */ /* 0x000fe40000004100 */
[----:B------:R-:W-:Y:S01]  /*3c80*/  FFMA.FTZ R28, R86, R87, R91 ;  /* 0x00000057561c7223 */ /* 0x000fe2000001005b */
[----:B------:R-:W-:-:S02]  /*3c90*/  HADD2.F32 R86, -RZ, R88.H1_H1 ;  /* 0x30000058ff567230 */ /* 0x000fc40000004100 */
[C---:B------:R-:W-:Y:S01]  /*3ca0*/  FMUL.FTZ R87, R89.reuse, R90 ;  /* 0x0000005a59577220 */ /* 0x040fe20000410000 */
[----:B------:R-:W-:Y:S01]  /*3cb0*/  F2FP.F16.E4M3.UNPACK_B R88, R30.H1 ;  /* 0x0000001eff58723e */ /* 0x000fe200030006ff */
[C---:B------:R-:W-:Y:S01]  /*3cc0*/  FMUL.FTZ R94, R84.reuse, R90 ;  /* 0x0000005a545e7220 */ /* 0x040fe20000410000 */
[----:B------:R-:W-:Y:S01]  /*3cd0*/  F2FP.F16.E4M3.UNPACK_B R91, R82.H1 ;  /* 0x00000052ff5b723e */ /* 0x000fe200030006ff */
[----:B------:R-:W-:Y:S01]  /*3ce0*/  FFMA.FTZ R87, R84, R86, -R87 ;  /* 0x0000005654577223 */ /* 0x000fe20000010857 */
[----:B------:R-:W-:Y:S01]  /*3cf0*/  F2FP.F16.E4M3.UNPACK_B R84, R14.H1 ;  /* 0x0000000eff54723e */ /* 0x000fe200030006ff */
[----:B------:R-:W-:Y:S02]  /*3d00*/  HADD2.F32 R95, -RZ, R92.H0_H0 ;  /* 0x2000005cff5f7230 */ /* 0x000fe40000004100 */
[----:B------:R-:W-:Y:S01]  /*3d10*/  FFMA.FTZ R89, R89, R86, R94 ;  /* 0x0000005659597223 */ /* 0x000fe2000001005e */
[----:B------:R-:W-:Y:S01]  /*3d20*/  HADD2.F32 R90, -RZ, R88.H0_H0 ;  /* 0x20000058ff5a7230 */ /* 0x000fe20000004100 */
[----:B------:R-:W-:Y:S01]  /*3d30*/  F2FP.F16.E4M3.UNPACK_B R14, R14 ;  /* 0x0000000eff0e723e */ /* 0x000fe200020006ff */
[----:B------:R-:W-:Y:S01]  /*3d40*/  HADD2.F32 R86, -RZ, R84.H0_H0 ;  /* 0x20000054ff567230 */ /* 0x000fe20000004100 */
[----:B------:R-:W-:Y:S01]  /*3d50*/  F2FP.SATFINITE.E4M3.F32.PACK_AB_MERGE_C R9, R10, R9, RZ ;  /* 0x000000090a09723e */ /* 0x000fe200048070ff */
[----:B------:R-:W-:-:S02]  /*3d60*/  HADD2.F32 R93, -RZ, R91.H0_H0 ;  /* 0x2000005bff5d7230 */ /* 0x000fc40000004100 */
[-C--:B------:R-:W-:Y:S01]  /*3d70*/  FMUL.FTZ R99, R90, R95.reuse ;  /* 0x0000005f5a637220 */ /* 0x080fe20000410000 */
[----:B------:R-:W-:Y:S02]  /*3d80*/  HADD2.F32 R97, -RZ, R92.H1_H1 ;  /* 0x3000005cff617230 */ /* 0x000fe40000004100 */
[C---:B------:R-:W-:Y:S01]  /*3d90*/  FMUL.FTZ R95, R86.reuse, R95 ;  /* 0x0000005f565f7220 */ /* 0x040fe20000410000 */
[----:B------:R-:W-:Y:S02]  /*3da0*/  HADD2.F32 R88, -RZ, R88.H1_H1 ;  /* 0x30000058ff587230 */ /* 0x000fe40000004100 */
[----:B------:R-:W-:Y:S01]  /*3db0*/  FFMA.FTZ R92, R86, R93, -R99 ;  /* 0x0000005d565c7223 */ /* 0x000fe20000010863 */
[----:B------:R-:W-:Y:S01]  /*3dc0*/  HADD2.F32 R84, -RZ, R84.H1_H1 ;  /* 0x30000054ff547230 */ /* 0x000fe20000004100 */
[----:B------:R-:W-:Y:S01]  /*3dd0*/  F2FP.F16.E4M3.UNPACK_B R86, R80 ;  /* 0x00000050ff56723e */ /* 0x000fe200020006ff */
[----:B------:R-:W-:Y:S02]  /*3de0*/  HADD2.F32 R91, -RZ, R91.H1_H1 ;  /* 0x3000005bff5b7230 */ /* 0x000fe40000004100 */
[-C--:B------:R-:W-:Y:S01]  /*3df0*/  FMUL.FTZ R99, R88, R97.reuse ;  /* 0x0000006158637220 */ /* 0x080fe20000410000 */
[----:B------:R-:W-:Y:S01]  /*3e00*/  F2FP.F16.E4M3.UNPACK_B R80, R30 ;  /* 0x0000001eff50723e */ /* 0x000fe200020006ff */
[----:B------:R-:W-:Y:S01]  /*3e10*/  FMUL.FTZ R97, R84, R97 ;  /* 0x0000006154617220 */ /* 0x000fe20000410000 */
[----:B------:R-:W-:Y:S01]  /*3e20*/  FFMA.FTZ R90, R90, R93, R95 ;  /* 0x0000005d5a5a7223 */ /* 0x000fe2000001005f */
[-C--:B------:R-:W-:Y:S01]  /*3e30*/  FFMA.FTZ R103, R84, R91.reuse, -R99 ;  /* 0x0000005b54677223 */ /* 0x080fe20000010863 */
[----:B------:R-:W-:Y:S01]  /*3e40*/  F2FP.F16.E4M3.UNPACK_B R84, R82 ;  /* 0x00000052ff54723e */ /* 0x000fe200020006ff */
[----:B------:R-:W-:Y:S01]  /*3e50*/  FFMA.FTZ R107, R88, R91, R97 ;  /* 0x0000005b586b7223 */ /* 0x000fe20000010061 */
[----:B------:R-:W-:Y:S01]  /*3e60*/  HADD2.F32 R82, -RZ, R80.H0_H0 ;  /* 0x20000050ff527230 */ /* 0x000fe20000004100 */
[----:B------:R-:W-:Y:S01]  /*3e70*/  F2FP.SATFINITE.E4M3.F32.PACK_AB_MERGE_C R8, R11, R8, RZ ;  /* 0x000000080b08723e */ /* 0x000fe200048070ff */
[--C-:B------:R-:W-:Y:S01]  /*3e80*/  HADD2.F32 R95, -RZ, R86.reuse.H0_H0 ;  /* 0x20000056ff5f7230 */ /* 0x100fe20000004100 */
[----:B------:R-:W-:Y:S01]  /*3e90*/  F2FP.F16.E4M3.UNPACK_B R10, R29 ;  /* 0x0000001dff0a723e */ /* 0x000fe200020006ff */
[----:B------:R-:W-:Y:S01]  /*3ea0*/  HADD2.F32 R97, -RZ, R86.H1_H1 ;  /* 0x30000056ff617230 */ /* 0x000fe20000004100 */
[----:B------:R-:W-:Y:S01]  /*3eb0*/  F2FP.F16.E4M3.UNPACK_B R11, R7 ;  /* 0x00000007ff0b723e */ /* 0x000fe200020006ff */
[----:B------:R-:W-:-:S02]  /*3ec0*/  HADD2.F32 R30, -RZ, R14.H0_H0 ;  /* 0x2000000eff1e7230 */ /* 0x000fc40000004100 */
[-C--:B------:R-:W-:Y:S01]  /*3ed0*/  FMUL.FTZ R99, R82, R95.reuse ;  /* 0x0000005f52637220 */ /* 0x080fe20000410000 */
[----:B------:R-:W-:Y:S01]  /*3ee0*/  HADD2.F32 R80, -RZ, R80.H1_H1 ;  /* 0x30000050ff507230 */ /* 0x000fe20000004100 */
[----:B------:R-:W-:Y:S01]  /*3ef0*/  F2FP.SATFINITE.E4M3.F32.PACK_AB_MERGE_C R28, R89, R28, R9 ;  /* 0x0000001c591c723e */ /* 0x000fe20004807009 */
[----:B------:R-:W-:Y:S02]  /*3f00*/  HADD2.F32 R14, -RZ, R14.H1_H1 ;  /* 0x3000000eff0e7230 */ /* 0x000fe40000004100 */
[----:B------:R-:W-:Y:S01]  /*3f10*/  FMUL.FTZ R95, R30, R95 ;  /* 0x0000005f1e5f7220 */ /* 0x000fe20000410000 */
[--C-:B------:R-:W-:Y:S02]  /*3f20*/  HADD2.F32 R91, -RZ, R84.reuse.H0_H0 ;  /* 0x20000054ff5b7230 */ /* 0x100fe40000004100 */
[-C--:B------:R-:W-:Y:S01]  /*3f30*/  FMUL.FTZ R101, R80, R97.reuse ;  /* 0x0000006150657220 */ /* 0x080fe20000410000 */
[----:B------:R-:W-:Y:S02]  /*3f40*/  HADD2.F32 R93, -RZ, R84.H1_H1 ;  /* 0x30000054ff5d7230 */ /* 0x000fe40000004100 */
[----:B------:R-:W-:Y:S01]  /*3f50*/  FMUL.FTZ R97, R14, R97 ;  /* 0x000000610e617220 */ /* 0x000fe20000410000 */
[----:B------:R-:W-:Y:S01]  /*3f60*/  F2FP.F16.E4M3.UNPACK_B R9, R13 ;  /* 0x0000000dff09723e */ /* 0x000fe200020006ff */
[-C--:B------:R-:W-:Y:S01]  /*3f70*/  FFMA.FTZ R99, R30, R91.reuse, -R99 ;  /* 0x0000005b1e637223 */ /* 0x080fe20000010863 */
[----:B------:R-:W-:Y:S01]  /*3f80*/  FFMA.FTZ R30, R82, R91, R95 ;  /* 0x0000005b521e7223 */ /* 0x000fe2000001005f */
[----:B------:R-:W-:Y:S01]  /*3f90*/  FFMA.FTZ R97, R80, R93, R97 ;  /* 0x0000005d50617223 */ /* 0x000fe20000010061 */
[----:B------:R-:W-:Y:S01]  /*3fa0*/  F2FP.SATFINITE.E4M3.F32.PACK_AB_MERGE_C R12, R87, R12, R8 ;  /* 0x0000000c570c723e */ /* 0x000fe20004807008 */
[----:B------:R-:W-:Y:S01]  /*3fb0*/  HADD2.F32 R80, -RZ, R10.H0_H0 ;  /* 0x2000000aff507230 */ /* 0x000fe20000004100 */
[----:B------:R-:W-:Y:S01]  /*3fc0*/  F2FP.F16.E4M3.UNPACK_B R82, R6 ;  /* 0x00000006ff52723e */ /* 0x000fe200020006ff */
[----:B------:R-:W-:Y:S01]  /*3fd0*/  HADD2.F32 R89, -RZ, R11.H0_H0 ;  /* 0x2000000bff597230 */ /* 0x000fe20000004100 */
[----:B------:R-:W-:Y:S01]  /*3fe0*/  F2FP.F16.E4M3.UNPACK_B R29, R29.H1 ;  /* 0x0000001dff1d723e */ /* 0x000fe200030006ff */
        /* <DEDUP_REMOVED lines=15> */
[-C--:B------:R-:W-:Y:S01]  /*40e0*/  FFMA.FTZ R11, R11, R82.reuse, -R80 ;  /* 0x000000520b0b7223 */ /* 0x080fe20000010850 */
[----:B------:R-:W-:Y:S02]  /*40f0*/  HADD2.F32 R80, -RZ, R29.H0_H0 ;  /* 0x2000001dff507230 */ /* 0x000fe40000004100 */
[----:B------:R-:W-:Y:S01]  /*4100*/  FFMA.FTZ R10, R10, R82, R87 ;  /* 0x000000520a0a7223 */ /* 0x000fe20000010057 */
[----:B------:R-:W-:Y:S01]  /*4110*/  HADD2.F32 R7, -RZ, R13.H0_H0 ;  /* 0x2000000dff077230 */ /* 0x000fe20000004100 */
[----:B------:R-:W-:Y:S01]  /*4120*/  F2FP.SATFINITE.E4M3.F32.PACK_AB_MERGE_C R90, R107, R90, RZ ;  /* 0x0000005a6b5a723e */ /* 0x000fe200048070ff */
[----:B------:R-:W-:Y:S01]  /*4130*/  HADD2.F32 R86, -RZ, R84.H0_H0 ;  /* 0x20000054ff567230 */ /* 0x000fe20000004100 */
[----:B------:R-:W-:Y:S01]  /*4140*/  F2FP.F16.E4M3.UNPACK_B R91, R4.H1 ;  /* 0x00000004ff5b723e */ /* 0x000fe200030006ff */
[----:B------:R-:W-:Y:S01]  /*4150*/  HADD2.F32 R82, -RZ, R29.H1_H1 ;  /* 0x3000001dff527230 */ /* 0x000fe20000004100 */
[----:B------:R-:W-:Y:S01]  /*4160*/  F2FP.SATFINITE.E4M3.F32.PACK_AB_MERGE_C R30, R97, R30, R90 ;  /* 0x0000001e611e723e */ /* 0x000fe2000480705a */
[----:B------:R-:W-:-:S02]  /*4170*/  HADD2.F32 R29, -RZ, R6.H0_H0 ;  /* 0x20000006ff1d7230 */ /* 0x000fc40000004100 */
[-C--:B------:R-:W-:Y:S01]  /*4180*/  FMUL.FTZ R88, R80, R86.reuse ;  /* 0x0000005650587220 */ /* 0x080fe20000410000 */
[----:B------:R-:W-:Y:S02]  /*4190*/  HADD2.F32 R13, -RZ, R13.H1_H1 ;  /* 0x3000000dff0d7230 */ /* 0x000fe40000004100 */
[C---:B------:R-:W-:Y:S01]  /*41a0*/  FMUL.FTZ R87, R7.reuse, R86 ;  /* 0x0000005607577220 */ /* 0x040fe20000410000 */
[----:B------:R-:W-:Y:S02]  /*41b0*/  HADD2.F32 R84, -RZ, R84.H1_H1 ;  /* 0x30000054ff547230 */ /* 0x000fe40000004100 */
[----:B------:R-:W-:Y:S01]  /*41c0*/  FFMA.FTZ R14, R14, R93, -R101 ;  /* 0x0000005d0e0e7223 */ /* 0x000fe20000010865 */
[----:B------:R-:W-:Y:S02]  /*41d0*/  HADD2.F32 R86, -RZ, R6.H1_H1 ;  /* 0x30000006ff567230 */ /* 0x000fe40000004100 */
[-C--:B------:R-:W-:Y:S01]  /*41e0*/  FFMA.FTZ R6, R7, R29.reuse, -R88 ;  /* 0x0000001d07067223 */ /* 0x080fe20000010858 */
[----:B------:R-:W-:Y:S01]  /*41f0*/  FFMA.FTZ R7, R80, R29, R87 ;  /* 0x0000001d50077223 */ /* 0x000fe20000010057 */
[-C--:B------:R-:W-:Y:S01]  /*4200*/  FMUL.FTZ R87, R13, R84.reuse ;  /* 0x000000540d577220 */ /* 0x080fe20000410000 */
[----:B------:R-:W-:Y:S01]  /*4210*/  FMUL.FTZ R90, R82, R84 ;  /* 0x00000054525a7220 */ /* 0x000fe20000410000 */
[----:B------:R-:W-:Y:S01]  /*4220*/  F2FP.F16.E4M3.UNPACK_B R29, R15 ;  /* 0x0000000fff1d723e */ /* 0x000fe200020006ff */
[----:B------:R-:W-:-:S02]  /*4230*/  HADD2.F32 R93, -RZ, R91.H0_H0 ;  /* 0x2000005bff5d7230 */ /* 0x000fc40000004100 */
[-C--:B------:R-:W-:Y:S01]  /*4240*/  FFMA.FTZ R94, R82, R86.reuse, R87 ;  /* 0x00000056525e7223 */ /* 0x080fe20000010057 */
[----:B------:R-:W-:Y:S01]  /*4250*/  F2FP.F16.E4M3.UNPACK_B R82, R31.H1 ;  /* 0x0000001fff52723e */ /* 0x000fe200030006ff */
[----:B------:R-:W-:Y:S01]  /*4260*/  FFMA.FTZ R13, R13, R86, -R90 ;  /* 0x000000560d0d7223 */ /* 0x000fe2000001085a */
[----:B------:R-:W-:Y:S01]  /*4270*/  F2FP.F16.E4M3.UNPACK_B R87, R5 ;  /* 0x00000005ff57723e */ /* 0x000fe200020006ff */
[----:B------:R-:W-:Y:S01]  /*4280*/  HADD2.F32 R91, -RZ, R91.H1_H1 ;  /* 0x3000005bff5b7230 */ /* 0x000fe20000004100 */
[----:B------:R-:W-:Y:S02]  /*4290*/  F2FP.F16.E4M3.UNPACK_B R15, R15.H1 ;  /* 0x0000000fff0f723e */ /* 0x000fe400030006ff */
[----:B------:R-:W-:Y:S01]  /*42a0*/  F2FP.F16.E4M3.UNPACK_B R90, R4 ;  /* 0x00000004ff5a723e */ /* 0x000fe200020006ff */
[--C-:B------:R-:W-:Y:S01]  /*42b0*/  HADD2.F32 R4, -RZ, R82.reuse.H0_H0 ;  /* 0x20000052ff047230 */ /* 0x100fe20000004100 */
[----:B------:R-:W-:Y:S01]  /*42c0*/  F2FP.F16.E4M3.UNPACK_B R5, R5.H1 ;  /* 0x00000005ff05723e */ /* 0x000fe200030006ff */
[----:B------:R-:W-:Y:S01]  /*42d0*/  HADD2.F32 R80, -RZ, R15.H0_H0 ;  /* 0x2000000fff507230 */ /* 0x000fe20000004100 */
[----:B------:R-:W-:Y:S01]  /*42e0*/  F2FP.SATFINITE.E4M3.F32.PACK_AB_MERGE_C R92, R103, R92, RZ ;  /* 0x0000005c675c723e */ /* 0x000fe200048070ff */
[----:B------:R-:W-:Y:S01]  /*42f0*/  HADD2.F32 R82, -RZ, R82.H1_H1 ;  /* 0x30000052ff527230 */ /* 0x000fe20000004100 */
[----:B------:R-:W-:Y:S01]  /*4300*/  F2FP.F16.E4M3.UNPACK_B R84, R31 ;  /* 0x0000001fff54723e */ /* 0x000fe200020006ff */
[----:B------:R-:W-:Y:S01]  /*4310*/  HADD2.F32 R89, -RZ, R5.H0_H0 ;  /* 0x20000005ff597230 */ /* 0x000fe20000004100 */
[----:B------:R-:W-:Y:S01]  /*4320*/  F2FP.SATFINITE.E4M3.F32.PACK_AB_MERGE_C R14, R14, R99, R92 ;  /* 0x000000630e0e723e */ /* 0x000fe2000480705c */
[----:B------:R-:W-:-:S02]  /*4330*/  HADD2.F32 R92, -RZ, R90.H0_H0 ;  /* 0x2000005aff5c7230 */ /* 0x000fc40000004100 */
[-C--:B------:R-:W-:Y:S01]  /*4340*/  FMUL.FTZ R97, R4, R93.reuse ;  /* 0x0000005d04617220 */ /* 0x080fe20000410000 */
[----:B------:R-:W-:Y:S02]  /*4350*/  HADD2.F32 R86, -RZ, R84.H0_H0 ;  /* 0x20000054ff567230 */ /* 0x000fe40000004100 */
[C---:B------:R-:W-:Y:S01]  /*4360*/  FMUL.FTZ R93, R80.reuse, R93 ;  /* 0x0000005d505d7220 */ /* 0x040fe20000410000 */
[----:B------:R-:W-:Y:S02]  /*4370*/  HADD2.F32 R15, -RZ, R15.H1_H1 ;  /* 0x3000000fff0f7230 */ /* 0x000fe40000004100 */
[----:B------:R-:W-:Y:S01]  /*4380*/  FFMA.FTZ R97, R80, R89, -R97 ;  /* 0x0000005950617223 */ /* 0x000fe20000010861 */
[----:B------:R-:W-:Y:S02]  /*4390*/  HADD2.F32 R31, -RZ, R29.H0_H0 ;  /* 0x2000001dff1f7230 */ /* 0x000fe40000004100 */
[----:B------:R-:W-:Y:S01]  /*43a0*/  FMUL.FTZ R96, R86, R92 ;  /* 0x0000005c56607220 */ /* 0x000fe20000410000 */
[----:B------:R-:W-:-:S02]  /*43b0*/  HADD2.F32 R88, -RZ, R87.H0_H0 ;  /* 0x20000057ff587230 */ /* 0x000fc40000004100 */
[-C--:B------:R-:W-:Y:S01]  /*43c0*/  FMUL.FTZ R80, R82, R91.reuse ;  /* 0x0000005b52507220 */ /* 0x080fe20000410000 */
[----:B------:R-:W-:Y:S02]  /*43d0*/  HADD2.F32 R84, -RZ, R84.H1_H1 ;  /* 0x30000054ff547230 */ /* 0x000fe40000004100 */
[----:B------:R-:W-:Y:S01]  /*43e0*/  FMUL.FTZ R91, R15, R91 ;  /* 0x0000005b0f5b7220 */ /* 0x000fe20000410000 */
[----:B------:R-:W-:Y:S02]  /*43f0*/  HADD2.F32 R90, -RZ, R90.H1_H1 ;  /* 0x3000005aff5a7230 */ /* 0x000fe40000004100 */
[----:B------:R-:W-:Y:S01]  /*4400*/  FFMA.FTZ R93, R4, R89, R93 ;  /* 0x00000059045d7223 */ /* 0x000fe2000001005d */
[----:B------:R-:W-:Y:S02]  /*4410*/  HADD2.F32 R5, -RZ, R5.H1_H1 ;  /* 0x30000005ff057230 */ /* 0x000fe40000004100 */
[----:B------:R-:W-:Y:S01]  /*4420*/  FMUL.FTZ R95, R31, R92 ;  /* 0x0000005c1f5f7220 */ /* 0x000fe20000410000 */
[----:B------:R-:W-:-:S02]  /*4430*/  HADD2.F32 R29, -RZ, R29.H1_H1 ;  /* 0x3000001dff1d7230 */ /* 0x000fc40000004100 */
[----:B------:R-:W-:Y:S01]  /*4440*/  FFMA.FTZ R96, R31, R88, -R96 ;  /* 0x000000581f607223 */ /* 0x000fe20000010860 */
[----:B------:R-:W-:Y:S02]  /*4450*/  HADD2.F32 R87, -RZ, R87.H1_H1 ;  /* 0x30000057ff577230 */ /* 0x000fe40000004100 */
[-C--:B------:R-:W-:Y:S01]  /*4460*/  FMUL.FTZ R4, R84, R90.reuse ;  /* 0x0000005a54047220 */ /* 0x080fe20000410000 */
[-C--:B------:R-:W-:Y:S01]  /*4470*/  FFMA.FTZ R80, R15, R5.reuse, -R80 ;  /* 0x000000050f507223 */ /* 0x080fe20000010850 */
[C---:B------:R-:W-:Y:S01]  /*4480*/  FMUL.FTZ R31, R29.reuse, R90 ;  /* 0x0000005a1d1f7220 */ /* 0x040fe20000410000 */
[----:B------:R-:W-:Y:S01]  /*4490*/  FFMA.FTZ R82, R82, R5, R91 ;  /* 0x0000000552527223 */ /* 0x000fe2000001005b */
[-C--:B------:R-:W-:Y:S01]  /*44a0*/  FFMA.FTZ R29, R29, R87.reuse, -R4 ;  /* 0x000000571d1d7223 */ /* 0x080fe20000010804 */
[----:B------:R-:W-:Y:S01]  /*44b0*/  FFMA.FTZ R95, R86, R88, R95 ;  /* 0x00000058565f7223 */ /* 0x000fe2000001005f */
[----:B------:R-:W-:Y:S01]  /*44c0*/  FFMA.FTZ R84, R84, R87, R31 ;  /* 0x0000005754547223 */ /* 0x000fe2000001001f */
[----:B------:R-:W-:-:S02]  /*44d0*/  F2FP.SATFINITE.E4M3.F32.PACK_AB_MERGE_C R80, R80, R97, RZ ;  /* 0x000000615050723e */ /* 0x000fc400048070ff */
[----:B------:R-:W-:Y:S02]  /*44e0*/  F2FP.SATFINITE.E4M3.F32.PACK_AB_MERGE_C R6, R13, R6, RZ ;  /* 0x000000060d06723e */ /* 0x000fe400048070ff */
[----:B------:R-:W-:Y:S02]  /*44f0*/  F2FP.SATFINITE.E4M3.F32.PACK_AB_MERGE_C R7, R94, R7, RZ ;  /* 0x000000075e07723e */ /* 0x000fe400048070ff */
[----:B------:R-:W-:Y:S02]  /*4500*/  F2FP.SATFINITE.E4M3.F32.PACK_AB_MERGE_C R82, R82, R93, RZ ;  /* 0x0000005d5252723e */ /* 0x000fe400048070ff */
[----:B------:R-:W-:Y:S02]  /*4510*/  F2FP.SATFINITE.E4M3.F32.PACK_AB_MERGE_C R15, R29, R96, R80 ;  /* 0x000000601d0f723e */ /* 0x000fe40004807050 */
[----:B------:R-:W-:Y:S02]  /*4520*/  F2FP.SATFINITE.E4M3.F32.PACK_AB_MERGE_C R13, R11, R8, R6 ;  /* 0x000000080b0d723e */ /* 0x000fe40004807006 */
[----:B------:R-:W-:-:S02]  /*4530*/  F2FP.SATFINITE.E4M3.F32.PACK_AB_MERGE_C R29, R10, R9, R7 ;  /* 0x000000090a1d723e */ /* 0x000fc40004807007 */
[----:B------:R-:W-:-:S07]  /*4540*/  F2FP.SATFINITE.E4M3.F32.PACK_AB_MERGE_C R31, R84, R95, R82 ;  /* 0x0000005f541f723e */ /* 0x000fce0004807052 */
.L_x_313:
[----:B------:R-:W-:Y:S05]  /*4550*/  BSYNC B1 ;  /* 0x0000000000017941 */ /* 0x000fea0003800000 */
.L_x_312:
[----:B0-----:R3:W-:Y:S01]  /*4560*/  STG.E.128 desc[UR42][R70.64], R12 ;  /* 0x0000000c46007986 */ /* 0x0017e2000c101d2a */
[----:B------:R-:W-:-:S13]  /*4570*/  ISETP.GE.AND P5, PT, R85, R81, PT ;  /* 0x000000515500720c */ /* 0x000fda0003fa6270 */
[----:B------:R-:W-:Y:S05]  /*4580*/  @P5 BRA `(.L_x_302) ;  /* 0x0000000000645947 */ /* 0x000fea0003800000 */
[--C-:B------:R-:W-:Y:S02]  /*4590*/  SHF.R.S32.HI R4, RZ, 0x1f, R85.reuse ;  /* 0x0000001fff047819 */ /* 0x100fe40000011455 */
[----:B------:R-:W-:-:S04]  /*45a0*/  IADD3 R69, P5, P6, R54, R68, R85 ;  /* 0x0000004436457210 */ /* 0x000fc80007ebe055 */
[----:B------:R-:W-:Y:S02]  /*45b0*/  IADD3.X R4, R0, R83, R4, P5, P6 ;  /* 0x0000005300047210 */ /* 0x000fe40002fec404 */
[----:B------:R-:W-:-:S05]  /*45c0*/  IADD3 R66, P5, R69, R66, RZ ;  /* 0x0000004245427210 */ /* 0x000fca0007fbe0ff */
[----:B------:R-:W-:-:S05]  /*45d0*/  IMAD.X R67, R4, 0x1, R67, P5 ;  /* 0x0000000104437824 */ /* 0x000fca00028e0643 */
[----:B--2---:R4:W-:Y:S01]  /*45e0*/  STG.E.128 desc[UR42][R66.64], R28 ;  /* 0x0000001c42007986 */ /* 0x0049e2000c101d2a */
[----:B------:R-:W-:Y:S05]  /*45f0*/  BRA `(.L_x_302) ;  /* 0x0000000000487947 */ /* 0x000fea0003800000 */
.L_x_295:
[----:B------:R-:W-:-:S06]  /*4600*/  UISETP.NE.AND UP0, UPT, UR36, 0x3, UPT ;  /* 0x000000032400788c */ /* 0x000fcc000bf05270 */
[----:B------:R-:W-:-:S13]  /*4610*/  PLOP3.LUT P0, PT, PT, PT, UP0, 0x80, 0x0 ;  /* 0x000000000000781c */ /* 0x000fda0003f0f008 */
[----:B------:R-:W-:Y:S05]  /*4620*/  @!P0 BRA `(.L_x_314) ;  /* 0x0000000000048947 */ /* 0x000fea0003800000 */
[----:B------:R-:W-:Y:S01]  /*4630*/  BPT.TRAP 0x1 ;  /* 0x000000040000795c */ /* 0x000fe20000300000 */
.L_x_314:
[----:B------:R-:W-:Y:S01]  /*4640*/  IMAD R78, R17, 0x8, R16 ;  /* 0x00000008114e7824 */ /* 0x000fe200078e0210 */
[----:B------:R-:W-:Y:S01]  /*4650*/  SHF.L.U32 R79, R156, 0x1f, RZ ;  /* 0x0000001f9c4f7819 */ /* 0x000fe200000006ff */
[----:B------:R-:W-:Y:S01]  /*4660*/  IMAD R4, R2, -0xa0, R33 ;  /* 0xffffff6002047824 */ /* 0x000fe200078e0221 */
[----:B------:R-:W-:Y:S02]  /*4670*/  BSSY B1, `(.L_x_315) ;  /* 0x0000004000017945 */ /* 0x000fe40003800000 */
[----:B------:R-:W0:Y:S02]  /*4680*/  SYNCS.PHASECHK.TRANS64.TRYWAIT P1, [R78+URZ+0x13290], R79 ;  /* 0x0132904f4e0075a7 */ /* 0x000e24000802017f */
[----:B------:R-:W-:Y:S01]  /*4690*/  VIMNMX R4, R4, 0xa0, PT ;  /* 0x000000a004047848 */ /* 0x000fe20003fe0100 */
[----:B0-----:R-:W-:Y:S06]  /*46a0*/  @!P1 BRA `(.L_x_316) ;  /* 0x000000f800d49947 */ /* 0x001fec0003800000 */
.L_x_520:
[----:B------:R-:W-:Y:S05]  /*46b0*/  BSYNC B1 ;  /* 0x0000000000017941 */ /* 0x000fea0003800000 */
.L_x_315:
[----:B------:R-:W-:-:S13]  /*46c0*/  ISETP.GE.AND P1, PT, R23, R4, PT ;  /* 0x000000041700720c */ /* 0x000fda0003f26270 */
[----:B------:R-:W-:Y:S05]  /*46d0*/  @P1 BRA `(.L_x_302) ;  /* 0x0000000000101947 */ /* 0x000fea0003800000 */
[----:B------:R-:W1:Y:S04]  /*46e0*/  @!P3 LDS.128 R4, [R77+0xe000] ;  /* 0x00e000004d04b984 */ /* 0x000e680000000c00 */
[----:B------:R-:W2:Y:S04]  /*46f0*/  @!P2 LDS.128 R8, [R76+0xe000] ;  /* 0x00e000004c08a984 */ /* 0x000ea80000000c00 */
[----:B-1----:R1:W-:Y:S04]  /*4700*/  @!P3 STG.E.128 desc[UR42][R12.64], R4 ;  /* 0x000000040c00b986 */ /* 0x0023e8000c101d2a */
[----:B--2---:R1:W-:Y:S02]  /*4710*/  @!P2 STG.E.128 desc[UR42][R12.64+0x20], R8 ;  /* 0x000020080c00a986 */ /* 0x0043e4000c101d2a */
.L_x_302:
[----:B------:R-:W-:Y:S05]  /*4720*/  BSYNC B0 ;  /* 0x0000000000007941 */ /* 0x000fea0003800000 */
.L_x_294:
[----:B012---:R-:W0:Y:S01]  /*4730*/  S2R R4, SR_TID.X ;  /* 0x0000000000047919 */ /* 0x007e220000002100 */
[----:B------:R-:W-:Y:S01]  /*4740*/  @!PT LDS RZ, [RZ] ;  /* 0x00000000fffff984 */ /* 0x000fe20000000800 */
[----:B------:R-:W-:Y:S01]  /*4750*/  @!PT LDS RZ, [RZ] ;  /* 0x00000000fffff984 */ /* 0x000fe20000000800 */
[----:B------:R-:W-:Y:S01]  /*4760*/  @!PT LDS RZ, [RZ] ;  /* 0x00000000fffff984 */ /* 0x000fe20000000800 */
[----:B------:R-:W-:Y:S01]  /*4770*/  @!PT LDS RZ, [RZ] ;  /* 0x00000000fffff984 */ /* 0x000fe20000000800 */
[----:B------:R1:W-:Y:S06]  /*4780*/  MEMBAR.ALL.CTA ;  /* 0x0000000000007992 */ /* 0x0003ec0000008000 */
[----:B-1----:R-:W1:Y:S01]  /*4790*/  FENCE.VIEW.ASYNC.S ;  /* 0x00000000000073c6 */ /* 0x002e620000000000 */
[----:B------:R-:W-:Y:S05]  /*47a0*/  WARPSYNC.ALL ;  /* 0x0000000000007948 */ /* 0x000fea0003800000 */
[----:B------:R-:W-:Y:S01]  /*47b0*/  BSSY B0, `(.L_x_317) ;  /* 0x0000009000007945 */ /* 0x000fe20003800000 */
[----:B0-----:R-:W-:Y:S01]  /*47c0*/  LOP3.LUT R4, R4, 0x7f, RZ, 0xc0, !PT ;  /* 0x0000007f04047812 */ /* 0x001fe200078ec0ff */
[----:B-1----:R0:W-:Y:S03]  /*47d0*/  BAR.SYNC.DEFER_BLOCKING R35, 0x80 ;  /* 0x000200230000751d */ /* 0x0021e60000010000 */
[----:B------:R-:W-:-:S13]  /*47e0*/  ISETP.NE.AND P5, PT, R4, RZ, PT ;  /* 0x000000ff0400720c */ /* 0x000fda0003fa5270 */
[----:B------:R-:W-:-:S05]  /*47f0*/  @!P5 VIADD R4, R78, 0x132a0 ;  /* 0x000132a04e04d836 */ /* 0x000fca0000000000 */
[----:B------:R-:W-:-:S04]  /*4800*/  @!P5 PRMT R4, RZ, 0x654, R4 ;  /* 0x00000654ff04d816 */ /* 0x000fc80000000004 */
[----:B------:R0:W-:Y:S01]  /*4810*/  @!P5 SYNCS.ARRIVE.TRANS64.RED.A1T0 RZ, [R4+URZ], RZ ;  /* 0x000000ff04ffd9a7 */ /* 0x0001e2000810043f */
[----:B------:R-:W-:Y:S05]  /*4820*/  @!P0 BRA `(.L_x_318) ;  /* 0x0000000000048947 */ /* 0x000fea0003800000 */
[----:B------:R-:W-:Y:S01]  /*4830*/  BPT.TRAP 0x1 ;  /* 0x000000040000795c */ /* 0x000fe20000300000 */
.L_x_318:
[----:B------:R-:W-:Y:S05]  /*4840*/  BSYNC B0 ;  /* 0x0000000000007941 */ /* 0x000fea0003800000 */
.L_x_317:
[----:B------:R-:W1:Y:S01]  /*4850*/  SYNCS.PHASECHK.TRANS64.TRYWAIT P0, [R78+URZ+0x132b0], R79 ;  /* 0x0132b04f4e0075a7 */ /* 0x000e62000800017f */
[----:B------:R-:W-:Y:S04]  /*4860*/  BSSY B0, `(.L_x_319) ;  /* 0x0000002000007945 */ /* 0x000fe80003800000 */
[----:B-1----:R-:W-:Y:S05]  /*4870*/  @!P0 BRA `(.L_x_320) ;  /* 0x000000f800748947 */ /* 0x002fea0003800000 */
.L_x_521:
[----:B------:R-:W-:Y:S05]  /*4880*/  BSYNC B0 ;  /* 0x0000000000007941 */ /* 0x000fea0003800000 */
.L_x_319:
[----:B------:R-:W-:Y:S04]  /*4890*/  BSSY B0, `(.L_x_321) ;  /* 0x0000013000007945 */ /* 0x000fe80003800000 */
[----:B------:R-:W-:Y:S05]  /*48a0*/  @P1 BRA `(.L_x_322) ;  /* 0x0000000000441947 */ /* 0x000fea0003800000 */
[----:B0-----:R-:W-:Y:S01]  /*48b0*/  IMAD.WIDE R4, R2, 0xa0, R56 ;  /* 0x000000a002047825 */ /* 0x001fe200078e0238 */
[----:B------:R-:W-:Y:S01]  /*48c0*/  ULDC.64 UR4, c[0x0][0x318] ;  /* 0x0000c60000047ab9 */ /* 0x000fe20000000a00 */
[----:B------:R-:W-:Y:S02]  /*48d0*/  ULDC.64 UR6, c[0x0][0x308] ;  /* 0x0000c20000067ab9 */ /* 0x000fe40000000a00 */
[----:B------:R-:W-:Y:S02]  /*48e0*/  IMAD.MOV.U32 R6, RZ, RZ, R50 ;  /* 0x000000ffff067224 */ /* 0x000fe400078e0032 */
[----:B------:R-:W-:Y:S02]  /*48f0*/  IMAD.MOV.U32 R7, RZ, RZ, R75 ;  /* 0x000000ffff077224 */ /* 0x000fe400078e004b */
[----:B------:R-:W-:Y:S02]  /*4900*/  IMAD R5, R5, UR4, RZ ;  /* 0x0000000405057c24 */ /* 0x000fe4000f8e02ff */
[----:B------:R-:W-:Y:S01]  /*4910*/  IMAD.WIDE.U32 R6, R4, UR4, R6 ;  /* 0x0000000404067c25 */ /* 0x000fe2000f8e0006 */
[----:B------:R-:W-:-:S03]  /*4920*/  ULDC UR4, c[0x0][0x2e4] ;  /* 0x0000b90000047ab9 */ /* 0x000fc60000000800 */
[----:B------:R-:W-:Y:S01]  /*4930*/  IMAD R5, R4, UR5, R5 ;  /* 0x0000000504057c24 */ /* 0x000fe2000f8e0205 */
[----:B------:R-:W-:-:S04]  /*4940*/  IADD3 R8, P0, R6, UR6, RZ ;  /* 0x0000000606087c10 */ /* 0x000fc8000ff1e0ff */
[----:B------:R-:W-:Y:S02]  /*4950*/  IADD3.X R9, R7, UR7, R5, P0, !PT ;  /* 0x0000000707097c10 */ /* 0x000fe400087fe405 */
[----:B------:R-:W-:-:S13]  /*4960*/  ISETP.GE.AND P0, PT, R18, UR4, PT ;  /* 0x0000000412007c0c */ /* 0x000fda000bf06270 */
[----:B------:R-:W0:Y:S04]  /*4970*/  @!P0 LDS.128 R4, [R77+0x6000] ;  /* 0x006000004d048984 */ /* 0x000e280000000c00 */
[----:B0-----:R-:W-:Y:S01]  /*4980*/  @!P0 STG.E.128 desc[UR42][R8.64], R4 ;  /* 0x0000000408008986 */ /* 0x001fe2000c101d2a */
[----:B------:R-:W-:-:S13]  /*4990*/  ISETP.GE.AND P0, PT, R34, UR4, PT ;  /* 0x0000000422007c0c */ /* 0x000fda000bf06270 */
[----:B------:R-:W0:Y:S04]  /*49a0*/  @!P0 LDS.128 R4, [R76+0x6000] ;  /* 0x006000004c048984 */ /* 0x000e280000000c00 */
[----:B0-----:R2:W-:Y:S02]  /*49b0*/  @!P0 STG.E.128 desc[UR42][R8.64+0x20], R4 ;  /* 0x0000200408008986 */ /* 0x0015e4000c101d2a */
.L_x_322:
[----:B------:R-:W-:Y:S05]  /*49c0*/  BSYNC B0 ;  /* 0x0000000000007941 */ /* 0x000fea0003800000 */
.L_x_321:
[----:B------:R-:W-:Y:S01]  /*49d0*/  @!PT LDS RZ, [RZ] ;  /* 0x00000000fffff984 */ /* 0x000fe20000000800 */
[----:B------:R-:W-:Y:S01]  /*49e0*/  @!PT LDS RZ, [RZ] ;  /* 0x00000000fffff984 */ /* 0x000fe20000000800 */
[----:B------:R-:W-:Y:S01]  /*49f0*/  @!PT LDS RZ, [RZ] ;  /* 0x00000000fffff984 */ /* 0x000fe20000000800 */
[----:B------:R-:W-:Y:S01]  /*4a00*/  @!PT LDS RZ, [RZ] ;  /* 0x00000000fffff984 */ /* 0x000fe20000000800 */
[----:B------:R5:W-:Y:S06]  /*4a10*/  MEMBAR.ALL.CTA ;  /* 0x0000000000007992 */ /* 0x000bec0000008000 */
[----:B-----5:R-:W5:Y:S02]  /*4a20*/  FENCE.VIEW.ASYNC.S ;  /* 0x00000000000073c6 */ /* 0x020f640000000000 */
[----:B-----5:R0:W-:Y:S01]  /*4a30*/  BAR.SYNC.DEFER_BLOCKING R35, 0x80 ;  /* 0x000200230000751d */ /* 0x0201e20000010000 */
[----:B------:R-:W-:Y:S01]  /*4a40*/  LOP3.LUT P6, RZ, R22, 0x2, RZ, 0xc0, !PT ;  /* 0x0000000216ff7812 */ /* 0x000fe200078cc0ff */
[----:B------:R-:W-:Y:S01]  /*4a50*/  VIADD R17, R17, 0x1 ;  /* 0x0000000111117836 */ /* 0x000fe20000000000 */
[----:B------:R-:W-:Y:S01]  /*4a60*/  PLOP3.LUT P0, PT, PT, PT, PT, 0x8, 0x0 ;  /* 0x000000000000781c */ /* 0x000fe20003f0e170 */
[----:B-1----:R-:W-:-:S03]  /*4a70*/  @!P5 VIADD R78, R78, 0x132c0 ;  /* 0x000132c04e4ed836 */ /* 0x002fc60000000000 */
[C---:B------:R-:W-:Y:S02]  /*4a80*/  ISETP.NE.AND P1, PT, R17.reuse, 0x2, PT ;  /* 0x000000021100780c */ /* 0x040fe40003f25270 */
[----:B------:R-:W-:Y:S02]  /*4a90*/  @!P5 PRMT R78, RZ, 0x654, R78 ;  /* 0x00000654ff4ed816 */ /* 0x000fe4000000004e */
[----:B--2---:R-:W-:Y:S02]  /*4aa0*/  SEL R5, RZ, 0x1, P1 ;  /* 0x00000001ff057807 */ /* 0x004fe40000800000 */
[----:B------:R-:W-:Y:S02]  /*4ab0*/  SEL R17, R17, RZ, P1 ;  /* 0x000000ff11117207 */ /* 0x000fe40000800000 */
[----:B------:R-:W-:Y:S01]  /*4ac0*/  LOP3.LUT R156, R156, R5, RZ, 0x3c, !PT ;  /* 0x000000059c9c7212 */ /* 0x000fe200078e3cff */
[----:B------:R0:W-:Y:S01]  /*4ad0*/  @!P5 SYNCS.ARRIVE.TRANS64.RED.A1T0 RZ, [R78+URZ], RZ ;  /* 0x000000ff4effd9a7 */ /* 0x0001e2000810043f */
[----:B------:R-:W-:Y:S05]  /*4ae0*/  @P6 BRA `(.L_x_323) ;  /* 0xffffffd400906947 */ /* 0x000fea000383ffff */
.L_x_289:
[----:B------:R-:W1:Y:S01]  /*4af0*/  LDC R0, c[0x0][0x428] ;  /* 0x00010a00ff007b82 */ /* 0x000e620000000800 */
[----:B------:R-:W-:Y:S04]  /*4b00*/  BSSY B0, `(.L_x_324) ;  /* 0x0000004000007945 */ /* 0x000fe80003800000 */
[----:B------:R-:W-:Y:S05]  /*4b10*/  @P0 BRA `(.L_x_325) ;  /* 0x0000000000080947 */ /* 0x000fea0003800000 */
[----:B------:R-:W2:Y:S02]  /*4b20*/  FENCE.VIEW.ASYNC.G ;  /* 0x00000000000073c6 */ /* 0x000ea40000000100 */
[----:B--2---:R-:W-:Y:S06]  /*4b30*/  BAR.ARV 0xc, 0x200 ;  /* 0x0308000000007b1d */ /* 0x004fec0000002000 */
.L_x_325:
[----:B------:R-:W-:Y:S05]  /*4b40*/  BSYNC B0 ;  /* 0x0000000000007941 */ /* 0x000fea0003800000 */
.L_x_324:
[----:B0-----:R-:W2:Y:S01]  /*4b50*/  LDL R4, [R1+0x3c] ;  /* 0x00003c0001047983 */ /* 0x001ea20000100800 */
[----:B------:R-:W-:-:S03]  /*4b60*/  ULDC.64 UR4, c[0x0][0x990] ;  /* 0x0002640000047ab9 */ /* 0x000fc60000000a00 */
[----:B------:R-:W4:Y:S01]  /*4b70*/  LDL R5, [R1+0x24] ;  /* 0x0000240001057983 */ /* 0x000f220000100800 */
[----:B------:R-:W-:Y:S01]  /*4b80*/  ISETP.NE.U32.AND P0, PT, RZ, UR4, PT ;  /* 0x00000004ff007c0c */ /* 0x000fe2000bf05070 */
[----:B------:R-:W-:Y:S01]  /*4b90*/  ULDC.64 UR6, c[0x0][0x998] ;  /* 0x0002660000067ab9 */ /* 0x000fe20000000a00 */
[----:B-1----:R-:W-:Y:S01]  /*4ba0*/  ISETP.NE.AND P4, PT, R0, 0x1, PT ;  /* 0x000000010000780c */ /* 0x002fe20003f85270 */
[----:B------:R-:W-:Y:S01]  /*4bb0*/  IMAD.MOV.U32 R7, RZ, RZ, R26 ;  /* 0x000000ffff077224 */ /* 0x000fe200078e001a */
[----:B------:R-:W-:Y:S02]  /*4bc0*/  ISETP.NE.AND.EX P0, PT, RZ, UR5, PT, P0 ;  /* 0x00000005ff007c0c */ /* 0x000fe4000bf05300 */
[----:B------:R-:W-:-:S04]  /*4bd0*/  ISETP.NE.U32.AND P1, PT, RZ, UR6, PT ;  /* 0x00000006ff007c0c */ /* 0x000fc8000bf25070 */
[----:B------:R-:W-:-:S05]  /*4be0*/  ISETP.NE.AND.EX P1, PT, RZ, UR7, PT, P1 ;  /* 0x00000007ff007c0c */ /* 0x000fca000bf25310 */
[----:B------:R-:W0:Y:S08]  /*4bf0*/  @P4 LDC R3, c[0x0][0x42c] ;  /* 0x00010b00ff034b82 */ /* 0x000e300000000800 */
[----:B------:R-:W2:Y:S08]  /*4c00*/  @P0 LDC.64 R10, c[0x0][0x9a8] ;  /* 0x00026a00ff0a0b82 */ /* 0x000eb00000000a00 */
[----:B------:R-:W1:Y:S08]  /*4c10*/  @P4 LDC R2, c[0x0][0x430] ;  /* 0x00010c00ff024b82 */ /* 0x000e700000000800 */
[----:B---3--:R-:W3:Y:S01]  /*4c20*/  @P1 LDC.64 R12, c[0x0][0x9b8] ;  /* 0x00026e00ff0c1b82 */ /* 0x008ee20000000a00 */
[----:B0-----:R-:W-:-:S07]  /*4c30*/  @P4 IMAD.HI.U32 R3, R26, R3, RZ ;  /* 0x000000031a034227 */ /* 0x001fce00078e00ff */
[----:B------:R-:W0:Y:S08]  /*4c40*/  @P0 LDC.64 R14, c[0x0][0x9b0] ;  /* 0x00026c00ff0e0b82 */ /* 0x000e300000000a00 */
[----:B------:R-:W0:Y:S01]  /*4c50*/  @P1 LDC.64 R20, c[0x0][0x9c0] ;  /* 0x00027000ff141b82 */ /* 0x000e220000000a00 */
[----:B-1----:R-:W-:-:S04]  /*4c60*/  @P4 SHF.R.U32.HI R7, RZ, R2, R3 ;  /* 0x00000002ff074219 */ /* 0x002fc80000011603 */
[----:B------:R-:W-:Y:S01]  /*4c70*/  @P0 SHF.R.S32.HI R9, RZ, 0x1f, R7 ;  /* 0x0000001fff090819 */ /* 0x000fe20000011407 */
[C---:B--2---:R-:W-:Y:S02]  /*4c80*/  @P0 IMAD R0, R4.reuse, R10, RZ ;  /* 0x0000000a04000224 */ /* 0x044fe400078e02ff */
[----:B---3--:R-:W-:Y:S02]  /*4c90*/  @P1 IMAD R4, R4, R12, RZ ;  /* 0x0000000c04041224 */ /* 0x008fe400078e02ff */
[C---:B----4-:R-:W-:Y:S02]  /*4ca0*/  @P0 IMAD R11, R5.reuse, R11, R0 ;  /* 0x0000000b050b0224 */ /* 0x050fe400078e0200 */
[----:B------:R-:W-:-:S04]  /*4cb0*/  @P0 IMAD.WIDE.U32 R2, R5, R10, RZ ;  /* 0x0000000a05020225 */ /* 0x000fc800078e00ff */
[----:B------:R-:W-:Y:S01]  /*4cc0*/  @P0 IMAD.IADD R3, R3, 0x1, R11 ;  /* 0x0000000103030824 */ /* 0x000fe200078e020b */
[----:B------:R-:W-:Y:S01]  /*4cd0*/  @P1 SHF.R.S32.HI R11, RZ, 0x1f, R7 ;  /* 0x0000001fff0b1819 */ /* 0x000fe20000011407 */
[C---:B------:R-:W-:Y:S02]  /*4ce0*/  @P1 IMAD R13, R5.reuse, R13, R4 ;  /* 0x0000000d050d1224 */ /* 0x040fe400078e0204 */
[----:B------:R-:W-:-:S04]  /*4cf0*/  @P1 IMAD.WIDE.U32 R4, R5, R12, RZ ;  /* 0x0000000c05041225 */ /* 0x000fc800078e00ff */
[----:B0-----:R-:W-:Y:S02]  /*4d00*/  @P0 IMAD R0, R9, R14, RZ ;  /* 0x0000000e09000224 */ /* 0x001fe400078e02ff */
[----:B------:R-:W-:Y:S02]  /*4d10*/  @P1 IMAD R6, R11, R20, RZ ;  /* 0x000000140b061224 */ /* 0x000fe400078e02ff */
[----:B------:R-:W-:Y:S02]  /*4d20*/  @P1 IMAD.IADD R5, R5, 0x1, R13 ;  /* 0x0000000105051824 */ /* 0x000fe400078e020d */
[C---:B------:R-:W-:Y:S02]  /*4d30*/  @P0 IMAD R9, R7.reuse, R15, R0 ;  /* 0x0000000f07090224 */ /* 0x040fe400078e0200 */
[----:B------:R-:W-:-:S04]  /*4d40*/  @P0 IMAD.WIDE.U32 R2, R7, R14, R2 ;  /* 0x0000000e07020225 */ /* 0x000fc800078e0002 */
[C---:B------:R-:W-:Y:S02]  /*4d50*/  @P1 IMAD R11, R7.reuse, R21, R6 ;  /* 0x00000015070b1224 */ /* 0x040fe400078e0206 */
[----:B------:R-:W-:Y:S01]  /*4d60*/  @P1 IMAD.WIDE.U32 R6, R7, R20, R4 ;  /* 0x0000001407061225 */ /* 0x000fe200078e0004 */
[----:B------:R-:W-:Y:S01]  /*4d70*/  @P0 LEA R4, P2, R2, UR4, 0x2 ;  /* 0x0000000402040c11 */ /* 0x000fe2000f8410ff */
[----:B------:R-:W-:Y:S02]  /*4d80*/  ULDC UR4, c[0x0][0x988] ;  /* 0x0002620000047ab9 */ /* 0x000fe40000000800 */
[----:B------:R-:W-:Y:S01]  /*4d90*/  @P0 IMAD.IADD R5, R3, 0x1, R9 ;  /* 0x0000000103050824 */ /* 0x000fe200078e0209 */
[----:B------:R-:W-:Y:S01]  /*4da0*/  @P1 LEA R8, P3, R6, UR6, 0x2 ;  /* 0x0000000606081c11 */ /* 0x000fe2000f8610ff */
[----:B------:R-:W-:Y:S02]  /*4db0*/  @P1 IMAD.IADD R3, R7, 0x1, R11 ;  /* 0x0000000107031824 */ /* 0x000fe400078e020b */
[----:B------:R-:W-:Y:S01]  /*4dc0*/  IMAD.MOV.U32 R0, RZ, RZ, 0x3f800000 ;  /* 0x3f800000ff007424 */ /* 0x000fe200078e00ff */
[----:B------:R-:W-:Y:S01]  /*4dd0*/  @P0 LEA.HI.X R5, R2, UR5, R5, 0x2, P2 ;  /* 0x0000000502050c11 */ /* 0x000fe200090f1405 */
[----:B------:R-:W0:Y:S01]  /*4de0*/  @P4 LDC R7, c[0x0][0x42c] ;  /* 0x00010b00ff074b82 */ /* 0x000e220000000800 */
[----:B------:R-:W-:Y:S01]  /*4df0*/  @P1 LEA.HI.X R9, R6, UR7, R3, 0x2, P3 ;  /* 0x0000000706091c11 */ /* 0x000fe200098f1403 */
[----:B------:R-:W-:-:S04]  /*4e00*/  IMAD.MOV.U32 R3, RZ, RZ, 0x3f800000 ;  /* 0x3f800000ff037424 */ /* 0x000fc800078e00ff */
[----:B------:R1:W2:Y:S02]  /*4e10*/  @P1 LDG.E R0, desc[UR42][R8.64] ;  /* 0x0000002a08001981 */ /* 0x0002a4000c1e1900 */
[----:B------:R-:W3:Y:S02]  /*4e20*/  @P4 LDC R2, c[0x0][0x430] ;  /* 0x00010c00ff024b82 */ /* 0x000ee40000000800 */
[----:B------:R-:W2:Y:S01]  /*4e30*/  @P0 LDG.E R3, desc[UR42][R4.64] ;  /* 0x0000002a04030981 */ /* 0x000ea2000c1e1900 */
[----:B------:R-:W-:Y:S01]  /*4e40*/  ISETP.GE.AND P1, PT, R105, 0x1, PT ;  /* 0x000000016900780c */ /* 0x000fe20003f26270 */
[----:B------:R-:W-:Y:S01]  /*4e50*/  IMAD.MOV.U32 R10, RZ, RZ, R26 ;  /* 0x000000ffff0a7224 */ /* 0x000fe200078e001a */
[----:B------:R-:W-:Y:S01]  /*4e60*/  PLOP3.LUT P0, PT, PT, PT, PT, 0x80, 0x0 ;  /* 0x000000000000781c */ /* 0x000fe20003f0f070 */
[----:B0-----:R-:W-:Y:S01]  /*4e70*/  @P4 IMAD.HI.U32 R7, R26, R7, RZ ;  /* 0x000000071a074227 */ /* 0x001fe200078e00ff */
[----:B------:R-:W-:Y:S02]  /*4e80*/  CS2R R20, SRZ ;  /* 0x0000000000147805 */ /* 0x000fe4000001ff00 */
[----:B-1----:R-:W-:-:S02]  /*4e90*/  CS2R R8, SRZ ;  /* 0x0000000000087805 */ /* 0x002fc4000001ff00 */
[----:B---3--:R-:W-:Y:S01]  /*4ea0*/  @P4 SHF.R.U32.HI R10, RZ, R2, R7 ;  /* 0x00000002ff0a4219 */ /* 0x008fe20000011607 */
[----:B------:R-:W-:Y:S01]  /*4eb0*/  IMAD.MOV.U32 R55, RZ, RZ, RZ ;  /* 0x000000ffff377224 */ /* 0x000fe200078e00ff */
[----:B------:R-:W-:Y:S02]  /*4ec0*/  CS2R R6, SRZ ;  /* 0x0000000000067805 */ /* 0x000fe4000001ff00 */
[----:B------:R-:W-:Y:S02]  /*4ed0*/  CS2R R12, SRZ ;  /* 0x00000000000c7805 */ /* 0x000fe4000001ff00 */
[----:B------:R-:W-:Y:S01]  /*4ee0*/  CS2R R14, SRZ ;  /* 0x00000000000e7805 */ /* 0x000fe2000001ff00 */
[----:B------:R0:W-:Y:S01]  /*4ef0*/  STL [R1+0x44], R10 ;  /* 0x0000440a01007387 */ /* 0x0001e20000100800 */
        /* <DEDUP_REMOVED lines=9> */
[----:B0-----:R-:W-:Y:S01]  /*4f90*/  CS2R R10, SRZ ;  /* 0x00000000000a7805 */ /* 0x001fe2000001ff00 */
[----:B------:R-:W-:Y:S02]  /*4fa0*/  IMAD.MOV.U32 R44, RZ, RZ, RZ ;  /* 0x000000ffff2c7224 */ /* 0x000fe400078e00ff */
[----:B------:R-:W-:Y:S02]  /*4fb0*/  IMAD.MOV.U32 R62, RZ, RZ, RZ ;  /* 0x000000ffff3e7224 */ /* 0x000fe400078e00ff */
[----:B--2---:R-:W-:Y:S01]  /*4fc0*/  FMUL.FTZ R0, R3, R0 ;  /* 0x0000000003007220 */ /* 0x004fe20000410000 */
[----:B------:R-:W-:-:S03]  /*4fd0*/  IMAD.MOV.U32 R3, RZ, RZ, RZ ;  /* 0x000000ffff037224 */ /* 0x000fc600078e00ff */
[----:B------:R-:W-:Y:S01]  /*4fe0*/  FMUL.FTZ R2, R0, UR4 ;  /* 0x0000000400027c20 */ /* 0x000fe20008410000 */
[----:B------:R-:W-:Y:S06]  /*4ff0*/  @!P1 BRA `(.L_x_326) ;  /* 0x0000008400249947 */ /* 0x000fec0003800000 */
[----:B------:R-:W0:Y:S01]  /*5000*/  S2R R4, SR_TID.X ;  /* 0x0000000000047919 */ /* 0x000e220000002100 */
[----:B------:R-:W-:Y:S01]  /*5010*/  VIADD R26, R16, 0xb000 ;  /* 0x0000b000101a7836 */ /* 0x000fe20000000000 */
[----:B------:R-:W-:Y:S04]  /*5020*/  BSSY B6, `(.L_x_327) ;  /* 0x000001e000067945 */ /* 0x000fe80003800000 */
[----:B------:R-:W-:Y:S01]  /*5030*/  LOP3.LUT P0, RZ, R26, 0x9f, RZ, 0xc0, !PT ;  /* 0x0000009f1aff7812 */ /* 0x000fe2000780c0ff */
[----:B0-----:R-:W-:-:S05]  /*5040*/  VIADD R38, R4, 0xffffff80 ;  /* 0xffffff8004267836 */ /* 0x001fca0000000000 */
[----:B------:R-:W-:-:S04]  /*5050*/  SHF.R.S32.HI R4, RZ, 0x1f, R38 ;  /* 0x0000001fff047819 */ /* 0x000fc80000011426 */
[----:B------:R-:W-:-:S04]  /*5060*/  LEA.HI R4, R4, R38, RZ, 0x7 ;  /* 0x0000002604047211 */ /* 0x000fc800078f38ff */
[----:B------:R-:W-:-:S05]  /*5070*/  SHF.R.S32.HI R4, RZ, 0x7, R4 ;  /* 0x00000007ff047819 */ /* 0x000fca0000011404 */
[----:B------:R-:W0:Y:S02]  /*5080*/  SHFL.IDX PT, R0, R4, RZ, 0x1f ;  /* 0x00001fff04007589 */ /* 0x000e2400000e0000 */
[----:B0-----:R-:W-:-:S05]  /*5090*/  IMAD.HI R3, R0, 0x55555556, RZ ;  /* 0x5555555600037827 */ /* 0x001fca00078e02ff */
[----:B------:R-:W-:-:S05]  /*50a0*/  LEA.HI R3, R3, R3, RZ, 0x1 ;  /* 0x0000000303037211 */ /* 0x000fca00078f08ff */
[----:B------:R-:W-:-:S04]  /*50b0*/  IMAD R3, R3, -0x3, R0 ;  /* 0xfffffffd03037824 */ /* 0x000fc800078e0200 */
[----:B------:R-:W-:-:S05]  /*50c0*/  IMAD R3, R3, 0x1000, R26 ;  /* 0x0000100003037824 */ /* 0x000fca00078e021a */
[----:B------:R-:W-:-:S04]  /*50d0*/  SHF.R.U32.HI R3, RZ, 0x4, R3 ;  /* 0x00000004ff037819 */ /* 0x000fc80000011603 */
[----:B------:R-:W-:Y:S01]  /*50e0*/  LOP3.LUT R34, R3, 0x3fff, RZ, 0xc0, !PT ;  /* 0x00003fff03227812 */ /* 0x000fe200078ec0ff */
[----:B------:R-:W-:Y:S06]  /*50f0*/  @!P0 BRA `(.L_x_328) ;  /* 0x0000000000408947 */ /* 0x000fec0003800000 */
        /* <DEDUP_REMOVED lines=16> */
.L_x_328:
[----:B------:R-:W-:Y:S05]  /*5200*/  BSYNC B6 ;  /* 0x0000000000067941 */ /* 0x000fea0003800000 */
.L_x_327:
[----:B------:R-:W-:Y:S02]  /*5210*/  ULDC UR4, c[0x0][0x3d4] ;  /* 0x0000f50000047ab9 */ /* 0x000fe40000000800 */
[----:B------:R-:W-:-:S13]  /*5220*/  ISETP.LT.AND P0, PT, RZ, UR4, PT ;  /* 0x00000004ff007c0c */ /* 0x000fda000bf01270 */
[----:B------:R-:W-:Y:S05]  /*5230*/  @P0 BRA `(.L_x_329) ;  /* 0x0000000000400947 */ /* 0x000fea0003800000 */
[----:B------:R-:W2:Y:S02]  /*5240*/  LDL R20, [R1+0x38] ;  /* 0x0000380001147983 */ /* 0x000ea40000100800 */
[----:B--2---:R-:W-:-:S04]  /*5250*/  LEA.HI R0, R20, R20, RZ, 0x1 ;  /* 0x0000001414007211 */ /* 0x004fc800078f08ff */
[----:B------:R-:W-:-:S05]  /*5260*/  LOP3.LUT R0, R0, 0xfffffffe, RZ, 0xc0, !PT ;  /* 0xfffffffe00007812 */ /* 0x000fca00078ec0ff */
[----:B------:R-:W-:-:S05]  /*5270*/  IMAD.IADD R0, R20, 0x1, -R0 ;  /* 0x0000000114007824 */ /* 0x000fca00078e0a00 */
[----:B------:R-:W-:-:S04]  /*5280*/  SHF.L.U32 R3, R0, 0x1f, RZ ;  /* 0x0000001f00037819 */ /* 0x000fc800000006ff */
[----:B------:R0:W1:Y:S03]  /*5290*/  SYNCS.PHASECHK.TRANS64.TRYWAIT P0, [R16+URZ+0x13200], R3 ;  /* 0x01320003100075a7 */ /* 0x000066000800017f */
[----:B-1----:R-:W-:Y:S05]  /*52a0*/  @!P0 NANOSLEEP.SYNCS 0x989680 ;  /* 0x009896800000895d */ /* 0x002fea0003900000 */
[----:B------:R-:W1:Y:S01]  /*52b0*/  @!P0 SYNCS.PHASECHK.TRANS64 P0, [R16+URZ+0x13200], R3 ;  /* 0x01320003100085a7 */ /* 0x000e62000800007f */
[----:B------:R-:W-:Y:S04]  /*52c0*/  BSSY B0, `(.L_x_330) ;  /* 0x0000006000007945 */ /* 0x000fe80003800000 */
[----:B-1----:R-:W-:Y:S05]  /*52d0*/  @P0 BRA `(.L_x_331) ;  /* 0x0000000000100947 */ /* 0x002fea0003800000 */
.L_x_332:
[----:B-1----:R1:W2:Y:S02]  /*52e0*/  SYNCS.PHASECHK.TRANS64.TRYWAIT P0, [R16+URZ+0x13200], R3 ;  /* 0x01320003100075a7 */ /* 0x0022a4000800017f */
[----:B--2---:R-:W-:Y:S05]  /*52f0*/  @!P0 NANOSLEEP.SYNCS 0x989680 ;  /* 0x009896800000895d */ /* 0x004fea0003900000 */
[----:B------:R-:W2:Y:S02]  /*5300*/  @!P0 SYNCS.PHASECHK.TRANS64 P0, [R16+URZ+0x13200], R3 ;  /* 0x01320003100085a7 */ /* 0x000ea4000800007f */
[----:B--2---:R-:W-:Y:S05]  /*5310*/  @!P0 BRA `(.L_x_332) ;  /* 0xfffffffc00f08947 */ /* 0x004fea000383ffff */
.L_x_331:
[----:B------:R-:W-:Y:S05]  /*5320*/  BSYNC B0 ;  /* 0x0000000000007941 */ /* 0x000fea0003800000 */
.L_x_330:
[----:B------:R-:W-:Y:S05]  /*5330*/  BRA `(.L_x_333) ;  /* 0x0000002800187947 */ /* 0x000fea0003800000 */
.L_x_329:
[----:B------:R-:W0:Y:S01]  /*5340*/  S2R R3, SR_TID.X ;  /* 0x0000000000037919 */ /* 0x000e220000002100 */
[----:B------:R-:W1:Y:S01]  /*5350*/  LDC.64 R28, c[0x0][0x3c8] ;  /* 0x0000f200ff1c7b82 */ /* 0x000e620000000a00 */
[----:B-----5:R-:W-:Y:S01]  /*5360*/  SHF.R.S32.HI R0, RZ, 0x1f, R24 ;  /* 0x0000001fff007819 */ /* 0x020fe20000011418 */
[--C-:B------:R-:W-:Y:S01]  /*5370*/  IMAD.MOV.U32 R8, RZ, RZ, R18.reuse ;  /* 0x000000ffff087224 */ /* 0x100fe200078e0012 */
[----:B------:R-:W-:Y:S01]  /*5380*/  SHF.R.S32.HI R9, RZ, 0x1f, R18 ;  /* 0x0000001fff097819 */ /* 0x000fe20000011412 */
[----:B------:R-:W-:Y:S01]  /*5390*/  ULDC.64 UR4, c[0x0][0x3d8] ;  /* 0x0000f60000047ab9 */ /* 0x000fe20000000a00 */
[----:B------:R-:W-:Y:S01]  /*53a0*/  ULDC.64 UR8, c[0x0][0x3c8] ;  /* 0x0000f20000087ab9 */ /* 0x000fe20000000a00 */
[----:B------:R-:W-:Y:S01]  /*53b0*/  LOP3.LUT P0, RZ, R26, 0x1bf, RZ, 0xc0, !PT ;  /* 0x000001bf1aff7812 */ /* 0x000fe2000780c0ff */
[----:B------:R-:W-:Y:S01]  /*53c0*/  ULDC.64 UR6, c[0x0][0x3e8] ;  /* 0x0000fa0000067ab9 */ /* 0x000fe20000000a00 */
[----:B------:R-:W2:Y:S01]  /*53d0*/  LDC.64 R30, c[0x0][0x3e0] ;  /* 0x0000f800ff1e7b82 */ /* 0x000ea20000000a00 */
[--C-:B------:R-:W-:Y:S01]  /*53e0*/  IMAD.WIDE.U32 R4, R24, UR4, R8.reuse ;  /* 0x0000000418047c25 */ /* 0x100fe2000f8e0008 */
[----:B------:R-:W-:Y:S03]  /*53f0*/  BSSY B6, `(.L_x_334) ;  /* 0x000002c000067945 */ /* 0x000fe60003800000 */
[----:B------:R-:W-:Y:S01]  /*5400*/  IMAD R11, R0, UR6, RZ ;  /* 0x00000006000b7c24 */ /* 0x000fe2000f8e02ff */
[----:B------:R-:W-:Y:S01]  /*5410*/  IADD3 R38, P1, R4, UR8, RZ ;  /* 0x0000000804267c10 */ /* 0x000fe2000ff3e0ff */
[----:B------:R-:W-:-:S04]  /*5420*/  IMAD.WIDE.U32 R8, R24, UR6, R8 ;  /* 0x0000000618087c25 */ /* 0x000fc8000f8e0008 */
[C---:B------:R-:W-:Y:S02]  /*5430*/  IMAD R11, R24.reuse, UR7, R11 ;  /* 0x00000007180b7c24 */ /* 0x040fe4000f8e020b */
[----:B-1----:R-:W-:-:S04]  /*5440*/  IMAD.WIDE.U32 R28, R24, UR4, R28 ;  /* 0x00000004181c7c25 */ /* 0x002fc8000f8e001c */
[----:B0-----:R-:W-:Y:S02]  /*5450*/  VIADD R3, R3, 0xffffff80 ;  /* 0xffffff8003037836 */ /* 0x001fe40000000000 */
[----:B--2---:R-:W-:-:S03]  /*5460*/  IMAD.WIDE.U32 R30, R24, UR6, R30 ;  /* 0x00000006181e7c25 */ /* 0x004fc6000f8e001e */
[----:B------:R-:W-:Y:S01]  /*5470*/  LEA.HI R6, R3, R3, RZ, 0x1 ;  /* 0x0000000303067211 */ /* 0x000fe200078f08ff */
[----:B------:R-:W-:-:S03]  /*5480*/  IMAD.IADD R33, R11, 0x1, R31 ;  /* 0x000000010b217824 */ /* 0x000fc600078e021f */
[----:B------:R-:W-:-:S05]  /*5490*/  LOP3.LUT R6, R6, 0xfffffffe, RZ, 0xc0, !PT ;  /* 0xfffffffe06067812 */ /* 0x000fca00078ec0ff */
[----:B------:R-:W-:Y:S02]  /*54a0*/  IMAD.IADD R6, R3, 0x1, -R6 ;  /* 0x0000000103067824 */ /* 0x000fe400078e0a06 */
[----:B------:R-:W-:-:S03]  /*54b0*/  IMAD R3, R0, UR4, RZ ;  /* 0x0000000400037c24 */ /* 0x000fc6000f8e02ff */
[----:B------:R-:W-:Y:S01]  /*54c0*/  SHF.L.U32 R36, R6, 0x3, RZ ;  /* 0x0000000306247819 */ /* 0x000fe200000006ff */
[----:B------:R-:W-:-:S03]  /*54d0*/  IMAD R3, R24, UR5, R3 ;  /* 0x0000000518037c24 */ /* 0x000fc6000f8e0203 */
[--C-:B------:R-:W-:Y:S01]  /*54e0*/  SHF.R.S32.HI R37, RZ, 0x1f, R36.reuse ;  /* 0x0000001fff257819 */ /* 0x100fe20000011424 */
[C---:B------:R-:W-:Y:S01]  /*54f0*/  IMAD.IADD R32, R3.reuse, 0x1, R29 ;  /* 0x0000000103207824 */ /* 0x040fe200078e021d */
[----:B------:R-:W-:Y:S01]  /*5500*/  IADD3.X R39, R3, UR9, R5, P1, !PT ;  /* 0x0000000903277c10 */ /* 0x000fe20008ffe405 */
[--C-:B------:R-:W-:Y:S01]  /*5510*/  IMAD.WIDE.U32 R4, R24, UR4, R36.reuse ;  /* 0x0000000418047c25 */ /* 0x100fe2000f8e0024 */
[----:B------:R-:W-:Y:S02]  /*5520*/  ULDC.64 UR4, c[0x0][0x3e0] ;  /* 0x0000f80000047ab9 */ /* 0x000fe40000000a00 */
[----:B------:R-:W-:Y:S01]  /*5530*/  IADD3 R44, P3, R8, UR4, RZ ;  /* 0x00000004082c7c10 */ /* 0x000fe2000ff7e0ff */
[----:B------:R-:W-:Y:S01]  /*5540*/  IMAD.WIDE.U32 R6, R24, UR6, R36 ;  /* 0x0000000618067c25 */ /* 0x000fe2000f8e0024 */
[----:B------:R-:W-:Y:S02]  /*5550*/  IADD3 R40, P1, R4, UR8, RZ ;  /* 0x0000000804287c10 */ /* 0x000fe4000ff3e0ff */
[----:B------:R-:W-:-:S02]  /*5560*/  IADD3.X R45, R11, UR5, R9, P3, !PT ;  /* 0x000000050b2d7c10 */ /* 0x000fc40009ffe409 */
[----:B------:R-:W-:Y:S02]  /*5570*/  IADD3 R42, P2, R6, UR4, RZ ;  /* 0x00000004062a7c10 */ /* 0x000fe4000ff5e0ff */
[----:B------:R-:W-:Y:S02]  /*5580*/  IADD3.X R41, R3, UR9, R5, P1, !PT ;  /* 0x0000000903297c10 */ /* 0x000fe40008ffe405 */
[----:B------:R-:W-:Y:S01]  /*5590*/  IADD3.X R43, R11, UR5, R7, P2, !PT ;  /* 0x000000050b2b7c10 */ /* 0x000fe200097fe407 */
        /* <DEDUP_REMOVED lines=17> */
.L_x_335:
[----:B------:R-:W-:Y:S05]  /*56b0*/  BSYNC B6 ;  /* 0x0000000000067941 */ /* 0x000fea0003800000 */
.L_x_334:
[----:B------:R-:W-:Y:S01]  /*56c0*/  ULDC.U8 UR4, c[0x0][0x3f0] ;  /* 0x0000fc0000047ab9 */ /* 0x000fe20000000000 */
[----:B------:R-:W-:Y:S01]  /*56d0*/  IMAD R27, R25, -0xc0, R27 ;  /* 0xffffff40191b7824 */ /* 0x000fe200078e021b */
[----:B------:R-:W-:Y:S01]  /*56e0*/  ISETP.NE.AND P0, PT, RZ, UR4, PT ;  /* 0x00000004ff007c0c */ /* 0x000fe2000bf05270 */
[----:B------:R-:W-:Y:S03]  /*56f0*/  BSSY B0, `(.L_x_336) ;  /* 0x0000242000007945 */ /* 0x000fe60003800000 */
[----:B------:R-:W-:-:S09]  /*5700*/  VIMNMX R0, R27, 0xc0, PT ;  /* 0x000000c01b007848 */ /* 0x000fd20003fe0100 */
[----:B------:R-:W-:Y:S05]  /*5710*/  @!P0 BRA `(.L_x_337) ;  /* 0x0000001000988947 */ /* 0x000fea0003800000 */
[----:B------:R-:W2:Y:S01]  /*5720*/  LDL R20, [R1+0x38] ;  /* 0x0000380001147983 */ /* 0x000ea20000100800 */
[----:B------:R-:W-:Y:S01]  /*5730*/  ISETP.GE.AND P1, PT, R23, R0, PT ;  /* 0x000000001700720c */ /* 0x000fe20003f26270 */
[----:B------:R-:W-:Y:S01]  /*5740*/  BSSY B1, `(.L_x_338) ;  /* 0x0000015000017945 */ /* 0x000fe20003800000 */
[----:B------:R-:W-:Y:S02]  /*5750*/  CS2R R24, SRZ ;  /* 0x0000000000187805 */ /* 0x000fe4000001ff00 */
[----:B------:R-:W-:Y:S02]  /*5760*/  CS2R R8, SRZ ;  /* 0x0000000000087805 */ /* 0x000fe4000001ff00 */
[----:B------:R-:W-:Y:S02]  /*5770*/  CS2R R26, SRZ ;  /* 0x00000000001a7805 */ /* 0x000fe4000001ff00 */
[----:B--2---:R-:W-:-:S04]  /*5780*/  LEA.HI R3, R20, R20, RZ, 0x1 ;  /* 0x0000001414037211 */ /* 0x004fc800078f08ff */
[----:B------:R-:W-:-:S05]  /*5790*/  LOP3.LUT R3, R3, 0xfffffffe, RZ, 0xc0, !PT ;  /* 0xfffffffe03037812 */ /* 0x000fca00078ec0ff */
[----:B------:R-:W-:Y:S01]  /*57a0*/  IMAD.IADD R3, R20, 0x1, -R3 ;  /* 0x0000000114037824 */ /* 0x000fe200078e0a03 */
[----:B------:R-:W-:Y:S01]  /*57b0*/  CS2R R20, SRZ ;  /* 0x0000000000147805 */ /* 0x000fe2000001ff00 */
[----:B------:R-:W-:Y:S06]  /*57c0*/  @P1 BRA `(.L_x_339) ;  /* 0x0000000000301947 */ /* 0x000fec0003800000 */
[C---:B------:R-:W-:Y:S01]  /*57d0*/  VIADD R0, R36.reuse, 0x10 ;  /* 0x0000001024007836 */ /* 0x040fe20000000000 */
[----:B------:R-:W-:Y:S01]  /*57e0*/  ULDC UR4, c[0x0][0x3d4] ;  /* 0x0000f50000047ab9 */ /* 0x000fe20000000800 */
[----:B------:R-:W-:Y:S02]  /*57f0*/  CS2R R26, SRZ ;  /* 0x00000000001a7805 */ /* 0x000fe4000001ff00 */
[----:B------:R-:W-:Y:S02]  /*5800*/  ISETP.GE.AND P0, PT, R36, UR4, PT ;  /* 0x0000000424007c0c */ /* 0x000fe4000bf06270 */
[----:B------:R-:W-:Y:S02]  /*5810*/  CS2R R20, SRZ ;  /* 0x0000000000147805 */ /* 0x000fe4000001ff00 */
[----:B------:R-:W-:Y:S02]  /*5820*/  ISETP.GE.AND P2, PT, R0, UR4, PT ;  /* 0x0000000400007c0c */ /* 0x000fe4000bf46270 */
[----:B------:R-:W-:-:S02]  /*5830*/  CS2R R24, SRZ ;  /* 0x0000000000187805 */ /* 0x000fc4000001ff00 */
[----:B------:R-:W-:-:S05]  /*5840*/  CS2R R8, SRZ ;  /* 0x0000000000087805 */ /* 0x000fca000001ff00 */
[----:B------:R0:W5:Y:S04]  /*5850*/  @!P0 LDG.E.64 R26, desc[UR42][R40.64] ;  /* 0x0000002a281a8981 */ /* 0x000168000c1e1b00 */
[----:B------:R0:W5:Y:S04]  /*5860*/  @!P2 LDG.E.64 R20, desc[UR42][R40.64+0x10] ;  /* 0x0000102a2814a981 */ /* 0x000168000c1e1b00 */
[----:B------:R0:W5:Y:S04]  /*5870*/  @!P0 LDG.E.64 R24, desc[UR42][R42.64] ;  /* 0x0000002a2a188981 */ /* 0x000168000c1e1b00 */
[----:B------:R0:W5:Y:S02]  /*5880*/  @!P2 LDG.E.64 R8, desc[UR42][R42.64+0x10] ;  /* 0x0000102a2a08a981 */ /* 0x000164000c1e1b00 */
.L_x_339:
[----:B------:R-:W-:Y:S05]  /*5890*/  BSYNC B1 ;  /* 0x0000000000017941 */ /* 0x000fea0003800000 */
.L_x_338:
[----:B------:R-:W-:Y:S01]  /*58a0*/  UMOV UR4, 0xffffffff ;  /* 0xffffffff00047882 */ /* 0x000fe20000000000 */
[----:B------:R-:W-:Y:S02]  /*58b0*/  SHF.L.U32 R3, R3, 0x1f, RZ ;  /* 0x0000001f03037819 */ /* 0x000fe400000006ff */
[----:B------:R-:W-:Y:S05]  /*58c0*/  BRA.DIV UR4, `(.L_x_340) ;  /* 0x000000ea04747947 */ /* 0x000fea000b800000 */
.L_x_524:
[----:B------:R-:W-:-:S03]  /*58d0*/  UMOV UR4, 0xffffffff ;  /* 0xffffffff00047882 */ /* 0x000fc60000000000 */
[----:B------:R-:W-:Y:S05]  /*58e0*/  BRA.DIV UR4, `(.L_x_341) ;  /* 0x000000ea04947947 */ /* 0x000fea000b800000 */
.L_x_527:
[----:B------:R-:W-:-:S03]  /*58f0*/  UMOV UR4, 0xffffffff ;  /* 0xffffffff00047882 */ /* 0x000fc60000000000 */
[----:B------:R-:W-:Y:S05]  /*5900*/  BRA.DIV UR4, `(.L_x_342) ;  /* 0x000000ea04b47947 */ /* 0x000fea000b800000 */
.L_x_530:
[----:B------:R-:W-:-:S03]  /*5910*/  UMOV UR4, 0xffffffff ;  /* 0xffffffff00047882 */ /* 0x000fc60000000000 */
[----:B------:R-:W-:Y:S05]  /*5920*/  BRA.DIV UR4, `(.L_x_343) ;  /* 0x000000ea04d47947 */ /* 0x000fea000b800000 */
.L_x_533:
[----:B------:R-:W1:Y:S01]  /*5930*/  SYNCS.PHASECHK.TRANS64.TRYWAIT P0, [R16+URZ+0x13200], R3 ;  /* 0x01320003100075a7 */ /* 0x000e62000800017f */
[----:B------:R-:W-:Y:S04]  /*5940*/  BSSY B1, `(.L_x_344) ;  /* 0x0000002000017945 */ /* 0x000fe80003800000 */
[----:B-1----:R-:W-:Y:S05]  /*5950*/  @!P0 BRA `(.L_x_345) ;  /* 0x000000e800f08947 */ /* 0x002fea0003800000 */
.L_x_534:
[----:B------:R-:W-:Y:S05]  /*5960*/  BSYNC B1 ;  /* 0x0000000000017941 */ /* 0x000fea0003800000 */
.L_x_344:
[----:B------:R-:W-:Y:S05]  /*5970*/  @P1 BRA `(.L_x_346) ;  /* 0x0000002000641947 */ /* 0x000fea0003800000 */
[----:B------:R2:W5:Y:S01]  /*5980*/  LDL R35, [R1+0x4] ;  /* 0x0000040001237983 */ /* 0x0005620000100800 */
[----:B-1----:R-:W1:Y:S01]  /*5990*/  LDC R3, c[0x0][0x3d4] ;  /* 0x0000f500ff037b82 */ /* 0x002e620000000800 */
[C---:B------:R-:W-:Y:S01]  /*59a0*/  VIADD R0, R36.reuse, 0x10 ;  /* 0x0000001024007836 */ /* 0x040fe20000000000 */
[----:B------:R-:W-:Y:S01]  /*59b0*/  BSSY B1, `(.L_x_347) ;  /* 0x000007b000017945 */ /* 0x000fe20003800000 */
[----:B-1----:R-:W-:-:S03]  /*59c0*/  ISETP.GE.AND P0, PT, R36, R3, PT ;  /* 0x000000032400720c */ /* 0x002fc60003f06270 */
[----:B------:R-:W-:-:S10]  /*59d0*/  ISETP.GE.AND P1, PT, R0, R3, PT ;  /* 0x000000030000720c */ /* 0x000fd40003f26270 */
[----:B--2---:R-:W-:Y:S05]  /*59e0*/  @P0 BRA `(.L_x_348) ;  /* 0x0000000400dc0947 */ /* 0x004fea0003800000 */
[----:B-----5:R-:W-:Y:S01]  /*59f0*/  IMAD.IADD R0, R16, 0x1, R35 ;  /* 0x0000000110007824 */ /* 0x020fe200078e0223 */
[----:B------:R-:W-:Y:S02]  /*5a00*/  SHF.R.U32.HI R10, RZ, 0x8, R26 ;  /* 0x00000008ff0a7819 */ /* 0x000fe4000001161a */
[----:B------:R-:W-:Y:S02]  /*5a10*/  LOP3.LUT R3, R26, 0xff, RZ, 0xc0, !PT ;  /* 0x000000ff1a037812 */ /* 0x000fe400078ec0ff */
[----:B------:R-:W1:Y:S01]  /*5a20*/  LDS.128 R4, [R0+0xb000] ;  /* 0x00b0000000047984 */ /* 0x000e620000000c00 */
[----:B------:R-:W-:Y:S02]  /*5a30*/  LOP3.LUT R10, R10, 0xff, RZ, 0xc0, !PT ;  /* 0x000000ff0a0a7812 */ /* 0x000fe400078ec0ff */
[----:B------:R-:W-:Y:S02]  /*5a40*/  SHF.R.U32.HI R12, RZ, 0x8, R27 ;  /* 0x00000008ff0c7819 */ /* 0x000fe4000001161b */
[----:B------:R-:W-:-:S02]  /*5a50*/  PRMT R3, R10, 0x7604, R3 ;  /* 0x000076040a037816 */ /* 0x000fc40000000003 */
[----:B------:R-:W-:Y:S02]  /*5a60*/  LOP3.LUT R11, R27, 0xff, RZ, 0xc0, !PT ;  /* 0x000000ff1b0b7812 */ /* 0x000fe400078ec0ff */
[----:B------:R-:W-:Y:S02]  /*5a70*/  LOP3.LUT R12, R12, 0xff, RZ, 0xc0, !PT ;  /* 0x000000ff0c0c7812 */ /* 0x000fe400078ec0ff */
[----:B------:R-:W-:Y:S02]  /*5a80*/  SHF.R.U32.HI R28, RZ, 0x10, R27 ;  /* 0x00000010ff1c7819 */ /* 0x000fe4000001161b */
[--C-:B------:R-:W-:Y:S02]  /*5a90*/  SHF.R.U32.HI R15, RZ, 0x8, R25.reuse ;  /* 0x00000008ff0f7819 */ /* 0x100fe40000011619 */
[----:B------:R-:W-:Y:S02]  /*5aa0*/  SHF.R.U32.HI R10, RZ, 0x8, R24 ;  /* 0x00000008ff0a7819 */ /* 0x000fe40000011618 */
[----:B------:R-:W-:-:S02]  /*5ab0*/  SHF.R.U32.HI R29, RZ, 0x10, R25 ;  /* 0x00000010ff1d7819 */ /* 0x000fc40000011619 */
[----:B------:R-:W-:Y:S02]  /*5ac0*/  PRMT R11, R12, 0x7604, R11 ;  /* 0x000076040c0b7816 */ /* 0x000fe4000000000b */
[----:B------:R-:W-:Y:S01]  /*5ad0*/  LOP3.LUT R14, R25, 0xff, RZ, 0xc0, !PT ;  /* 0x000000ff190e7812 */ /* 0x000fe200078ec0ff */
[----:B------:R-:W-:Y:S01]  /*5ae0*/  IMAD.U32 R29, R29, 0x10000, RZ ;  /* 0x000100001d1d7824 */ /* 0x000fe200078e00ff */
[----:B------:R-:W-:Y:S02]  /*5af0*/  LOP3.LUT R15, R15, 0xff, RZ, 0xc0, !PT ;  /* 0x000000ff0f0f7812 */ /* 0x000fe400078ec0ff */
[----:B------:R-:W-:Y:S01]  /*5b00*/  LOP3.LUT R13, R10, 0xff, RZ, 0xc0, !PT ;  /* 0x000000ff0a0d7812 */ /* 0x000fe200078ec0ff */
[----:B------:R-:W-:Y:S01]  /*5b10*/  IMAD.U32 R10, R28, 0x10000, RZ ;  /* 0x000100001c0a7824 */ /* 0x000fe200078e00ff */
[----:B------:R-:W-:Y:S02]  /*5b20*/  LOP3.LUT R12, R24, 0xff, RZ, 0xc0, !PT ;  /* 0x000000ff180c7812 */ /* 0x000fe400078ec0ff */
[----:B------:R-:W-:-:S02]  /*5b30*/  PRMT R14, R15, 0x7604, R14 ;  /* 0x000076040f0e7816 */ /* 0x000fc4000000000e */
[----:B------:R-:W-:Y:S02]  /*5b40*/  PRMT R15, R13, 0x7604, R12 ;  /* 0x000076040d0f7816 */ /* 0x000fe4000000000c */
[----:B------:R-:W-:Y:S02]  /*5b50*/  LOP3.LUT R13, R11, 0xff0000, R10, 0xf8, !PT ;  /* 0x00ff00000b0d7812 */ /* 0x000fe400078ef80a */
[----:B------:R-:W-:Y:S02]  /*5b60*/  LOP3.LUT R11, R3, 0xff0000, R26, 0xf8, !PT ;  /* 0x00ff0000030b7812 */ /* 0x000fe400078ef81a */
[----:B------:R-:W-:Y:S02]  /*5b70*/  LOP3.LUT R29, R14, 0xff0000, R29, 0xf8, !PT ;  /* 0x00ff00000e1d7812 */ /* 0x000fe400078ef81d */
[----:B------:R-:W-:Y:S02]  /*5b80*/  LOP3.LUT R15, R15, 0xff0000, R24, 0xf8, !PT ;  /* 0x00ff00000f0f7812 */ /* 0x000fe400078ef818 */
[----:B------:R-:W-:-:S02]  /*5b90*/  LOP3.LUT R14, R11, 0xff000000, R26, 0xf8, !PT ;  /* 0xff0000000b0e7812 */ /* 0x000fc400078ef81a */
[----:B------:R-:W-:Y:S02]  /*5ba0*/  LOP3.LUT R29, R29, 0xff000000, R25, 0xf8, !PT ;  /* 0xff0000001d1d7812 */ /* 0x000fe400078ef819 */
[----:B------:R-:W-:Y:S02]  /*5bb0*/  LOP3.LUT R26, R13, 0xff000000, R27, 0xf8, !PT ;  /* 0xff0000000d1a7812 */ /* 0x000fe400078ef81b */
[----:B------:R-:W-:Y:S02]  /*5bc0*/  LOP3.LUT R25, R15, 0xff000000, R24, 0xf8, !PT ;  /* 0xff0000000f197812 */ /* 0x000fe400078ef818 */
[----:B-1----:R-:W-:Y:S02]  /*5bd0*/  F2FP.F16.E4M3.UNPACK_B R3, R6.H1 ;  /* 0x00000006ff03723e */ /* 0x002fe400030006ff */
[----:B------:R-:W-:Y:S02]  /*5be0*/  F2FP.F16.E4M3.UNPACK_B R27, R29 ;  /* 0x0000001dff1b723e */ /* 0x000fe400020006ff */
[----:B------:R-:W-:Y:S01]  /*5bf0*/  F2FP.F16.E4M3.UNPACK_B R15, R26 ;  /* 0x0000001aff0f723e */ /* 0x000fe200020006ff */
[----:B------:R-:W-:Y:S01]  /*5c00*/  HADD2.F32 R10, -RZ, R3.H1_H1 ;  /* 0x30000003ff0a7230 */ /* 0x000fe20000004100 */
[----:B------:R-:W-:Y:S01]  /*5c10*/  F2FP.F16.E4M3.UNPACK_B R6, R6 ;  /* 0x00000006ff06723e */ /* 0x000fe200020006ff */
[----:B------:R-:W-:Y:S01]  /*5c20*/  HADD2.F32 R28, -RZ, R27.H1_H1 ;  /* 0x3000001bff1c7230 */ /* 0x000fe20000004100 */
[-C--:B------:R-:W-:Y:S01]  /*5c30*/  F2FP.F16.E4M3.UNPACK_B R12, R7.reuse ;  /* 0x00000007ff0c723e */ /* 0x080fe200020006ff */
[----:B------:R-:W-:Y:S01]  /*5c40*/  HADD2.F32 R24, -RZ, R15.H1_H1 ;  /* 0x3000000fff187230 */ /* 0x000fe20000004100 */
[----:B------:R-:W-:Y:S01]  /*5c50*/  F2FP.F16.E4M3.UNPACK_B R13, R7.H1 ;  /* 0x00000007ff0d723e */ /* 0x000fe200030006ff */
[----:B------:R-:W-:-:S02]  /*5c60*/  HADD2.F32 R11, -RZ, R3.H0_H0 ;  /* 0x20000003ff0b7230 */ /* 0x000fc40000004100 */
[C---:B------:R-:W-:Y:S01]  /*5c70*/  FMUL.FTZ R30, R10.reuse, R28 ;  /* 0x0000001c0a1e7220 */ /* 0x040fe20000410000 */
[-C--:B------:R-:W-:Y:S01]  /*5c80*/  F2FP.F16.E4M3.UNPACK_B R7, R5.reuse ;  /* 0x00000005ff07723e */ /* 0x080fe200020006ff */
[-C--:B------:R-:W-:Y:S01]  /*5c90*/  FMUL.FTZ R33, R10, R24.reuse ;  /* 0x000000180a217220 */ /* 0x080fe20000410000 */
[----:B------:R-:W-:Y:S01]  /*5ca0*/  F2FP.F16.E4M3.UNPACK_B R10, R5.H1 ;  /* 0x00000005ff0a723e */ /* 0x000fe200030006ff */
[----:B------:R-:W-:Y:S02]  /*5cb0*/  HADD2.F32 R27, -RZ, R27.H0_H0 ;  /* 0x2000001bff1b7230 */ /* 0x000fe40000004100 */
[C---:B------:R-:W-:Y:S01]  /*5cc0*/  FFMA.FTZ R31, R11.reuse, R24, -R30 ;  /* 0x000000180b1f7223 */ /* 0x040fe2000001081e */
[--C-:B------:R-:W-:Y:S02]  /*5cd0*/  HADD2.F32 R5, -RZ, R6.reuse.H1_H1 ;  /* 0x30000006ff057230 */ /* 0x100fe40000004100 */
[----:B------:R-:W-:Y:S01]  /*5ce0*/  FFMA.FTZ R32, R11, R28, R33 ;  /* 0x0000001c0b207223 */ /* 0x000fe20000010021 */
[----:B------:R-:W-:Y:S01]  /*5cf0*/  HADD2.F32 R15, -RZ, R15.H0_H0 ;  /* 0x2000000fff0f7230 */ /* 0x000fe20000004100 */
[----:B------:R-:W-:Y:S01]  /*5d00*/  F2FP.F16.E4M3.UNPACK_B R29, R29.H1 ;  /* 0x0000001dff1d723e */ /* 0x000fe200030006ff */
[----:B------:R-:W-:Y:S01]  /*5d10*/  HADD2.F32 R6, -RZ, R6.H0_H0 ;  /* 0x20000006ff067230 */ /* 0x000fe20000004100 */
[----:B------:R-:W-:Y:S01]  /*5d20*/  F2FP.F16.E4M3.UNPACK_B R26, R26.H1 ;  /* 0x0000001aff1a723e */ /* 0x000fe200030006ff */
[C---:B------:R-:W-:Y:S01]  /*5d30*/  FMUL.FTZ R11, R5.reuse, R27 ;  /* 0x0000001b050b7220 */ /* 0x040fe20000410000 */
[----:B------:R-:W-:Y:S01]  /*5d40*/  FMUL.FTZ R30, R5, R15 ;  /* 0x0000000f051e7220 */ /* 0x000fe20000410000 */
[----:B------:R-:W-:Y:S01]  /*5d50*/  HADD2.F32 R5, -RZ, R12.H1_H1 ;  /* 0x3000000cff057230 */ /* 0x000fe20000004100 */
[----:B------:R-:W-:Y:S01]  /*5d60*/  F2FP.F16.E4M3.UNPACK_B R3, R4 ;  /* 0x00000004ff03723e */ /* 0x000fe200020006ff */
[----:B------:R-:W-:-:S02]  /*5d70*/  HADD2.F32 R24, -RZ, R29.H0_H0 ;  /* 0x2000001dff187230 */ /* 0x000fc40000004100 */
[C---:B------:R-:W-:Y:S01]  /*5d80*/  FFMA.FTZ R28, R6.reuse, R15, -R11 ;  /* 0x0000000f061c7223 */ /* 0x040fe2000001080b */
[----:B------:R-:W-:Y:S02]  /*5d90*/  HADD2.F32 R11, -RZ, R26.H0_H0 ;  /* 0x2000001aff0b7230 */ /* 0x000fe40000004100 */
[----:B------:R-:W-:Y:S01]  /*5da0*/  FFMA.FTZ R27, R6, R27, R30 ;  /* 0x0000001b061b7223 */ /* 0x000fe2000001001e */
[----:B------:R-:W-:Y:S02]  /*5db0*/  HADD2.F32 R12, -RZ, R12.H0_H0 ;  /* 0x2000000cff0c7230 */ /* 0x000fe40000004100 */
[C---:B------:R-:W-:Y:S01]  /*5dc0*/  FMUL.FTZ R15, R5.reuse, R24 ;  /* 0x00000018050f7220 */ /* 0x040fe20000410000 */
[----:B------:R-:W-:Y:S02]  /*5dd0*/  HADD2.F32 R29, -RZ, R29.H1_H1 ;  /* 0x3000001dff1d7230 */ /* 0x000fe40000004100 */
[----:B------:R-:W-:Y:S01]  /*5de0*/  FMUL.FTZ R5, R5, R11 ;  /* 0x0000000b05057220 */ /* 0x000fe20000410000 */
[----:B------:R-:W-:-:S02]  /*5df0*/  HADD2.F32 R6, -RZ, R13.H1_H1 ;  /* 0x3000000dff067230 */ /* 0x000fc40000004100 */
[C---:B------:R-:W-:Y:S01]  /*5e00*/  FFMA.FTZ R30, R12.reuse, R11, -R15 ;  /* 0x0000000b0c1e7223 */ /* 0x040fe2000001080f */
[----:B------:R-:W-:Y:S02]  /*5e10*/  HADD2.F32 R26, -RZ, R26.H1_H1 ;  /* 0x3000001aff1a7230 */ /* 0x000fe40000004100 */
[----:B------:R-:W-:Y:S01]  /*5e20*/  FFMA.FTZ R33, R12, R24, R5 ;  /* 0x000000180c217223 */ /* 0x000fe20000010005 */
[----:B------:R-:W-:Y:S02]  /*5e30*/  HADD2.F32 R13, -RZ, R13.H0_H0 ;  /* 0x2000000dff0d7230 */ /* 0x000fe40000004100 */
[C---:B------:R-:W-:Y:S01]  /*5e40*/  FMUL.FTZ R36, R6.reuse, R29 ;  /* 0x0000001d06247220 */ /* 0x040fe20000410000 */
[----:B------:R-:W-:Y:S01]  /*5e50*/  F2FP.F16.E4M3.UNPACK_B R5, R25 ;  /* 0x00000019ff05723e */ /* 0x000fe200020006ff */
[----:B------:R-:W-:Y:S01]  /*5e60*/  FMUL.FTZ R12, R6, R26 ;  /* 0x0000001a060c7220 */ /* 0x000fe20000410000 */
[----:B------:R-:W-:Y:S01]  /*5e70*/  F2FP.F16.E4M3.UNPACK_B R4, R4.H1 ;  /* 0x00000004ff04723e */ /* 0x000fe200030006ff */
[C---:B------:R-:W-:Y:S01]  /*5e80*/  FFMA.FTZ R36, R13.reuse, R26, -R36 ;  /* 0x0000001a0d247223 */ /* 0x040fe20000010824 */
[-C--:B------:R-:W-:Y:S01]  /*5e90*/  F2FP.F16.E4M3.UNPACK_B R11, R14.reuse ;  /* 0x0000000eff0b723e */ /* 0x080fe200020006ff */
[----:B------:R-:W-:Y:S01]  /*5ea0*/  FFMA.FTZ R29, R13, R29, R12 ;  /* 0x0000001d0d1d7223 */ /* 0x000fe2000001000c */
[--C-:B------:R-:W-:Y:S01]  /*5eb0*/  HADD2.F32 R15, -RZ, R5.reuse.H1_H1 ;  /* 0x30000005ff0f7230 */ /* 0x100fe20000004100 */
[----:B------:R-:W-:Y:S01]  /*5ec0*/  F2FP.F16.E4M3.UNPACK_B R14, R14.H1 ;  /* 0x0000000eff0e723e */ /* 0x000fe200030006ff */
[----:B------:R-:W-:Y:S01]  /*5ed0*/  HADD2.F32 R13, -RZ, R5.H0_H0 ;  /* 0x20000005ff0d7230 */ /* 0x000fe20000004100 */
[----:B------:R-:W-:Y:S01]  /*5ee0*/  F2FP.F16.E4M3.UNPACK_B R25, R25.H1 ;  /* 0x00000019ff19723e */ /* 0x000fe200030006ff */
[----:B------:R-:W-:-:S02]  /*5ef0*/  HADD2.F32 R6, -RZ, R4.H1_H1 ;  /* 0x30000004ff067230 */ /* 0x000fc40000004100 */
[----:B------:R-:W-:Y:S02]  /*5f00*/  HADD2.F32 R12, -RZ, R11.H1_H1 ;  /* 0x3000000bff0c7230 */ /* 0x000fe40000004100 */
[----:B------:R-:W-:Y:S02]  /*5f10*/  HADD2.F32 R5, -RZ, R4.H0_H0 ;  /* 0x20000004ff057230 */ /* 0x000fe40000004100 */
[C---:B------:R-:W-:Y:S01]  /*5f20*/  FMUL.FTZ R24, R6.reuse, R15 ;  /* 0x0000000f06187220 */ /* 0x040fe20000410000 */
[----:B------:R-:W-:Y:S02]  /*5f30*/  HADD2.F32 R4, -RZ, R3.H1_H1 ;  /* 0x30000003ff047230 */ /* 0x000fe40000004100 */
[-C--:B------:R-:W-:Y:S01]  /*5f40*/  FMUL.FTZ R26, R6, R12.reuse ;  /* 0x0000000c061a7220 */ /* 0x080fe20000410000 */
[----:B------:R-:W-:Y:S02]  /*5f50*/  HADD2.F32 R11, -RZ, R11.H0_H0 ;  /* 0x2000000bff0b7230 */ /* 0x000fe40000004100 */
[----:B------:R-:W-:Y:S01]  /*5f60*/  FFMA.FTZ R24, R5, R12, -R24 ;  /* 0x0000000c05187223 */ /* 0x000fe20000010818 */
[----:B------:R-:W-:-:S02]  /*5f70*/  HADD2.F32 R3, -RZ, R3.H0_H0 ;  /* 0x20000003ff037230 */ /* 0x000fc40000004100 */
[C---:B------:R-:W-:Y:S01]  /*5f80*/  FMUL.FTZ R6, R4.reuse, R13 ;  /* 0x0000000d04067220 */ /* 0x040fe20000410000 */
[----:B------:R-:W-:Y:S01]  /*5f90*/  FFMA.FTZ R15, R5, R15, R26 ;  /* 0x0000000f050f7223 */ /* 0x000fe2000001001a */
[-C--:B------:R-:W-:Y:S01]  /*5fa0*/  FMUL.FTZ R4, R4, R11.reuse ;  /* 0x0000000b04047220 */ /* 0x080fe20000410000 */
[----:B------:R-:W-:Y:S02]  /*5fb0*/  HADD2.F32 R5, -RZ, R14.H1_H1 ;  /* 0x3000000eff057230 */ /* 0x000fe40000004100 */
[C---:B------:R-:W-:Y:S01]  /*5fc0*/  FFMA.FTZ R12, R3.reuse, R11, -R6 ;  /* 0x0000000b030c7223 */ /* 0x040fe20000010806 */
[--C-:B------:R-:W-:Y:S02]  /*5fd0*/  HADD2.F32 R11, -RZ, R25.reuse.H1_H1 ;  /* 0x30000019ff0b7230 */ /* 0x100fe40000004100 */
[----:B------:R-:W-:Y:S01]  /*5fe0*/  FFMA.FTZ R13, R3, R13, R4 ;  /* 0x0000000d030d7223 */ /* 0x000fe20000010004 */
[----:B------:R-:W-:Y:S02]  /*5ff0*/  HADD2.F32 R4, -RZ, R10.H1_H1 ;  /* 0x3000000aff047230 */ /* 0x000fe40000004100 */
[----:B------:R-:W-:-:S02]  /*6000*/  HADD2.F32 R6, -RZ, R25.H0_H0 ;  /* 0x20000019ff067230 */ /* 0x000fc40000004100 */
[--C-:B------:R-:W-:Y:S02]  /*6010*/  HADD2.F32 R3, -RZ, R7.reuse.H1_H1 ;  /* 0x30000007ff037230 */ /* 0x100fe40000004100 */
[C---:B------:R-:W-:Y:S01]  /*6020*/  FMUL.FTZ R25, R4.reuse, R11 ;  /* 0x0000000b04197220 */ /* 0x040fe20000410000 */
[----:B------:R-:W-:Y:S02]  /*6030*/  HADD2.F32 R14, -RZ, R14.H0_H0 ;  /* 0x2000000eff0e7230 */ /* 0x000fe40000004100 */
[-C--:B------:R-:W-:Y:S01]  /*6040*/  FMUL.FTZ R26, R4, R5.reuse ;  /* 0x00000005041a7220 */ /* 0x080fe20000410000 */
[----:B------:R-:W-:Y:S02]  /*6050*/  HADD2.F32 R10, -RZ, R10.H0_H0 ;  /* 0x2000000aff0a7230 */ /* 0x000fe40000004100 */
[C---:B------:R-:W-:Y:S01]  /*6060*/  FMUL.FTZ R4, R3.reuse, R6 ;  /* 0x0000000603047220 */ /* 0x040fe20000410000 */
[----:B------:R-:W-:Y:S02]  /*6070*/  HADD2.F32 R7, -RZ, R7.H0_H0 ;  /* 0x20000007ff077230 */ /* 0x000fe40000004100 */
[-C--:B------:R-:W-:Y:S01]  /*6080*/  FMUL.FTZ R3, R3, R14.reuse ;  /* 0x0000000e03037220 */ /* 0x080fe20000410000 */
[C---:B------:R-:W-:Y:S01]  /*6090*/  FFMA.FTZ R25, R10.reuse, R5, -R25 ;  /* 0x000000050a197223 */ /* 0x040fe20000010819 */
[----:B------:R-:W-:Y:S01]  /*60a0*/  FFMA.FTZ R26, R10, R11, R26 ;  /* 0x0000000b0a1a7223 */ /* 0x000fe2000001001a */
[C---:B------:R-:W-:Y:S01]  /*60b0*/  FFMA.FTZ R5, R7.reuse, R14, -R4 ;  /* 0x0000000e07057223 */ /* 0x040fe20000010804 */
        /* <DEDUP_REMOVED lines=8> */
[----:B------:R-:W-:-:S05]  /*6140*/  F2FP.SATFINITE.E4M3.F32.PACK_AB_MERGE_C R5, R10, R5, R25 ;  /* 0x000000050a05723e */ /* 0x000fca0004807019 */
[----:B------:R1:W-:Y:S02]  /*6150*/  STS.128 [R0+0xb000], R4 ;  /* 0x00b0000400007388 */ /* 0x0003e40000000c00 */
.L_x_348:
[----:B------:R-:W-:Y:S05]  /*6160*/  BSYNC B1 ;  /* 0x0000000000017941 */ /* 0x000fea0003800000 */
.L_x_347:
[----:B------:R-:W-:Y:S05]  /*6170*/  @P1 BRA `(.L_x_346) ;  /* 0x0000001800641947 */ /* 0x000fea0003800000 */
[----:B-1----:R-:W2:Y:S01]  /*6180*/  LDL R0, [R1+0x48] ;  /* 0x0000480001007983 */ /* 0x002ea20000100800 */
[----:B-----5:R-:W-:Y:S01]  /*6190*/  IMAD.IADD R3, R16, 0x1, R35 ;  /* 0x0000000110037824 */ /* 0x020fe200078e0223 */
[----:B------:R-:W-:Y:S02]  /*61a0*/  SHF.R.U32.HI R11, RZ, 0x8, R21 ;  /* 0x00000008ff0b7819 */ /* 0x000fe40000011615 */
[----:B------:R-:W-:Y:S02]  /*61b0*/  SHF.R.U32.HI R24, RZ, 0x8, R9 ;  /* 0x00000008ff187819 */ /* 0x000fe40000011609 */
[----:B------:R-:W-:Y:S02]  /*61c0*/  SHF.R.U32.HI R13, RZ, 0x8, R8 ;  /* 0x00000008ff0d7819 */ /* 0x000fe40000011608 */
[----:B------:R-:W-:Y:S02]  /*61d0*/  LOP3.LUT R12, R21, 0xff, RZ, 0xc0, !PT ;  /* 0x000000ff150c7812 */ /* 0x000fe400078ec0ff */
[----:B------:R-:W-:-:S02]  /*61e0*/  LOP3.LUT R25, R9, 0xff, RZ, 0xc0, !PT ;  /* 0x000000ff09197812 */ /* 0x000fc400078ec0ff */
[----:B------:R-:W-:Y:S02]  /*61f0*/  LOP3.LUT R11, R11, 0xff, RZ, 0xc0, !PT ;  /* 0x000000ff0b0b7812 */ /* 0x000fe400078ec0ff */
[----:B------:R-:W-:Y:S02]  /*6200*/  LOP3.LUT R24, R24, 0xff, RZ, 0xc0, !PT ;  /* 0x000000ff18187812 */ /* 0x000fe400078ec0ff */
[----:B------:R-:W-:Y:S02]  /*6210*/  LOP3.LUT R14, R13, 0xff, RZ, 0xc0, !PT ;  /* 0x000000ff0d0e7812 */ /* 0x000fe400078ec0ff */
[----:B------:R-:W-:Y:S02]  /*6220*/  PRMT R13, R11, 0x7604, R12 ;  /* 0x000076040b0d7816 */ /* 0x000fe4000000000c */
[----:B------:R-:W-:Y:S02]  /*6230*/  PRMT R25, R24, 0x7604, R25 ;  /* 0x0000760418197816 */ /* 0x000fe40000000019 */
[----:B------:R-:W-:-:S02]  /*6240*/  SHF.R.U32.HI R12, RZ, 0x10, R21 ;  /* 0x00000010ff0c7819 */ /* 0x000fc40000011615 */
[----:B------:R-:W-:Y:S02]  /*6250*/  SHF.R.U32.HI R24, RZ, 0x10, R9 ;  /* 0x00000010ff187819 */ /* 0x000fe40000011609 */
[----:B------:R-:W-:Y:S02]  /*6260*/  LOP3.LUT R10, R20, 0xff, RZ, 0xc0, !PT ;  /* 0x000000ff140a7812 */ /* 0x000fe400078ec0ff */
[----:B------:R-:W-:Y:S02]  /*6270*/  LOP3.LUT R12, R12, 0xff, RZ, 0xc0, !PT ;  /* 0x000000ff0c0c7812 */ /* 0x000fe400078ec0ff */
[----:B------:R-:W-:Y:S02]  /*6280*/  LOP3.LUT R24, R24, 0xff, RZ, 0xc0, !PT ;  /* 0x000000ff18187812 */ /* 0x000fe400078ec0ff */
[----:B------:R-:W-:Y:S02]  /*6290*/  LOP3.LUT R15, R8, 0xff, RZ, 0xc0, !PT ;  /* 0x000000ff080f7812 */ /* 0x000fe400078ec0ff */
[----:B------:R-:W-:-:S02]  /*62a0*/  SHF.R.U32.HI R11, RZ, 0x10, R8 ;  /* 0x00000010ff0b7819 */ /* 0x000fc40000011608 */
[----:B------:R-:W-:Y:S02]  /*62b0*/  PRMT R13, R12, 0x7054, R13 ;  /* 0x000070540c0d7816 */ /* 0x000fe4000000000d */
[----:B------:R-:W-:Y:S02]  /*62c0*/  PRMT R25, R24, 0x7054, R25 ;  /* 0x0000705418197816 */ /* 0x000fe40000000019 */
[----:B------:R-:W-:Y:S02]  /*62d0*/  PRMT R15, R14, 0x7604, R15 ;  /* 0x000076040e0f7816 */ /* 0x000fe4000000000f */
[----:B------:R-:W-:Y:S02]  /*62e0*/  LOP3.LUT R14, R11, 0xff, RZ, 0xc0, !PT ;  /* 0x000000ff0b0e7812 */ /* 0x000fe400078ec0ff */
[----:B------:R-:W-:Y:S02]  /*62f0*/  LOP3.LUT R25, R25, 0xff000000, R9, 0xf8, !PT ;  /* 0xff00000019197812 */ /* 0x000fe400078ef809 */
[----:B------:R-:W-:-:S02]  /*6300*/  LOP3.LUT R13, R13, 0xff000000, R21, 0xf8, !PT ;  /* 0xff0000000d0d7812 */ /* 0x000fc400078ef815 */
[----:B------:R-:W-:Y:S02]  /*6310*/  PRMT R15, R14, 0x7054, R15 ;  /* 0x000070540e0f7816 */ /* 0x000fe4000000000f */
[----:B------:R-:W-:Y:S02]  /*6320*/  F2FP.F16.E4M3.UNPACK_B R21, R25 ;  /* 0x00000019ff15723e */ /* 0x000fe400020006ff */
[----:B------:R-:W-:Y:S02]  /*6330*/  F2FP.F16.E4M3.UNPACK_B R14, R13 ;  /* 0x0000000dff0e723e */ /* 0x000fe400020006ff */
[----:B------:R-:W-:Y:S01]  /*6340*/  F2FP.F16.E4M3.UNPACK_B R25, R25.H1 ;  /* 0x00000019ff19723e */ /* 0x000fe200030006ff */
[--C-:B------:R-:W-:Y:S01]  /*6350*/  HADD2.F32 R24, -RZ, R21.reuse.H1_H1 ;  /* 0x30000015ff187230 */ /* 0x100fe20000004100 */
[----:B------:R-:W-:Y:S01]  /*6360*/  F2FP.F16.E4M3.UNPACK_B R13, R13.H1 ;  /* 0x0000000dff0d723e */ /* 0x000fe200030006ff */
[----:B------:R-:W-:Y:S01]  /*6370*/  HADD2.F32 R21, -RZ, R21.H0_H0 ;  /* 0x20000015ff157230 */ /* 0x000fe20000004100 */
[----:B--2---:R-:W-:Y:S01]  /*6380*/  LOP3.LUT P0, RZ, R0, 0x2, RZ, 0xc0, !PT ;  /* 0x0000000200ff7812 */ /* 0x004fe2000780c0ff */
[----:B------:R-:W-:-:S12]  /*6390*/  VIADD R0, R3, 0x20 ;  /* 0x0000002003007836 */ /* 0x000fd80000000000 */
[----:B------:R-:W-:Y:S01]  /*63a0*/  @P0 VIADD R0, R3, 0xffffffe0 ;  /* 0xffffffe003000836 */ /* 0x000fe20000000000 */
[----:B------:R-:W-:-:S04]  /*63b0*/  SHF.R.U32.HI R3, RZ, 0x8, R20 ;  /* 0x00000008ff037819 */ /* 0x000fc80000011614 */
[----:B------:R-:W1:Y:S01]  /*63c0*/  LDS.128 R4, [R0+0xb000] ;  /* 0x00b0000000047984 */ /* 0x000e620000000c00 */
[----:B------:R-:W-:-:S04]  /*63d0*/  LOP3.LUT R3, R3, 0xff, RZ, 0xc0, !PT ;  /* 0x000000ff03037812 */ /* 0x000fc800078ec0ff */
[----:B------:R-:W-:Y:S02]  /*63e0*/  PRMT R10, R3, 0x7604, R10 ;  /* 0x00007604030a7816 */ /* 0x000fe4000000000a */
[----:B------:R-:W-:-:S04]  /*63f0*/  SHF.R.U32.HI R3, RZ, 0x10, R20 ;  /* 0x00000010ff037819 */ /* 0x000fc80000011614 */
[----:B------:R-:W-:-:S04]  /*6400*/  LOP3.LUT R3, R3, 0xff, RZ, 0xc0, !PT ;  /* 0x000000ff03037812 */ /* 0x000fc800078ec0ff */
[----:B------:R-:W-:-:S04]  /*6410*/  PRMT R11, R3, 0x7054, R10 ;  /* 0x00007054030b7816 */ /* 0x000fc8000000000a */
[----:B------:R-:W-:Y:S02]  /*6420*/  LOP3.LUT R12, R11, 0xff000000, R20, 0xf8, !PT ;  /* 0xff0000000b0c7812 */ /* 0x000fe400078ef814 */
[----:B------:R-:W-:Y:S01]  /*6430*/  LOP3.LUT R20, R15, 0xff000000, R8, 0xf8, !PT ;  /* 0xff0000000f147812 */ /* 0x000fe200078ef808 */
[--C-:B------:R-:W-:Y:S02]  /*6440*/  HADD2.F32 R15, -RZ, R14.reuse.H1_H1 ;  /* 0x3000000eff0f7230 */ /* 0x100fe40000004100 */
[----:B------:R-:W-:Y:S01]  /*6450*/  HADD2.F32 R14, -RZ, R14.H0_H0 ;  /* 0x2000000eff0e7230 */ /* 0x000fe20000004100 */
[-C--:B-1----:R-:W-:Y:S02]  /*6460*/  F2FP.F16.E4M3.UNPACK_B R3, R6.reuse.H1 ;  /* 0x00000006ff03723e */ /* 0x082fe400030006ff */
[----:B------:R-:W-:Y:S02]  /*6470*/  F2FP.F16.E4M3.UNPACK_B R6, R6 ;  /* 0x00000006ff06723e */ /* 0x000fe400020006ff */
[-C--:B------:R-:W-:Y:S01]  /*6480*/  F2FP.F16.E4M3.UNPACK_B R10, R7.reuse ;  /* 0x00000007ff0a723e */ /* 0x080fe200020006ff */
[--C-:B------:R-:W-:Y:S01]  /*6490*/  HADD2.F32 R8, -RZ, R3.reuse.H1_H1 ;  /* 0x30000003ff087230 */ /* 0x100fe20000004100 */
[----:B------:R-:W-:Y:S01]  /*64a0*/  F2FP.F16.E4M3.UNPACK_B R11, R7.H1 ;  /* 0x00000007ff0b723e */ /* 0x000fe200030006ff */
[----:B------:R-:W-:Y:S01]  /*64b0*/  HADD2.F32 R9, -RZ, R3.H0_H0 ;  /* 0x20000003ff097230 */ /* 0x000fe20000004100 */
[----:B------:R-:W-:-:S02]  /*64c0*/  F2FP.F16.E4M3.UNPACK_B R7, R5 ;  /* 0x00000005ff07723e */ /* 0x000fc400020006ff */
[CC--:B------:R-:W-:Y:S01]  /*64d0*/  FMUL.FTZ R26, R8.reuse, R24.reuse ;  /* 0x00000018081a7220 */ /* 0x0c0fe20000410000 */
[----:B------:R-:W-:Y:S01]  /*64e0*/  FMUL.FTZ R29, R8, R15 ;  /* 0x0000000f081d7220 */ /* 0x000fe20000410000 */
[----:B------:R-:W-:Y:S01]  /*64f0*/  F2FP.F16.E4M3.UNPACK_B R8, R5.H1 ;  /* 0x00000005ff08723e */ /* 0x000fe200030006ff */
[--C-:B------:R-:W-:Y:S02]  /*6500*/  HADD2.F32 R5, -RZ, R6.reuse.H1_H1 ;  /* 0x30000006ff057230 */ /* 0x100fe40000004100 */
[C---:B------:R-:W-:Y:S01]  /*6510*/  FFMA.FTZ R27, R9.reuse, R15, -R26 ;  /* 0x0000000f091b7223 */ /* 0x040fe2000001081a */
[----:B------:R-:W-:Y:S01]  /*6520*/  FFMA.FTZ R28, R9, R24, R29 ;  /* 0x00000018091c7223 */ /* 0x000fe2000001001d */
[----:B------:R-:W-:Y:S01]  /*6530*/  HADD2.F32 R6, -RZ, R6.H0_H0 ;  /* 0x20000006ff067230 */ /* 0x000fe20000004100 */
[----:B------:R-:W-:Y:S01]  /*6540*/  F2FP.F16.E4M3.UNPACK_B R3, R4 ;  /* 0x00000004ff03723e */ /* 0x000fe200020006ff */
[C---:B------:R-:W-:Y:S01]  /*6550*/  FMUL.FTZ R9, R5.reuse, R21 ;  /* 0x0000001505097220 */ /* 0x040fe20000410000 */
[----:B------:R-:W-:Y:S01]  /*6560*/  FMUL.FTZ R24, R5, R14 ;  /* 0x0000000e05187220 */ /* 0x000fe20000410000 */
[----:B------:R-:W-:Y:S01]  /*6570*/  HADD2.F32 R5, -RZ, R10.H1_H1 ;  /* 0x3000000aff057230 */ /* 0x000fe20000004100 */
[----:B------:R-:W-:Y:S01]  /*6580*/  F2FP.F16.E4M3.UNPACK_B R4, R4.H1 ;  /* 0x00000004ff04723e */ /* 0x000fe200030006ff */
        /* <DEDUP_REMOVED lines=15> */
[-C--:B------:R-:W-:Y:S01]  /*6680*/  FMUL.FTZ R10, R6, R13.reuse ;  /* 0x0000000d060a7220 */ /* 0x080fe20000410000 */
[----:B------:R-:W-:Y:S01]  /*6690*/  F2FP.F16.E4M3.UNPACK_B R9, R12 ;  /* 0x0000000cff09723e */ /* 0x000fe200020006ff */
[----:B------:R-:W-:Y:S01]  /*66a0*/  FFMA.FTZ R31, R11, R13, -R14 ;  /* 0x0000000d0b1f7223 */ /* 0x000fe2000001080e */
[----:B------:R-:W-:-:S02]  /*66b0*/  HADD2.F32 R6, -RZ, R4.H1_H1 ;  /* 0x30000004ff067230 */ /* 0x000fc40000004100 */
[----:B------:R-:W-:Y:S01]  /*66c0*/  FFMA.FTZ R32, R11, R25, R10 ;  /* 0x000000190b207223 */ /* 0x000fe2000001000a */
[--C-:B------:R-:W-:Y:S01]  /*66d0*/  HADD2.F32 R13, -RZ, R5.reuse.H1_H1 ;  /* 0x30000005ff0d7230 */ /* 0x100fe20000004100 */
[----:B------:R-:W-:Y:S01]  /*66e0*/  F2FP.F16.E4M3.UNPACK_B R12, R12.H1 ;  /* 0x0000000cff0c723e */ /* 0x000fe200030006ff */
[----:B------:R-:W-:Y:S01]  /*66f0*/  HADD2.F32 R11, -RZ, R5.H0_H0 ;  /* 0x20000005ff0b7230 */ /* 0x000fe20000004100 */
[----:B------:R-:W-:Y:S01]  /*6700*/  F2FP.F16.E4M3.UNPACK_B R20, R20.H1 ;  /* 0x00000014ff14723e */ /* 0x000fe200030006ff */
[----:B------:R-:W-:Y:S02]  /*6710*/  HADD2.F32 R10, -RZ, R9.H1_H1 ;  /* 0x30000009ff0a7230 */ /* 0x000fe40000004100 */
[----:B------:R-:W-:Y:S01]  /*6720*/  FMUL.FTZ R14, R6, R13 ;  /* 0x0000000d060e7220 */ /* 0x000fe20000410000 */
[----:B------:R-:W-:Y:S01]  /*6730*/  HADD2.F32 R5, -RZ, R4.H0_H0 ;  /* 0x20000004ff057230 */ /* 0x000fe20000004100 */
[----:B------:R-:W-:Y:S01]  /*6740*/  F2FP.SATFINITE.E4M3.F32.PACK_AB_MERGE_C R27, R28, R27, RZ ;  /* 0x0000001b1c1b723e */ /* 0x000fe200048070ff */
[----:B------:R-:W-:-:S02]  /*6750*/  HADD2.F32 R4, -RZ, R3.H1_H1 ;  /* 0x30000003ff047230 */ /* 0x000fc40000004100 */
[-C--:B------:R-:W-:Y:S01]  /*6760*/  FMUL.FTZ R24, R6, R10.reuse ;  /* 0x0000000a06187220 */ /* 0x080fe20000410000 */
[----:B------:R-:W-:Y:S02]  /*6770*/  HADD2.F32 R9, -RZ, R9.H0_H0 ;  /* 0x20000009ff097230 */ /* 0x000fe40000004100 */
[C---:B------:R-:W-:Y:S01]  /*6780*/  FFMA.FTZ R14, R5.reuse, R10, -R14 ;  /* 0x0000000a050e7223 */ /* 0x040fe2000001080e */
[----:B------:R-:W-:Y:S02]  /*6790*/  HADD2.F32 R3, -RZ, R3.H0_H0 ;  /* 0x20000003ff037230 */ /* 0x000fe40000004100 */
[C---:B------:R-:W-:Y:S01]  /*67a0*/  FMUL.FTZ R6, R4.reuse, R11 ;  /* 0x0000000b04067220 */ /* 0x040fe20000410000 */
[----:B------:R-:W-:Y:S01]  /*67b0*/  FFMA.FTZ R13, R5, R13, R24 ;  /* 0x0000000d050d7223 */ /* 0x000fe20000010018 */
[-C--:B------:R-:W-:Y:S01]  /*67c0*/  FMUL.FTZ R4, R4, R9.reuse ;  /* 0x0000000904047220 */ /* 0x080fe20000410000 */
[----:B------:R-:W-:Y:S02]  /*67d0*/  HADD2.F32 R5, -RZ, R12.H1_H1 ;  /* 0x3000000cff057230 */ /* 0x000fe40000004100 */
[----:B------:R-:W-:Y:S01]  /*67e0*/  FFMA.FTZ R10, R3, R9, -R6 ;  /* 0x00000009030a7223 */ /* 0x000fe20000010806 */
[----:B------:R-:W-:-:S02]  /*67f0*/  HADD2.F32 R9, -RZ, R20.H1_H1 ;  /* 0x30000014ff097230 */ /* 0x000fc40000004100 */
[----:B------:R-:W-:Y:S01]  /*6800*/  FFMA.FTZ R11, R3, R11, R4 ;  /* 0x0000000b030b7223 */ /* 0x000fe20000010004 */
[----:B------:R-:W-:Y:S02]  /*6810*/  HADD2.F32 R4, -RZ, R8.H1_H1 ;  /* 0x30000008ff047230 */ /* 0x000fe40000004100 */
[----:B------:R-:W-:Y:S02]  /*6820*/  HADD2.F32 R20, -RZ, R20.H0_H0 ;  /* 0x20000014ff147230 */ /* 0x000fe40000004100 */
[----:B------:R-:W-:Y:S02]  /*6830*/  HADD2.F32 R3, -RZ, R7.H1_H1 ;  /* 0x30000007ff037230 */ /* 0x000fe40000004100 */
[C---:B------:R-:W-:Y:S01]  /*6840*/  FMUL.FTZ R15, R4.reuse, R9 ;  /* 0x00000009040f7220 */ /* 0x040fe20000410000 */
[----:B------:R-:W-:Y:S02]  /*6850*/  HADD2.F32 R12, -RZ, R12.H0_H0 ;  /* 0x2000000cff0c7230 */ /* 0x000fe40000004100 */
[----:B------:R-:W-:Y:S01]  /*6860*/  FMUL.FTZ R6, R4, R5 ;  /* 0x0000000504067220 */ /* 0x000fe20000410000 */
[----:B------:R-:W-:-:S02]  /*6870*/  HADD2.F32 R8, -RZ, R8.H0_H0 ;  /* 0x20000008ff087230 */ /* 0x000fc40000004100 */
[C---:B------:R-:W-:Y:S01]  /*6880*/  FMUL.FTZ R4, R3.reuse, R20 ;  /* 0x0000001403047220 */ /* 0x040fe20000410000 */
[----:B------:R-:W-:Y:S02]  /*6890*/  HADD2.F32 R7, -RZ, R7.H0_H0 ;  /* 0x20000007ff077230 */ /* 0x000fe40000004100 */
[-C--:B------:R-:W-:Y:S01]  /*68a0*/  FMUL.FTZ R3, R3, R12.reuse ;  /* 0x0000000c03037220 */ /* 0x080fe20000410000 */
[C---:B------:R-:W-:Y:S01]  /*68b0*/  FFMA.FTZ R15, R8.reuse, R5, -R15 ;  /* 0x00000005080f7223 */ /* 0x040fe2000001080f */
[----:B------:R-:W-:Y:S01]  /*68c0*/  FFMA.FTZ R6, R8, R9, R6 ;  /* 0x0000000908067223 */ /* 0x000fe20000010006 */
[C---:B------:R-:W-:Y:S01]  /*68d0*/  FFMA.FTZ R5, R7.reuse, R12, -R4 ;  /* 0x0000000c07057223 */ /* 0x040fe20000010804 */
[----:B------:R-:W-:Y:S01]  /*68e0*/  FFMA.FTZ R20, R7, R20, R3 ;  /* 0x0000001407147223 */ /* 0x000fe20000010003 */
[----:B------:R-:W-:Y:S02]  /*68f0*/  F2FP.SATFINITE.E4M3.F32.PACK_AB_MERGE_C R7, R32, R31, RZ ;  /* 0x0000001f2007723e */ /* 0x000fe400048070ff */
[----:B------:R-:W-:-:S02]  /*6900*/  F2FP.SATFINITE.E4M3.F32.PACK_AB_MERGE_C R4, R13, R14, RZ ;  /* 0x0000000e0d04723e */ /* 0x000fc400048070ff */
[----:B------:R-:W-:Y:S02]  /*6910*/  F2FP.SATFINITE.E4M3.F32.PACK_AB_MERGE_C R15, R6, R15, RZ ;  /* 0x0000000f060f723e */ /* 0x000fe400048070ff */
[----:B------:R-:W-:Y:S02]  /*6920*/  F2FP.SATFINITE.E4M3.F32.PACK_AB_MERGE_C R6, R21, R26, R27 ;  /* 0x0000001a1506723e */ /* 0x000fe4000480701b */
[----:B------:R-:W-:Y:S02]  /*6930*/  F2FP.SATFINITE.E4M3.F32.PACK_AB_MERGE_C R7, R30, R29, R7 ;  /* 0x0000001d1e07723e */ /* 0x000fe40004807007 */
[----:B------:R-:W-:Y:S02]  /*6940*/  F2FP.SATFINITE.E4M3.F32.PACK_AB_MERGE_C R4, R11, R10, R4 ;  /* 0x0000000a0b04723e */ /* 0x000fe40004807004 */
[----:B------:R-:W-:-:S05]  /*6950*/  F2FP.SATFINITE.E4M3.F32.PACK_AB_MERGE_C R5, R20, R5, R15 ;  /* 0x000000051405723e */ /* 0x000fca000480700f */
[----:B------:R2:W-:Y:S01]  /*6960*/  STS.128 [R0+0xb000], R4 ;  /* 0x00b0000400007388 */ /* 0x0005e20000000c00 */
[----:B------:R-:W-:Y:S05]  /*6970*/  BRA `(.L_x_346) ;  /* 0x0000001000647947 */ /* 0x000fea0003800000 */
.L_x_337:
[----:B------:R-:W0:Y:S01]  /*6980*/  LDC R21, c[0x0][0x3d4] ;  /* 0x0000f500ff157b82 */ /* 0x000e220000000800 */
[----:B------:R-:W-:Y:S02]  /*6990*/  ISETP.GE.AND P0, PT, R23, R0, PT ;  /* 0x000000001700720c */ /* 0x000fe40003f06270 */
[----:B------:R-:W-:Y:S02]  /*69a0*/  CS2R R4, SRZ ;  /* 0x0000000000047805 */ /* 0x000fe4000001ff00 */
[----:B------:R-:W-:Y:S02]  /*69b0*/  CS2R R6, SRZ ;  /* 0x0000000000067805 */ /* 0x000fe4000001ff00 */
[----:B------:R-:W-:Y:S02]  /*69c0*/  CS2R R24, SRZ ;  /* 0x0000000000187805 */ /* 0x000fe4000001ff00 */
[----:B------:R-:W-:Y:S01]  /*69d0*/  CS2R R26, SRZ ;  /* 0x00000000001a7805 */ /* 0x000fe2000001ff00 */
[----:B------:R-:W2:Y:S01]  /*69e0*/  LDL R8, [R1+0x38] ;  /* 0x0000380001087983 */ /* 0x000ea20000100800 */
[----:B0-----:R-:W-:-:S13]  /*69f0*/  ISETP.GE.OR P0, PT, R18, R21, P0 ;  /* 0x000000151200720c */ /* 0x001fda0000706670 */
[----:B------:R0:W5:Y:S04]  /*6a00*/  @!P0 LDG.E.128 R4, desc[UR42][R38.64] ;  /* 0x0000002a26048981 */ /* 0x000168000c1e1d00 */
[----:B------:R0:W5:Y:S01]  /*6a10*/  @!P0 LDG.E.128 R24, desc[UR42][R44.64] ;  /* 0x0000002a2c188981 */ /* 0x000162000c1e1d00 */
[----:B------:R-:W-:Y:S01]  /*6a20*/  UMOV UR4, 0xffffffff ;  /* 0xffffffff00047882 */ /* 0x000fe20000000000 */
[----:B--2---:R-:W-:Y:S02]  /*6a30*/  LEA.HI R3, R8, R8, RZ, 0x1 ;  /* 0x0000000808037211 */ /* 0x004fe400078f08ff */
[----:B0-----:R-:W-:Y:S05]  /*6a40*/  BRA.DIV UR4, `(.L_x_349) ;  /* 0x000000da04c87947 */ /* 0x001fea000b800000 */
.L_x_537:
[----:B------:R-:W-:Y:S01]  /*6a50*/  UMOV UR4, 0xffffffff ;  /* 0xffffffff00047882 */ /* 0x000fe20000000000 */
[----:B------:R-:W-:Y:S02]  /*6a60*/  LOP3.LUT R3, R3, 0xfffffffe, RZ, 0xc0, !PT ;  /* 0xfffffffe03037812 */ /* 0x000fe400078ec0ff */
[----:B------:R-:W-:Y:S05]  /*6a70*/  BRA.DIV UR4, `(.L_x_350) ;  /* 0x000000da04e47947 */ /* 0x000fea000b800000 */
.L_x_540:
[----:B------:R-:W-:Y:S01]  /*6a80*/  UMOV UR4, 0xffffffff ;  /* 0xffffffff00047882 */ /* 0x000fe20000000000 */
[----:B------:R-:W-:Y:S02]  /*6a90*/  IMAD.IADD R3, R8, 0x1, -R3 ;  /* 0x0000000108037824 */ /* 0x000fe400078e0a03 */
[----:B------:R-:W-:Y:S05]  /*6aa0*/  BRA.DIV UR4, `(.L_x_351) ;  /* 0x000000de04007947 */ /* 0x000fea000b800000 */
.L_x_543:
[----:B------:R-:W-:Y:S01]  /*6ab0*/  UMOV UR4, 0xffffffff ;  /* 0xffffffff00047882 */ /* 0x000fe20000000000 */
[----:B------:R-:W-:Y:S02]  /*6ac0*/  SHF.L.U32 R3, R3, 0x1f, RZ ;  /* 0x0000001f03037819 */ /* 0x000fe400000006ff */
[----:B------:R-:W-:Y:S05]  /*6ad0*/  BRA.DIV UR4, `(.L_x_352) ;  /* 0x000000de041c7947 */ /* 0x000fea000b800000 */
.L_x_546:
[----:B------:R-:W0:Y:S01]  /*6ae0*/  SYNCS.PHASECHK.TRANS64.TRYWAIT P1, [R16+URZ+0x13200], R3 ;  /* 0x01320003100075a7 */ /* 0x000e22000802017f */
[----:B------:R-:W-:Y:S01]  /*6af0*/  ISETP.GE.AND P0, PT, R18, R21, PT ;  /* 0x000000151200720c */ /* 0x000fe20003f06270 */
[----:B------:R-:W-:Y:S03]  /*6b00*/  BSSY B1, `(.L_x_353) ;  /* 0x0000003000017945 */ /* 0x000fe60003800000 */
[----:B------:R-:W-:Y:S01]  /*6b10*/  ISETP.GE.OR P0, PT, R23, R0, P0 ;  /* 0x000000001700720c */ /* 0x000fe20000706670 */
[----:B0-----:R-:W-:-:S12]  /*6b20*/  @!P1 BRA `(.L_x_354) ;  /* 0x000000dc00309947 */ /* 0x001fd80003800000 */
.L_x_547:
[----:B------:R-:W-:Y:S05]  /*6b30*/  BSYNC B1 ;  /* 0x0000000000017941 */ /* 0x000fea0003800000 */
.L_x_353:
[----:B------:R-:W-:Y:S05]  /*6b40*/  @P0 BRA `(.L_x_346) ;  /* 0x0000000c00f00947 */ /* 0x000fea0003800000 */
[----:B------:R-:W2:Y:S04]  /*6b50*/  LDL R35, [R1+0x18] ;  /* 0x0000180001237983 */ /* 0x000ea80000100800 */
[----:B------:R-:W3:Y:S04]  /*6b60*/  LDL R31, [R1+0x1c] ;  /* 0x00001c00011f7983 */ /* 0x000ee80000100800 */
[----:B------:R-:W4:Y:S04]  /*6b70*/  LDL R29, [R1+0x20] ;  /* 0x00002000011d7983 */ /* 0x000f280000100800 */
[----:B------:R-:W4:Y:S01]  /*6b80*/  LDL R51, [R1+0x4c] ;  /* 0x00004c0001337983 */ /* 0x000f220000100800 */
[----:B-----5:R-:W-:-:S02]  /*6b90*/  SHF.R.U32.HI R0, RZ, 0x8, R4 ;  /* 0x00000008ff007819 */ /* 0x020fc40000011604 */
[----:B0-----:R-:W-:Y:S02]  /*6ba0*/  LOP3.LUT R3, R4, 0xff, RZ, 0xc0, !PT ;  /* 0x000000ff04037812 */ /* 0x001fe400078ec0ff */
[----:B------:R-:W-:Y:S02]  /*6bb0*/  LOP3.LUT R0, R0, 0xff, RZ, 0xc0, !PT ;  /* 0x000000ff00007812 */ /* 0x000fe400078ec0ff */
[----:B------:R-:W-:Y:S02]  /*6bc0*/  SHF.R.U32.HI R14, RZ, 0x8, R5 ;  /* 0x00000008ff0e7819 */ /* 0x000fe40000011605 */
[----:B------:R-:W-:Y:S02]  /*6bd0*/  PRMT R20, R0, 0x7604, R3 ;  /* 0x0000760400147816 */ /* 0x000fe40000000003 */
[----:B------:R-:W-:Y:S02]  /*6be0*/  LOP3.LUT R9, R5, 0xff, RZ, 0xc0, !PT ;  /* 0x000000ff05097812 */ /* 0x000fe400078ec0ff */
[----:B------:R-:W-:-:S02]  /*6bf0*/  SHF.R.U32.HI R3, RZ, 0x8, R6 ;  /* 0x00000008ff037819 */ /* 0x000fc40000011606 */
[----:B------:R-:W-:Y:S02]  /*6c00*/  LOP3.LUT R0, R14, 0xff, RZ, 0xc0, !PT ;  /* 0x000000ff0e007812 */ /* 0x000fe400078ec0ff */
[----:B------:R-:W-:Y:S02]  /*6c10*/  LOP3.LUT R8, R6, 0xff, RZ, 0xc0, !PT ;  /* 0x000000ff06087812 */ /* 0x000fe400078ec0ff */
[----:B------:R-:W-:Y:S02]  /*6c20*/  SHF.R.U32.HI R12, RZ, 0x8, R24 ;  /* 0x00000008ff0c7819 */ /* 0x000fe40000011618 */
[----:B------:R-:W-:Y:S02]  /*6c30*/  LOP3.LUT R3, R3, 0xff, RZ, 0xc0, !PT ;  /* 0x000000ff03037812 */ /* 0x000fe400078ec0ff */
[----:B------:R-:W-:Y:S01]  /*6c40*/  PRMT R28, R0, 0x7604, R9 ;  /* 0x00007604001c7816 */ /* 0x000fe20000000009 */
[----:B------:R-:W-:Y:S01]  /*6c50*/  IMAD.IADD R0, R18, 0x1, R21 ;  /* 0x0000000112007824 */ /* 0x000fe200078e0215 */
[----:B------:R-:W-:-:S02]  /*6c60*/  LOP3.LUT R13, R24, 0xff, RZ, 0xc0, !PT ;  /* 0x000000ff180d7812 */ /* 0x000fc400078ec0ff */
[----:B------:R-:W-:Y:S02]  /*6c70*/  LOP3.LUT R12, R12, 0xff, RZ, 0xc0, !PT ;  /* 0x000000ff0c0c7812 */ /* 0x000fe400078ec0ff */
[----:B------:R-:W-:Y:S02]  /*6c80*/  PRMT R30, R3, 0x7604, R8 ;  /* 0x00007604031e7816 */ /* 0x000fe40000000008 */
[----:B------:R-:W-:Y:S02]  /*6c90*/  SHF.R.U32.HI R3, RZ, 0x8, R26 ;  /* 0x00000008ff037819 */ /* 0x000fe4000001161a */
[----:B------:R-:W-:Y:S02]  /*6ca0*/  SHF.R.U32.HI R10, RZ, 0x8, R7 ;  /* 0x00000008ff0a7819 */ /* 0x000fe40000011607 */
[----:B------:R-:W-:Y:S02]  /*6cb0*/  PRMT R33, R12, 0x7604, R13 ;  /* 0x000076040c217816 */ /* 0x000fe4000000000d */
[----:B------:R-:W-:-:S02]  /*6cc0*/  SHF.R.U32.HI R12, RZ, 0x8, R25 ;  /* 0x00000008ff0c7819 */ /* 0x000fc40000011619 */
[----:B------:R-:W-:Y:S02]  /*6cd0*/  LOP3.LUT R14, R3, 0xff, RZ, 0xc0, !PT ;  /* 0x000000ff030e7812 */ /* 0x000fe400078ec0ff */
[----:B------:R-:W-:Y:S02]  /*6ce0*/  LOP3.LUT R11, R7, 0xff, RZ, 0xc0, !PT ;  /* 0x000000ff070b7812 */ /* 0x000fe400078ec0ff */
[----:B------:R-:W-:Y:S02]  /*6cf0*/  LOP3.LUT R10, R10, 0xff, RZ, 0xc0, !PT ;  /* 0x000000ff0a0a7812 */ /* 0x000fe400078ec0ff */
[----:B------:R-:W-:Y:S02]  /*6d00*/  LOP3.LUT R13, R25, 0xff, RZ, 0xc0, !PT ;  /* 0x000000ff190d7812 */ /* 0x000fe400078ec0ff */
[----:B------:R-:W-:Y:S02]  /*6d10*/  LOP3.LUT R15, R26, 0xff, RZ, 0xc0, !PT ;  /* 0x000000ff1a0f7812 */ /* 0x000fe400078ec0ff */
[----:B------:R-:W-:-:S02]  /*6d20*/  LOP3.LUT R12, R12, 0xff, RZ, 0xc0, !PT ;  /* 0x000000ff0c0c7812 */ /* 0x000fc400078ec0ff */
[----:B------:R-:W-:Y:S02]  /*6d30*/  PRMT R32, R10, 0x7604, R11 ;  /* 0x000076040a207816 */ /* 0x000fe4000000000b */
[----:B------:R-:W-:Y:S02]  /*6d40*/  PRMT R37, R12, 0x7604, R13 ;  /* 0x000076040c257816 */ /* 0x000fe4000000000d */
[----:B------:R-:W-:Y:S02]  /*6d50*/  PRMT R41, R14, 0x7604, R15 ;  /* 0x000076040e297816 */ /* 0x000fe4000000000f */
[----:B------:R-:W-:Y:S02]  /*6d60*/  SHF.R.U32.HI R21, RZ, 0x8, R27 ;  /* 0x00000008ff157819 */ /* 0x000fe4000001161b */
[----:B------:R-:W-:Y:S02]  /*6d70*/  LOP3.LUT R36, R27, 0xff, RZ, 0xc0, !PT ;  /* 0x000000ff1b247812 */ /* 0x000fe400078ec0ff */
[----:B------:R-:W-:-:S04]  /*6d80*/  LOP3.LUT R21, R21, 0xff, RZ, 0xc0, !PT ;  /* 0x000000ff15157812 */ /* 0x000fc800078ec0ff */
[----:B------:R-:W-:Y:S02]  /*6d90*/  PRMT R43, R21, 0x7604, R36 ;  /* 0x00007604152b7816 */ /* 0x000fe40000000024 */
[----:B------:R-:W-:-:S04]  /*6da0*/  SHF.R.U32.HI R21, RZ, 0x10, R5 ;  /* 0x00000010ff157819 */ /* 0x000fc80000011605 */
[----:B------:R-:W-:-:S04]  /*6db0*/  LOP3.LUT R21, R21, 0xff, RZ, 0xc0, !PT ;  /* 0x000000ff15157812 */ /* 0x000fc800078ec0ff */
[----:B------:R-:W-:Y:S02]  /*6dc0*/  PRMT R21, R21, 0x7054, R28 ;  /* 0x0000705415157816 */ /* 0x000fe4000000001c */
[----:B------:R-:W-:-:S04]  /*6dd0*/  SHF.R.U32.HI R28, RZ, 0x10, R25 ;  /* 0x00000010ff1c7819 */ /* 0x000fc80000011619 */
[----:B------:R-:W-:-:S04]  /*6de0*/  LOP3.LUT R28, R28, 0xff, RZ, 0xc0, !PT ;  /* 0x000000ff1c1c7812 */ /* 0x000fc800078ec0ff */
[----:B------:R-:W-:-:S04]  /*6df0*/  PRMT R39, R28, 0x7054, R37 ;  /* 0x000070541c277816 */ /* 0x000fc80000000025 */
[----:B------:R-:W-:-:S04]  /*6e00*/  LOP3.LUT R39, R39, 0xff000000, R25, 0xf8, !PT ;  /* 0xff00000027277812 */ /* 0x000fc800078ef819 */
[-C--:B------:R-:W-:Y:S02]  /*6e10*/  F2FP.F16.E4M3.UNPACK_B R38, R39.reuse ;  /* 0x00000027ff26723e */ /* 0x080fe400020006ff */
[----:B------:R-:W-:-:S03]  /*6e20*/  F2FP.F16.E4M3.UNPACK_B R39, R39.H1 ;  /* 0x00000027ff27723e */ /* 0x000fc600030006ff */
[----:B------:R-:W-:Y:S01]  /*6e30*/  HADD2.F32 R40, -RZ, R38.H0_H0 ;  /* 0x20000026ff287230 */ /* 0x000fe20000004100 */
[----:B--2---:R-:W-:-:S04]  /*6e40*/  LOP3.LUT R0, R35, 0x30, R0, 0xf8, !PT ;  /* 0x0000003023007812 */ /* 0x004fc800078ef800 */
[----:B---3--:R-:W-:Y:S02]  /*6e50*/  LOP3.LUT R3, R0, R31, RZ, 0x3c, !PT ;  /* 0x0000001f00037212 */ /* 0x008fe400078e3cff */
[----:B------:R-:W-:Y:S02]  /*6e60*/  SHF.R.U32.HI R31, RZ, 0x10, R7 ;  /* 0x00000010ff1f7819 */ /* 0x000fe40000011607 */
[----:B----4-:R-:W-:Y:S02]  /*6e70*/  IADD3 R0, R16, R29, R3 ;  /* 0x0000001d10007210 */ /* 0x010fe40007ffe003 */
[----:B------:R-:W-:Y:S01]  /*6e80*/  SHF.R.U32.HI R3, RZ, 0x10, R4 ;  /* 0x00000010ff037819 */ /* 0x000fe20000011604 */
[----:B------:R-:W0:Y:S01]  /*6e90*/  LDS.128 R8, [R51+0xb000] ;  /* 0x00b0000033087984 */ /* 0x000e220000000c00 */
[----:B------:R-:W-:Y:S02]  /*6ea0*/  SHF.R.U32.HI R29, RZ, 0x10, R6 ;  /* 0x00000010ff1d7819 */ /* 0x000fe40000011606 */
[----:B------:R-:W-:Y:S01]  /*6eb0*/  LOP3.LUT R3, R3, 0xff, RZ, 0xc0, !PT ;  /* 0x000000ff03037812 */ /* 0x000fe200078ec0ff */
[----:B------:R-:W1:Y:S01]  /*6ec0*/  LDS.128 R12, [R0+0xb000] ;  /* 0x00b00000000c7984 */ /* 0x000e620000000c00 */
[----:B------:R-:W-:-:S02]  /*6ed0*/  LOP3.LUT R31, R31, 0xff, RZ, 0xc0, !PT ;  /* 0x000000ff1f1f7812 */ /* 0x000fc400078ec0ff */
[----:B------:R-:W-:Y:S02]  /*6ee0*/  LOP3.LUT R29, R29, 0xff, RZ, 0xc0, !PT ;  /* 0x000000ff1d1d7812 */ /* 0x000fe400078ec0ff */
[----:B------:R-:W-:Y:S02]  /*6ef0*/  PRMT R3, R3, 0x7054, R20 ;  /* 0x0000705403037816 */ /* 0x000fe40000000014 */
[----:B------:R-:W-:Y:S02]  /*6f00*/  SHF.R.U32.HI R20, RZ, 0x10, R24 ;  /* 0x00000010ff147819 */ /* 0x000fe40000011618 */
[----:B------:R-:W-:Y:S02]  /*6f10*/  PRMT R31, R31, 0x7054, R32 ;  /* 0x000070541f1f7816 */ /* 0x000fe40000000020 */
[----:B------:R-:W-:Y:S02]  /*6f20*/  PRMT R29, R29, 0x7054, R30 ;  /* 0x000070541d1d7816 */ /* 0x000fe4000000001e */
[----:B------:R-:W-:-:S02]  /*6f30*/  SHF.R.U32.HI R32, RZ, 0x10, R27 ;  /* 0x00000010ff207819 */ /* 0x000fc4000001161b */
[----:B------:R-:W-:Y:S02]  /*6f40*/  SHF.R.U32.HI R30, RZ, 0x10, R26 ;  /* 0x00000010ff1e7819 */ /* 0x000fe4000001161a */
[----:B------:R-:W-:Y:S02]  /*6f50*/  LOP3.LUT R20, R20, 0xff, RZ, 0xc0, !PT ;  /* 0x000000ff14147812 */ /* 0x000fe400078ec0ff */
[----:B------:R-:W-:Y:S02]  /*6f60*/  LOP3.LUT R32, R32, 0xff, RZ, 0xc0, !PT ;  /* 0x000000ff20207812 */ /* 0x000fe400078ec0ff */
[----:B------:R-:W-:Y:S02]  /*6f70*/  LOP3.LUT R30, R30, 0xff, RZ, 0xc0, !PT ;  /* 0x000000ff1e1e7812 */ /* 0x000fe400078ec0ff */
[----:B------:R-:W-:Y:S02]  /*6f80*/  PRMT R35, R20, 0x7054, R33 ;  /* 0x0000705414237816 */ /* 0x000fe40000000021 */
[----:B------:R-:W-:-:S02]  /*6f90*/  LOP3.LUT R33, R21, 0xff000000, R5, 0xf8, !PT ;  /* 0xff00000015217812 */ /* 0x000fc400078ef805 */
[----:B------:R-:W-:Y:S02]  /*6fa0*/  LOP3.LUT R20, R3, 0xff000000, R4, 0xf8, !PT ;  /* 0xff00000003147812 */ /* 0x000fe400078ef804 */
[----:B------:R-:W-:Y:S02]  /*6fb0*/  LOP3.LUT R37, R31, 0xff000000, R7, 0xf8, !PT ;  /* 0xff0000001f257812 */ /* 0x000fe400078ef807 */
[----:B------:R-:W-:Y:S02]  /*6fc0*/  PRMT R43, R32, 0x7054, R43 ;  /* 0x00007054202b7816 */ /* 0x000fe4000000002b */
[----:B------:R-:W-:Y:S02]  /*6fd0*/  LOP3.LUT R3, R29, 0xff000000, R6, 0xf8, !PT ;  /* 0xff0000001d037812 */ /* 0x000fe400078ef806 */
[----:B------:R-:W-:Y:S02]  /*6fe0*/  PRMT R41, R30, 0x7054, R41 ;  /* 0x000070541e297816 */ /* 0x000fe40000000029 */
[----:B0-----:R-:W-:-:S02]  /*6ff0*/  F2FP.F16.E4M3.UNPACK_B R21, R8 ;  /* 0x00000008ff15723e */ /* 0x001fc400020006ff */
[----:B------:R-:W-:Y:S02]  /*7000*/  F2FP.F16.E4M3.UNPACK_B R31, R8.H1 ;  /* 0x00000008ff1f723e */ /* 0x000fe400030006ff */
[-C--:B------:R-:W-:Y:S02]  /*7010*/  F2FP.F16.E4M3.UNPACK_B R29, R11.reuse ;  /* 0x0000000bff1d723e */ /* 0x080fe400020006ff */
[----:B------:R-:W-:Y:S02]  /*7020*/  F2FP.F16.E4M3.UNPACK_B R32, R11.H1 ;  /* 0x0000000bff20723e */ /* 0x000fe400030006ff */
[----:B-1----:R-:W-:Y:S02]  /*7030*/  F2FP.F16.E4M3.UNPACK_B R8, R13 ;  /* 0x0000000dff08723e */ /* 0x002fe400020006ff */
[----:B------:R-:W-:Y:S02]  /*7040*/  F2FP.F16.E4M3.UNPACK_B R11, R33 ;  /* 0x00000021ff0b723e */ /* 0x000fe400020006ff */
[----:B------:R-:W-:Y:S01]  /*7050*/  LOP3.LUT R28, R35, 0xff000000, R24, 0xf8, !PT ;  /* 0xff000000231c7812 */ /* 0x000fe200078ef818 */
[----:B------:R-:W-:Y:S01]  /*7060*/  HADD2.F32 R6, -RZ, R8.H0_H0 ;  /* 0x20000008ff067230 */ /* 0x000fe20000004100 */
[----:B------:R-:W-:Y:S01]  /*7070*/  LOP3.LUT R5, R41, 0xff000000, R26, 0xf8, !PT ;  /* 0xff00000029057812 */ /* 0x000fe200078ef81a */
[----:B------:R-:W-:Y:S01]  /*7080*/  HADD2.F32 R41, -RZ, R38.H1_H1 ;  /* 0x30000026ff297230 */ /* 0x000fe20000004100 */
[----:B------:R-:W-:Y:S01]  /*7090*/  F2FP.F16.E4M3.UNPACK_B R24, R9 ;  /* 0x00000009ff18723e */ /* 0x000fe200020006ff */
[----:B------:R-:W-:Y:S01]  /*70a0*/  HADD2.F32 R8, -RZ, R8.H1_H1 ;  /* 0x30000008ff087230 */ /* 0x000fe20000004100 */
[----:B------:R-:W-:Y:S01]  /*70b0*/  F2FP.F16.E4M3.UNPACK_B R26, R13.H1 ;  /* 0x0000000dff1a723e */ /* 0x000fe200030006ff */
[----:B------:R-:W-:Y:S01]  /*70c0*/  HADD2.F32 R13, -RZ, R11.H0_H0 ;  /* 0x2000000bff0d7230 */ /* 0x000fe20000004100 */
[----:B------:R-:W-:Y:S01]  /*70d0*/  LOP3.LUT R43, R43, 0xff000000, R27, 0xf8, !PT ;  /* 0xff0000002b2b7812 */ /* 0x000fe200078ef81b */
[----:B------:R-:W-:Y:S01]  /*70e0*/  HADD2.F32 R38, -RZ, R39.H0_H0 ;  /* 0x20000027ff267230 */ /* 0x000fe20000004100 */
[----:B------:R-:W-:Y:S01]  /*70f0*/  F2FP.F16.E4M3.UNPACK_B R25, R9.H1 ;  /* 0x00000009ff19723e */ /* 0x000fe200030006ff */
[--C-:B------:R-:W-:Y:S01]  /*7100*/  HADD2.F32 R9, -RZ, R24.reuse.H0_H0 ;  /* 0x20000018ff097230 */ /* 0x100fe20000004100 */
[-C--:B------:R-:W-:Y:S01]  /*7110*/  F2FP.F16.E4M3.UNPACK_B R27, R12.reuse ;  /* 0x0000000cff1b723e */ /* 0x080fe200020006ff */
[----:B------:R-:W-:Y:S01]  /*7120*/  HADD2.F32 R24, -RZ, R24.H1_H1 ;  /* 0x30000018ff187230 */ /* 0x000fe20000004100 */
[----:B------:R-:W-:Y:S01]  /*7130*/  F2FP.F16.E4M3.UNPACK_B R35, R12.H1 ;  /* 0x0000000cff23723e */ /* 0x000fe200030006ff */
[----:B------:R-:W-:Y:S01]  /*7140*/  FMUL.FTZ R12, R6, R40 ;  /* 0x00000028060c7220 */ /* 0x000fe20000410000 */
[----:B------:R-:W-:Y:S01]  /*7150*/  F2FP.F16.E4M3.UNPACK_B R30, R15 ;  /* 0x0000000fff1e723e */ /* 0x000fe200020006ff */
[----:B------:R-:W-:Y:S01]  /*7160*/  FMUL.FTZ R45, R8, R41 ;  /* 0x00000029082d7220 */ /* 0x000fe20000410000 */
[----:B------:R-:W-:Y:S01]  /*7170*/  F2FP.F16.E4M3.UNPACK_B R36, R15.H1 ;  /* 0x0000000fff24723e */ /* 0x000fe200030006ff */
[----:B------:R-:W-:Y:S01]  /*7180*/  FMUL.FTZ R15, R6, R13 ;  /* 0x0000000d060f7220 */ /* 0x000fe20000410000 */
[----:B------:R-:W-:Y:S01]  /*7190*/  F2FP.F16.E4M3.UNPACK_B R33, R33.H1 ;  /* 0x00000021ff21723e */ /* 0x000fe200030006ff */
[----:B------:R-:W-:Y:S01]  /*71a0*/  FFMA.FTZ R6, R9, R13, -R12 ;  /* 0x0000000d09067223 */ /* 0x000fe2000001080c */
[----:B------:R-:W-:-:S02]  /*71b0*/  HADD2.F32 R13, -RZ, R25.H0_H0 ;  /* 0x20000019ff0d7230 */ /* 0x000fc40000004100 */
[----:B------:R-:W-:Y:S01]  /*71c0*/  FFMA.FTZ R9, R9, R40, R15 ;  /* 0x0000002809097223 */ /* 0x000fe2000001000f */
[----:B------:R-:W-:Y:S01]  /*71d0*/  HADD2.F32 R15, -RZ, R11.H1_H1 ;  /* 0x3000000bff0f7230 */ /* 0x000fe20000004100 */
[-C--:B------:R-:W-:Y:S01]  /*71e0*/  F2FP.F16.E4M3.UNPACK_B R7, R14.reuse ;  /* 0x0000000eff07723e */ /* 0x080fe200020006ff */
[--C-:B------:R-:W-:Y:S01]  /*71f0*/  HADD2.F32 R11, -RZ, R26.reuse.H0_H0 ;  /* 0x2000001aff0b7230 */ /* 0x100fe20000004100 */
[----:B------:R-:W-:Y:S01]  /*7200*/  F2FP.F16.E4M3.UNPACK_B R14, R14.H1 ;  /* 0x0000000eff0e723e */ /* 0x000fe200030006ff */
[--C-:B------:R-:W-:Y:S02]  /*7210*/  HADD2.F32 R12, -RZ, R33.reuse.H0_H0 ;  /* 0x20000021ff0c7230 */ /* 0x100fe40000004100 */
[----:B------:R-:W-:Y:S01]  /*7220*/  FMUL.FTZ R8, R8, R15 ;  /* 0x0000000f08087220 */ /* 0x000fe20000410000 */
[----:B------:R-:W-:Y:S02]  /*7230*/  HADD2.F32 R33, -RZ, R33.H1_H1 ;  /* 0x30000021ff217230 */ /* 0x000fe40000004100 */
[----:B------:R-:W-:Y:S01]  /*7240*/  FMUL.FTZ R40, R11, R38 ;  /* 0x000000260b287220 */ /* 0x000fe20000410000 */
[----:B------:R-:W-:-:S02]  /*7250*/  HADD2.F32 R26, -RZ, R26.H1_H1 ;  /* 0x3000001aff1a7230 */ /* 0x000fc40000004100 */
[-C--:B------:R-:W-:Y:S01]  /*7260*/  FMUL.FTZ R47, R11, R12.reuse ;  /* 0x0000000c0b2f7220 */ /* 0x080fe20000410000 */
[C---:B------:R-:W-:Y:S01]  /*7270*/  FFMA.FTZ R8, R24.reuse, R41, R8 ;  /* 0x0000002918087223 */ /* 0x040fe20000010008 */
[C---:B------:R-:W-:Y:S01]  /*7280*/  FFMA.FTZ R12, R13.reuse, R12, -R40 ;  /* 0x0000000c0d0c7223 */ /* 0x040fe20000010828 */
[----:B------:R-:W-:Y:S01]  /*7290*/  F2FP.F16.E4M3.UNPACK_B R41, R43 ;  /* 0x0000002bff29723e */ /* 0x000fe200020006ff */
[----:B------:R-:W-:Y:S01]  /*72a0*/  FFMA.FTZ R13, R13, R38, R47 ;  /* 0x000000260d0d7223 */ /* 0x000fe2000001002f */
[----:B------:R-:W-:Y:S01]  /*72b0*/  F2FP.F16.E4M3.UNPACK_B R38, R37 ;  /* 0x00000025ff26723e */ /* 0x000fe200020006ff */
[----:B------:R-:W-:Y:S01]  /*72c0*/  FFMA.FTZ R11, R24, R15, -R45 ;  /* 0x0000000f180b7223 */ /* 0x000fe2000001082d */
[----:B------:R-:W-:Y:S02]  /*72d0*/  HADD2.F32 R40, -RZ, R39.H1_H1 ;  /* 0x30000027ff287230 */ /* 0x000fe40000004100 */
[----:B------:R-:W-:Y:S01]  /*72e0*/  FMUL.FTZ R45, R26, R33 ;  /* 0x000000211a2d7220 */ /* 0x000fe20000410000 */
[----:B------:R-:W-:Y:S01]  /*72f0*/  HADD2.F32 R42, -RZ, R41.H0_H0 ;  /* 0x20000029ff2a7230 */ /* 0x000fe20000004100 */
[----:B------:R-:W-:Y:S01]  /*7300*/  F2FP.F16.E4M3.UNPACK_B R43, R43.H1 ;  /* 0x0000002bff2b723e */ /* 0x000fe200030006ff */
[----:B------:R-:W-:-:S02]  /*7310*/  HADD2.F32 R15, -RZ, R30.H0_H0 ;  /* 0x2000001eff0f7230 */ /* 0x000fc40000004100 */
[----:B------:R-:W-:Y:S01]  /*7320*/  FMUL.FTZ R44, R26, R40 ;  /* 0x000000281a2c7220 */ /* 0x000fe20000410000 */
[--C-:B------:R-:W-:Y:S01]  /*7330*/  HADD2.F32 R39, -RZ, R38.reuse.H0_H0 ;  /* 0x20000026ff277230 */ /* 0x100fe20000004100 */
[----:B------:R-:W-:Y:S01]  /*7340*/  F2FP.F16.E4M3.UNPACK_B R4, R10 ;  /* 0x0000000aff04723e */ /* 0x000fe200020006ff */
[----:B------:R-:W-:Y:S02]  /*7350*/  HADD2.F32 R25, -RZ, R25.H1_H1 ;  /* 0x30000019ff197230 */ /* 0x000fe40000004100 */
[C---:B------:R-:W-:Y:S01]  /*7360*/  FMUL.FTZ R47, R15.reuse, R42 ;  /* 0x0000002a0f2f7220 */ /* 0x040fe20000410000 */
[----:B------:R-:W-:Y:S02]  /*7370*/  HADD2.F32 R24, -RZ, R29.H0_H0 ;  /* 0x2000001dff187230 */ /* 0x000fe40000004100 */
[----:B------:R-:W-:Y:S01]  /*7380*/  FMUL.FTZ R49, R15, R39 ;  /* 0x000000270f317220 */ /* 0x000fe20000410000 */
[----:B------:R-:W-:Y:S02]  /*7390*/  HADD2.F32 R41, -RZ, R41.H1_H1 ;  /* 0x30000029ff297230 */ /* 0x000fe40000004100 */
[C---:B------:R-:W-:Y:S01]  /*73a0*/  FFMA.FTZ R15, R25.reuse, R33, -R44 ;  /* 0x00000021190f7223 */ /* 0x040fe2000001082c */
[----:B------:R-:W-:Y:S01]  /*73b0*/  FFMA.FTZ R26, R25, R40, R45 ;  /* 0x00000028191a7223 */ /* 0x000fe2000001002d */
[----:B------:R-:W-:Y:S01]  /*73c0*/  FFMA.FTZ R25, R24, R39, -R47 ;  /* 0x0000002718197223 */ /* 0x000fe2000001082f */
[----:B------:R-:W-:-:S02]  /*73d0*/  HADD2.F32 R39, -RZ, R38.H1_H1 ;  /* 0x30000026ff277230 */ /* 0x000fc40000004100 */
[----:B------:R-:W-:Y:S01]  /*73e0*/  FFMA.FTZ R24, R24, R42, R49 ;  /* 0x0000002a18187223 */ /* 0x000fe20000010031 */
[----:B------:R-:W-:Y:S01]  /*73f0*/  F2FP.F16.E4M3.UNPACK_B R38, R37.H1 ;  /* 0x00000025ff26723e */ /* 0x000fe200030006ff */
[----:B------:R-:W-:Y:S01]  /*7400*/  HADD2.F32 R30, -RZ, R30.H1_H1 ;  /* 0x3000001eff1e7230 */ /* 0x000fe20000004100 */
[----:B------:R-:W-:Y:S01]  /*7410*/  F2FP.F16.E4M3.UNPACK_B R10, R10.H1 ;  /* 0x0000000aff0a723e */ /* 0x000fe200030006ff */
[----:B------:R-:W-:Y:S01]  /*7420*/  HADD2.F32 R42, -RZ, R43.H0_H0 ;  /* 0x2000002bff2a7230 */ /* 0x000fe20000004100 */
[----:B------:R-:W-:Y:S01]  /*7430*/  F2FP.SATFINITE.E4M3.F32.PACK_AB_MERGE_C R13, R26, R13, RZ ;  /* 0x0000000d1a0d723e */ /* 0x000fe200048070ff */
[----:B------:R-:W-:Y:S02]  /*7440*/  HADD2.F32 R37, -RZ, R36.H0_H0 ;  /* 0x20000024ff257230 */ /* 0x000fe40000004100 */
[C---:B------:R-:W-:Y:S01]  /*7450*/  FMUL.FTZ R44, R30.reuse, R41 ;  /* 0x000000291e2c7220 */ /* 0x040fe20000410000 */
[----:B------:R-:W-:Y:S02]  /*7460*/  HADD2.F32 R29, -RZ, R29.H1_H1 ;  /* 0x3000001dff1d7230 */ /* 0x000fe40000004100 */
[----:B------:R-:W-:Y:S01]  /*7470*/  FMUL.FTZ R46, R30, R39 ;  /* 0x000000271e2e7220 */ /* 0x000fe20000410000 */
[----:B------:R-:W-:-:S02]  /*7480*/  HADD2.F32 R40, -RZ, R38.H0_H0 ;  /* 0x20000026ff287230 */ /* 0x000fc40000004100 */
[----:B------:R-:W-:Y:S01]  /*7490*/  FMUL.FTZ R48, R37, R42 ;  /* 0x0000002a25307220 */ /* 0x000fe20000410000 */
[----:B------:R-:W-:Y:S02]  /*74a0*/  HADD2.F32 R33, -RZ, R32.H0_H0 ;  /* 0x20000020ff217230 */ /* 0x000fe40000004100 */
[C---:B------:R-:W-:Y:S01]  /*74b0*/  FFMA.FTZ R30, R29.reuse, R39, -R44 ;  /* 0x000000271d1e7223 */ /* 0x040fe2000001082c */
[----:B------:R-:W-:Y:S01]  /*74c0*/  FFMA.FTZ R29, R29, R41, R46 ;  /* 0x000000291d1d7223 */ /* 0x000fe2000001002e */
[----:B------:R-:W-:Y:S01]  /*74d0*/  FMUL.FTZ R37, R37, R40 ;  /* 0x0000002825257220 */ /* 0x000fe20000410000 */
[----:B------:R-:W-:Y:S01]  /*74e0*/  F2FP.F16.E4M3.UNPACK_B R41, R28.H1 ;  /* 0x0000001cff29723e */ /* 0x000fe200030006ff */
[C---:B------:R-:W-:Y:S01]  /*74f0*/  FFMA.FTZ R48, R33.reuse, R40, -R48 ;  /* 0x0000002821307223 */ /* 0x040fe20000010830 */
[----:B------:R-:W-:Y:S01]  /*7500*/  HADD2.F32 R40, -RZ, R38.H1_H1 ;  /* 0x30000026ff287230 */ /* 0x000fe20000004100 */
[----:B------:R-:W-:Y:S01]  /*7510*/  F2FP.F16.E4M3.UNPACK_B R38, R20.H1 ;  /* 0x00000014ff26723e */ /* 0x000fe200030006ff */
[----:B------:R-:W-:Y:S01]  /*7520*/  FFMA.FTZ R45, R33, R42, R37 ;  /* 0x0000002a212d7223 */ /* 0x000fe20000010025 */
[----:B------:R-:W-:Y:S01]  /*7530*/  HADD2.F32 R42, -RZ, R43.H1_H1 ;  /* 0x3000002bff2a7230 */ /* 0x000fe20000004100 */
[----:B------:R-:W-:Y:S01]  /*7540*/  F2FP.SATFINITE.E4M3.F32.PACK_AB_MERGE_C R9, R8, R9, R13 ;  /* 0x000000090809723e */ /* 0x000fe2000480700d */
[----:B------:R-:W-:-:S02]  /*7550*/  HADD2.F32 R37, -RZ, R36.H1_H1 ;  /* 0x30000024ff257230 */ /* 0x000fc40000004100 */
[----:B------:R-:W-:Y:S02]  /*7560*/  HADD2.F32 R43, -RZ, R41.H0_H0 ;  /* 0x20000029ff2b7230 */ /* 0x000fe40000004100 */
[----:B------:R-:W-:Y:S02]  /*7570*/  HADD2.F32 R36, -RZ, R35.H0_H0 ;  /* 0x20000023ff247230 */ /* 0x000fe40000004100 */
[C---:B------:R-:W-:Y:S01]  /*7580*/  FMUL.FTZ R44, R37.reuse, R42 ;  /* 0x0000002a252c7220 */ /* 0x040fe20000410000 */
[----:B------:R-:W-:Y:S02]  /*7590*/  HADD2.F32 R39, -RZ, R38.H0_H0 ;  /* 0x20000026ff277230 */ /* 0x000fe40000004100 */
[----:B------:R-:W-:Y:S01]  /*75a0*/  FMUL.FTZ R49, R37, R40 ;  /* 0x0000002825317220 */ /* 0x000fe20000410000 */
[----:B------:R-:W-:Y:S02]  /*75b0*/  HADD2.F32 R33, -RZ, R32.H1_H1 ;  /* 0x30000020ff217230 */ /* 0x000fe40000004100 */
[----:B------:R-:W-:Y:S01]  /*75c0*/  FMUL.FTZ R37, R36, R43 ;  /* 0x0000002b24257220 */ /* 0x000fe20000410000 */
[----:B------:R-:W-:-:S02]  /*75d0*/  HADD2.F32 R32, -RZ, R31.H0_H0 ;  /* 0x2000001fff207230 */ /* 0x000fc40000004100 */
[----:B------:R-:W-:Y:S01]  /*75e0*/  FMUL.FTZ R36, R36, R39 ;  /* 0x0000002724247220 */ /* 0x000fe20000410000 */
[----:B------:R-:W-:Y:S02]  /*75f0*/  HADD2.F32 R35, -RZ, R35.H1_H1 ;  /* 0x30000023ff237230 */ /* 0x000fe40000004100 */
[C---:B------:R-:W-:Y:S01]  /*7600*/  FFMA.FTZ R47, R33.reuse, R40, -R44 ;  /* 0x00000028212f7223 */ /* 0x040fe2000001082c */
[----:B------:R-:W-:Y:S02]  /*7610*/  HADD2.F32 R38, -RZ, R38.H1_H1 ;  /* 0x30000026ff267230 */ /* 0x000fe40000004100 */
[C---:B------:R-:W-:Y:S01]  /*7620*/  FFMA.FTZ R43, R32.reuse, R43, R36 ;  /* 0x0000002b202b7223 */ /* 0x040fe20000010024 */
[----:B------:R-:W-:Y:S02]  /*7630*/  HADD2.F32 R36, -RZ, R41.H1_H1 ;  /* 0x30000029ff247230 */ /* 0x000fe40000004100 */
[----:B------:R-:W-:Y:S01]  /*7640*/  FFMA.FTZ R39, R32, R39, -R37 ;  /* 0x0000002720277223 */ /* 0x000fe20000010825 */
[----:B------:R-:W-:Y:S01]  /*7650*/  FFMA.FTZ R50, R33, R42, R49 ;  /* 0x0000002a21327223 */ /* 0x000fe20000010031 */
[----:B------:R-:W-:Y:S01]  /*7660*/  HADD2.F32 R31, -RZ, R31.H1_H1 ;  /* 0x3000001fff1f7230 */ /* 0x000fe20000004100 */
[----:B------:R-:W-:Y:S01]  /*7670*/  F2FP.F16.E4M3.UNPACK_B R32, R20 ;  /* 0x00000014ff20723e */ /* 0x000fe200020006ff */
[C---:B------:R-:W-:Y:S01]  /*7680*/  FMUL.FTZ R20, R35.reuse, R36 ;  /* 0x0000002423147220 */ /* 0x040fe20000410000 */
[----:B------:R-:W-:Y:S01]  /*7690*/  F2FP.F16.E4M3.UNPACK_B R33, R28 ;  /* 0x0000001cff21723e */ /* 0x000fe200020006ff */
[----:B------:R-:W-:Y:S01]  /*76a0*/  FMUL.FTZ R37, R35, R38 ;  /* 0x0000002623257220 */ /* 0x000fe20000410000 */
[----:B------:R-:W-:-:S02]  /*76b0*/  HADD2.F32 R28, -RZ, R27.H0_H0 ;  /* 0x2000001bff1c7230 */ /* 0x000fc40000004100 */
[C---:B------:R-:W-:Y:S01]  /*76c0*/  FFMA.FTZ R40, R31.reuse, R38, -R20 ;  /* 0x000000261f287223 */ /* 0x040fe20000010814 */
[----:B------:R-:W-:Y:S02]  /*76d0*/  HADD2.F32 R20, -RZ, R21.H0_H0 ;  /* 0x20000015ff147230 */ /* 0x000fe40000004100 */
[----:B------:R-:W-:Y:S01]  /*76e0*/  FFMA.FTZ R42, R31, R36, R37 ;  /* 0x000000241f2a7223 */ /* 0x000fe20000010025 */
[--C-:B------:R-:W-:Y:S01]  /*76f0*/  HADD2.F32 R35, -RZ, R33.reuse.H0_H0 ;  /* 0x20000021ff237230 */ /* 0x100fe20000004100 */
[----:B------:R-:W-:Y:S01]  /*7700*/  F2FP.SATFINITE.E4M3.F32.PACK_AB_MERGE_C R45, R50, R45, RZ ;  /* 0x0000002d322d723e */ /* 0x000fe200048070ff */
[----:B------:R-:W-:Y:S02]  /*7710*/  HADD2.F32 R31, -RZ, R32.H0_H0 ;  /* 0x20000020ff1f7230 */ /* 0x000fe40000004100 */
[----:B------:R-:W-:Y:S02]  /*7720*/  HADD2.F32 R36, -RZ, R33.H1_H1 ;  /* 0x30000021ff247230 */ /* 0x000fe40000004100 */
[----:B------:R-:W-:Y:S01]  /*7730*/  FMUL.FTZ R37, R28, R35 ;  /* 0x000000231c257220 */ /* 0x000fe20000410000 */
[----:B------:R-:W-:-:S02]  /*7740*/  HADD2.F32 R27, -RZ, R27.H1_H1 ;  /* 0x3000001bff1b7230 */ /* 0x000fc40000004100 */
[-C--:B------:R-:W-:Y:S01]  /*7750*/  FMUL.FTZ R33, R28, R31.reuse ;  /* 0x0000001f1c217220 */ /* 0x080fe20000410000 */
[----:B------:R-:W-:Y:S02]  /*7760*/  HADD2.F32 R32, -RZ, R32.H1_H1 ;  /* 0x30000020ff207230 */ /* 0x000fe40000004100 */
[C---:B------:R-:W-:Y:S01]  /*7770*/  FFMA.FTZ R37, R20.reuse, R31, -R37 ;  /* 0x0000001f14257223 */ /* 0x040fe20000010825 */
[----:B------:R-:W-:Y:S01]  /*7780*/  HADD2.F32 R21, -RZ, R21.H1_H1 ;  /* 0x30000015ff157230 */ /* 0x000fe20000004100 */
[----:B------:R-:W-:Y:S01]  /*7790*/  F2FP.F16.E4M3.UNPACK_B R28, R5.H1 ;  /* 0x00000005ff1c723e */ /* 0x000fe200030006ff */
[C---:B------:R-:W-:Y:S01]  /*77a0*/  FMUL.FTZ R38, R27.reuse, R36 ;  /* 0x000000241b267220 */ /* 0x040fe20000410000 */
[----:B------:R-:W-:Y:S01]  /*77b0*/  FFMA.FTZ R35, R20, R35, R33 ;  /* 0x0000002314237223 */ /* 0x000fe20000010021 */
[-C--:B------:R-:W-:Y:S01]  /*77c0*/  F2FP.F16.E4M3.UNPACK_B R20, R3.reuse.H1 ;  /* 0x00000003ff14723e */ /* 0x080fe200030006ff */
[-C--:B------:R-:W-:Y:S01]  /*77d0*/  FMUL.FTZ R31, R27, R32.reuse ;  /* 0x000000201b1f7220 */ /* 0x080fe20000410000 */
[----:B------:R-:W-:Y:S01]  /*77e0*/  FFMA.FTZ R38, R21, R32, -R38 ;  /* 0x0000002015267223 */ /* 0x000fe20000010826 */
[----:B------:R-:W-:Y:S01]  /*77f0*/  HADD2.F32 R32, -RZ, R28.H0_H0 ;  /* 0x2000001cff207230 */ /* 0x000fe20000004100 */
[----:B------:R-:W-:Y:S01]  /*7800*/  F2FP.F16.E4M3.UNPACK_B R3, R3 ;  /* 0x00000003ff03723e */ /* 0x000fe200020006ff */
[----:B------:R-:W-:-:S02]  /*7810*/  HADD2.F32 R27, -RZ, R14.H0_H0 ;  /* 0x2000000eff1b7230 */ /* 0x000fc40000004100 */
[----:B------:R-:W-:Y:S01]  /*7820*/  FFMA.FTZ R36, R21, R36, R31 ;  /* 0x0000002415247223 */ /* 0x000fe2000001001f */
[--C-:B------:R-:W-:Y:S01]  /*7830*/  HADD2.F32 R21, -RZ, R20.reuse.H0_H0 ;  /* 0x20000014ff157230 */ /* 0x100fe20000004100 */
[----:B------:R-:W-:Y:S01]  /*7840*/  F2FP.SATFINITE.E4M3.F32.PACK_AB_MERGE_C R42, R42, R43, RZ ;  /* 0x0000002b2a2a723e */ /* 0x000fe200048070ff */
[----:B------:R-:W-:Y:S02]  /*7850*/  HADD2.F32 R31, -RZ, R20.H1_H1 ;  /* 0x30000014ff1f7230 */ /* 0x000fe40000004100 */
[C---:B------:R-:W-:Y:S01]  /*7860*/  FMUL.FTZ R41, R27.reuse, R32 ;  /* 0x000000201b297220 */ /* 0x040fe20000410000 */
[----:B------:R-:W-:Y:S02]  /*7870*/  HADD2.F32 R20, -RZ, R10.H0_H0 ;  /* 0x2000000aff147230 */ /* 0x000fe40000004100 */
[----:B------:R-:W-:Y:S01]  /*7880*/  FMUL.FTZ R27, R27, R21 ;  /* 0x000000151b1b7220 */ /* 0x000fe20000410000 */
[----:B------:R-:W-:Y:S01]  /*7890*/  HADD2.F32 R33, -RZ, R28.H1_H1 ;  /* 0x3000001cff217230 */ /* 0x000fe20000004100 */
[----:B------:R-:W-:Y:S01]  /*78a0*/  F2FP.SATFINITE.E4M3.F32.PACK_AB_MERGE_C R8, R36, R35, R42 ;  /* 0x000000232408723e */ /* 0x000fe2000480702a */
[----:B------:R-:W-:-:S02]  /*78b0*/  HADD2.F32 R14, -RZ, R14.H1_H1 ;  /* 0x3000000eff0e7230 */ /* 0x000fc40000004100 */
[C---:B------:R-:W-:Y:S01]  /*78c0*/  FFMA.FTZ R41, R20.reuse, R21, -R41 ;  /* 0x0000001514297223 */ /* 0x040fe20000010829 */
[----:B------:R-:W-:Y:S01]  /*78d0*/  FFMA.FTZ R27, R20, R32, R27 ;  /* 0x00000020141b7223 */ /* 0x000fe2000001001b */
[----:B------:R-:W-:Y:S01]  /*78e0*/  HADD2.F32 R10, -RZ, R10.H1_H1 ;  /* 0x3000000aff0a7230 */ /* 0x000fe20000004100 */
[----:B------:R-:W-:Y:S01]  /*78f0*/  F2FP.F16.E4M3.UNPACK_B R20, R5 ;  /* 0x00000005ff14723e */ /* 0x000fe200020006ff */
[C---:B------:R-:W-:Y:S01]  /*7900*/  FMUL.FTZ R21, R14.reuse, R33 ;  /* 0x000000210e157220 */ /* 0x040fe20000410000 */
[-C--:B------:R-:W-:Y:S01]  /*7910*/  FMUL.FTZ R14, R14, R31.reuse ;  /* 0x0000001f0e0e7220 */ /* 0x080fe20000410000 */
[----:B------:R-:W-:Y:S02]  /*7920*/  HADD2.F32 R5, -RZ, R7.H0_H0 ;  /* 0x20000007ff057230 */ /* 0x000fe40000004100 */
[C---:B------:R-:W-:Y:S01]  /*7930*/  FFMA.FTZ R44, R10.reuse, R31, -R21 ;  /* 0x0000001f0a2c7223 */ /* 0x040fe20000010815 */
[----:B------:R-:W-:Y:S01]  /*7940*/  FFMA.FTZ R46, R10, R33, R14 ;  /* 0x000000210a2e7223 */ /* 0x000fe2000001000e */
[----:B------:R-:W-:-:S02]  /*7950*/  HADD2.F32 R28, -RZ, R20.H0_H0 ;  /* 0x20000014ff1c7230 */ /* 0x000fc40000004100 */
[----:B------:R-:W-:Y:S01]  /*7960*/  HADD2.F32 R10, -RZ, R3.H0_H0 ;  /* 0x20000003ff0a7230 */ /* 0x000fe20000004100 */
[----:B------:R-:W-:Y:S01]  /*7970*/  F2FP.SATFINITE.E4M3.F32.PACK_AB_MERGE_C R41, R44, R41, RZ ;  /* 0x000000292c29723e */ /* 0x000fe200048070ff */
[----:B------:R-:W-:Y:S02]  /*7980*/  HADD2.F32 R20, -RZ, R20.H1_H1 ;  /* 0x30000014ff147230 */ /* 0x000fe40000004100 */
[C---:B------:R-:W-:Y:S01]  /*7990*/  FMUL.FTZ R32, R5.reuse, R28 ;  /* 0x0000001c05207220 */ /* 0x040fe20000410000 */
[----:B------:R-:W-:Y:S02]  /*79a0*/  HADD2.F32 R7, -RZ, R7.H1_H1 ;  /* 0x30000007ff077230 */ /* 0x000fe40000004100 */
[----:B------:R-:W-:Y:S01]  /*79b0*/  FMUL.FTZ R5, R5, R10 ;  /* 0x0000000a05057220 */ /* 0x000fe20000410000 */
[----:B------:R-:W-:Y:S01]  /*79c0*/  HADD2.F32 R14, -RZ, R3.H1_H1 ;  /* 0x30000003ff0e7230 */ /* 0x000fe20000004100 */
[----:B------:R-:W-:Y:S01]  /*79d0*/  F2FP.SATFINITE.E4M3.F32.PACK_AB_MERGE_C R27, R46, R27, RZ ;  /* 0x0000001b2e1b723e */ /* 0x000fe200048070ff */
[----:B------:R-:W-:-:S02]  /*79e0*/  HADD2.F32 R3, -RZ, R4.H0_H0 ;  /* 0x20000004ff037230 */ /* 0x000fc40000004100 */
[C---:B------:R-:W-:Y:S01]  /*79f0*/  FMUL.FTZ R21, R7.reuse, R20 ;  /* 0x0000001407157220 */ /* 0x040fe20000410000 */
[----:B------:R-:W-:Y:S02]  /*7a00*/  HADD2.F32 R4, -RZ, R4.H1_H1 ;  /* 0x30000004ff047230 */ /* 0x000fe40000004100 */
[----:B------:R-:W-:Y:S01]  /*7a10*/  FMUL.FTZ R7, R7, R14 ;  /* 0x0000000e07077220 */ /* 0x000fe20000410000 */
        /* <DEDUP_REMOVED lines=10> */
[----:B------:R-:W-:Y:S02]  /*7ac0*/  F2FP.SATFINITE.E4M3.F32.PACK_AB_MERGE_C R6, R21, R32, R41 ;  /* 0x000000201506723e */ /* 0x000fe40004807029 */
[----:B------:R-:W-:-:S02]  /*7ad0*/  F2FP.SATFINITE.E4M3.F32.PACK_AB_MERGE_C R11, R29, R24, R45 ;  /* 0x000000181d0b723e */ /* 0x000fc4000480702d */
[----:B------:R-:W-:Y:S01]  /*7ae0*/  F2FP.SATFINITE.E4M3.F32.PACK_AB_MERGE_C R10, R3, R10, R27 ;  /* 0x0000000a030a723e */ /* 0x000fe2000480701b */
[----:B------:R1:W-:Y:S04]  /*7af0*/  STS.128 [R51+0xb000], R4 ;  /* 0x00b0000433007388 */ /* 0x0003e80000000c00 */
[----:B------:R1:W-:Y:S02]  /*7b00*/  STS.128 [R0+0xb000], R8 ;  /* 0x00b0000800007388 */ /* 0x0003e40000000c00 */
.L_x_346:
[----:B------:R-:W-:Y:S05]  /*7b10*/  BSYNC B0 ;  /* 0x0000000000007941 */ /* 0x000fea0003800000 */
.L_x_336:
[----:B------:R-:W-:Y:S01]  /*7b20*/  @!PT LDS RZ, [RZ] ;  /* 0x00000000fffff984 */ /* 0x000fe20000000800 */
[----:B------:R-:W-:Y:S01]  /*7b30*/  @!PT LDS RZ, [RZ] ;  /* 0x00000000fffff984 */ /* 0x000fe20000000800 */
[----:B------:R-:W-:Y:S01]  /*7b40*/  @!PT LDS RZ, [RZ] ;  /* 0x00000000fffff984 */ /* 0x000fe20000000800 */
[----:B------:R-:W-:Y:S01]  /*7b50*/  @!PT LDS RZ, [RZ] ;  /* 0x00000000fffff984 */ /* 0x000fe20000000800 */
[----:B------:R3:W-:Y:S06]  /*7b60*/  MEMBAR.ALL.CTA ;  /* 0x0000000000007992 */ /* 0x0007ec0000008000 */
[----:B---3--:R-:W3:Y:S01]  /*7b70*/  FENCE.VIEW.ASYNC.S ;  /* 0x00000000000073c6 */ /* 0x008ee20000000000 */
[----:B------:R-:W-:Y:S05]  /*7b80*/  WARPSYNC.ALL ;  /* 0x0000000000007948 */ /* 0x000fea0003800000 */
[----:B---3--:R-:W-:Y:S06]  /*7b90*/  BAR.SYNC.DEFER_BLOCKING 0xd, 0x180 ;  /* 0x0346000000007b1d */ /* 0x008fec0000010000 */
.L_x_333:
[----:B-12---:R-:W-:-:S05]  /*7ba0*/  IMAD.U32 R0, RZ, RZ, UR36 ;  /* 0x00000024ff007e24 */ /* 0x006fca000f8e00ff */
[----:B------:R-:W-:-:S13]  /*7bb0*/  ISETP.NE.AND P0, PT, R0, 0x3, PT ;  /* 0x000000030000780c */ /* 0x000fda0003f05270 */
[----:B------:R-:W-:Y:S05]  /*7bc0*/  @!P0 BRA `(.L_x_355) ;  /* 0x0000000000048947 */ /* 0x000fea0003800000 */
[----:B------:R-:W-:Y:S01]  /*7bd0*/  BPT.TRAP 0x1 ;  /* 0x000000040000795c */ /* 0x000fe20000300000 */
.L_x_355:
[----:B------:R-:W2:Y:S01]  /*7be0*/  LDL R0, [R1] ;  /* 0x0000000001007983 */ /* 0x000ea20000100800 */
[----:B0-----:R-:W-:Y:S01]  /*7bf0*/  IMAD R3, R157, 0x8, R16 ;  /* 0x000000089d037824 */ /* 0x001fe200078e0210 */
[----:B--2--5:R-:W-:-:S04]  /*7c00*/  SHF.L.U32 R6, R0, 0x1f, RZ ;  /* 0x0000001f00067819 */ /* 0x024fc800000006ff */
[----:B------:R0:W1:Y:S01]  /*7c10*/  SYNCS.PHASECHK.TRANS64.TRYWAIT P1, [R3+URZ+0x13230], R6 ;  /* 0x01323006030075a7 */ /* 0x000062000802017f */
[----:B------:R-:W-:Y:S05]  /*7c20*/  @!P0 BRA `(.L_x_356) ;  /* 0x0000000000048947 */ /* 0x000fea0003800000 */
[----:B------:R-:W-:Y:S01]  /*7c30*/  BPT.TRAP 0x1 ;  /* 0x000000040000795c */ /* 0x000fe20000300000 */
.L_x_356:
[----:B------:R-:W-:Y:S01]  /*7c40*/  VIADD R0, R16, 0xe000 ;  /* 0x0000e00010007836 */ /* 0x000fe20000000000 */
[----:B------:R-:W-:Y:S01]  /*7c50*/  LOP3.LUT R4, R34, 0x10000, RZ, 0xfc, !PT ;  /* 0x0001000022047812 */ /* 0x000fe200078efcff */
[----:B------:R-:W-:-:S03]  /*7c60*/  IMAD.MOV.U32 R5, RZ, RZ, -0x7fffffe0 ;  /* 0x80000020ff057424 */ /* 0x000fc600078e00ff */
[----:B------:R-:W-:-:S04]  /*7c70*/  SHF.R.U32.HI R0, RZ, 0x4, R0 ;  /* 0x00000004ff007819 */ /* 0x000fc80000011600 */
[----:B------:R-:W-:-:S04]  /*7c80*/  LOP3.LUT R0, R0, 0x3fff, RZ, 0xc0, !PT ;  /* 0x00003fff00007812 */ /* 0x000fc800078ec0ff */
[----:B------:R-:W-:-:S05]  /*7c90*/  LOP3.LUT R0, R0, 0x10000, RZ, 0xfc, !PT ;  /* 0x0001000000007812 */ /* 0x000fca00078efcff */
[----:B------:R2:W-:Y:S01]  /*7ca0*/  STL [R1+0x10], R0 ;  /* 0x0000100001007387 */ /* 0x0005e20000100800 */
[----:B-1----:R-:W-:Y:S05]  /*7cb0*/  @P1 BRA `(.L_x_357) ;  /* 0x0000000000081947 */ /* 0x002fea0003800000 */
[----:B------:R-:W1:Y:S02]  /*7cc0*/  SYNCS.PHASECHK.TRANS64.TRYWAIT P1, [R3+URZ+0x13230], R6 ;  /* 0x01323006030075a7 */ /* 0x000e64000802017f */
[----:B-1----:R-:W-:Y:S05]  /*7cd0*/  @!P1 BRA `(.L_x_358) ;  /* 0x000000c800d89947 */ /* 0x002fea0003800000 */
.L_x_357:
[----:B--2---:R-:W2:Y:S01]  /*7ce0*/  LDL R0, [R1+0x10] ;  /* 0x0000100001007983 */ /* 0x004ea20000100800 */
[----:B------:R-:W-:Y:S01]  /*7cf0*/  IMAD.MOV.U32 R9, RZ, RZ, -0x7fffffe0 ;  /* 0x80000020ff097424 */ /* 0x000fe200078e00ff */
[----:B------:R-:W-:Y:S05]  /*7d00*/  WARPSYNC.ALL ;  /* 0x0000000000007948 */ /* 0x000fea0003800000 */
[C---:B------:R-:W-:Y:S02]  /*7d10*/  R2UR UR4, R4.reuse ;  /* 0x00000000040472ca */ /* 0x040fe400000e0000 */
[----:B------:R-:W-:Y:S02]  /*7d20*/  R2UR UR5, R5 ;  /* 0x00000000050572ca */ /* 0x000fe400000e0000 */
[----:B------:R-:W-:Y:S01]  /*7d30*/  R2UR UR7, R9 ;  /* 0x00000000090772ca */ /* 0x000fe200000e0000 */
[----:B------:R-:W-:Y:S01]  /*7d40*/  WARPGROUP.ARRIVE ;  /* 0x00000000000079c5 */ /* 0x000fe20000000000 */
[----:B------:R-:W-:Y:S01]  /*7d50*/  IMAD.MOV.U32 R7, RZ, RZ, -0x7fffffe0 ;  /* 0x80000020ff077424 */ /* 0x000fe200078e00ff */
[----:B------:R-:W-:Y:S01]  /*7d60*/  P2R R14, PR, RZ, 0x1 ;  /* 0x00000001ff0e7803 */ /* 0x000fe20000000000 */
[----:B------:R-:W-:Y:S01]  /*7d70*/  IMAD.MOV.U32 R11, RZ, RZ, -0x7fffffe0 ;  /* 0x80000020ff0b7424 */ /* 0x000fe200078e00ff */
[----:B------:R-:W-:-:S02]  /*7d80*/  R2UR UR8, R4 ;  /* 0x00000000040872ca */ /* 0x000fc400000e0000 */
[----:B------:R-:W-:Y:S02]  /*7d90*/  R2UR UR9, R5 ;  /* 0x00000000050972ca */ /* 0x000fe400000e0000 */
[----:B------:R-:W-:Y:S01]  /*7da0*/  R2UR UR11, R11 ;  /* 0x000000000b0b72ca */ /* 0x000fe200000e0000 */
[----:B------:R-:W-:Y:S01]  /*7db0*/  IMAD.MOV.U32 R13, RZ, RZ, -0x7fffffe0 ;  /* 0x80000020ff0d7424 */ /* 0x000fe200078e00ff */
[----:B------:R-:W-:Y:S02]  /*7dc0*/  R2UR UR12, R4 ;  /* 0x00000000040c72ca */ /* 0x000fe400000e0000 */
[----:B------:R-:W-:Y:S02]  /*7dd0*/  R2UR UR13, R5 ;  /* 0x00000000050d72ca */ /* 0x000fe400000e0000 */
[----:B------:R-:W-:Y:S01]  /*7de0*/  R2UR UR15, R13 ;  /* 0x000000000d0f72ca */ /* 0x000fe200000e0000 */
[----:B--2---:R-:W-:Y:S02]  /*7df0*/  IMAD R8, R157, 0x280, R0 ;  /* 0x000002809d087824 */ /* 0x004fe400078e0200 */
[----:B------:R-:W2:Y:S01]  /*7e00*/  LDL R0, [R1+0x50] ;  /* 0x0000500001007983 */ /* 0x000ea20000100800 */
[----:B------:R-:W-:Y:S01]  /*7e10*/  IMAD.MOV.U32 R21, RZ, RZ, -0x7fffffe0 ;  /* 0x80000020ff157424 */ /* 0x000fe200078e00ff */
[----:B------:R-:W-:Y:S01]  /*7e20*/  BSSY B0, `(.L_x_359) ;  /* 0x00004cd000007945 */ /* 0x000fe20003800000 */
[C---:B------:R-:W-:Y:S01]  /*7e30*/  R2UR UR6, R8.reuse ;  /* 0x00000000080672ca */ /* 0x040fe200000e0000 */
[C---:B01----:R-:W-:Y:S01]  /*7e40*/  VIADD R6, R8.reuse, 0x80 ;  /* 0x0000008008067836 */ /* 0x043fe20000000000 */
[----:B------:R-:W0:Y:S01]  /*7e50*/  S2R R106, SR_TID.X ;  /* 0x00000000006a7919 */ /* 0x000e220000002100 */
[C---:B------:R-:W-:Y:S01]  /*7e60*/  VIADD R10, R8.reuse, 0x180 ;  /* 0x00000180080a7836 */ /* 0x040fe20000000000 */
[----:B------:R-:W-:Y:S01]  /*7e70*/  R2UR UR19, R21 ;  /* 0x00000000151372ca */ /* 0x000fe200000e0000 */
[----:B------:R-:W-:-:S02]  /*7e80*/  VIADD R12, R8, 0x200 ;  /* 0x00000200080c7836 */ /* 0x000fc40000000000 */
[----:B------:R-:W-:Y:S01]  /*7e90*/  VIADD R20, R8, 0x2 ;  /* 0x0000000208147836 */ /* 0x000fe20000000000 */
[----:B------:R-:W-:Y:S01]  /*7ea0*/  R2UR UR10, R10 ;  /* 0x000000000a0a72ca */ /* 0x000fe200000e0000 */
[----:B------:R-:W-:Y:S01]  /*7eb0*/  VIADD R10, R8, 0x82 ;  /* 0x00000082080a7836 */ /* 0x000fe20000000000 */
[----:B------:R-:W-:Y:S01]  /*7ec0*/  R2UR UR14, R12 ;  /* 0x000000000c0e72ca */ /* 0x000fe200000e0000 */
[----:B------:R-:W-:Y:S01]  /*7ed0*/  IMAD.MOV.U32 R11, RZ, RZ, -0x7fffffe0 ;  /* 0x80000020ff0b7424 */ /* 0x000fe200078e00ff */
[----:B------:R-:W-:Y:S01]  /*7ee0*/  R2UR UR18, R20 ;  /* 0x00000000141272ca */ /* 0x000fe200000e0000 */
[----:B------:R-:W-:Y:S01]  /*7ef0*/  QGMMA.64x32x32.F32.E4M3.E4M3 R88, gdesc[UR4], RZ, !UPT, gsb0 ;  /* 0x00600000045879f3 */ /* 0x000fe2000c0008ff */
[----:B------:R-:W-:Y:S02]  /*7f00*/  R2UR UR4, R4 ;  /* 0x00000000040472ca */ /* 0x000fe400000e0000 */
[----:B------:R-:W-:Y:S02]  /*7f10*/  R2UR UR5, R5 ;  /* 0x00000000050572ca */ /* 0x000fe400000e0000 */
[----:B------:R-:W-:Y:S01]  /*7f20*/  R2UR UR6, R6 ;  /* 0x00000000060672ca */ /* 0x000fe200000e0000 */
[----:B------:R-:W-:Y:S01]  /*7f30*/  VIADD R6, R8, 0x100 ;  /* 0x0000010008067836 */ /* 0x000fe20000000000 */
[----:B------:R-:W-:Y:S01]  /*7f40*/  R2UR UR7, R7 ;  /* 0x00000000070772ca */ /* 0x000fe200000e0000 */
[----:B------:R-:W-:Y:S01]  /*7f50*/  IMAD.MOV.U32 R7, RZ, RZ, -0x7fffffe0 ;  /* 0x80000020ff077424 */ /* 0x000fe200078e00ff */
[----:B0-----:R-:W-:Y:S01]  /*7f60*/  LOP3.LUT R106, R106, 0x7f, RZ, 0xc0, !PT ;  /* 0x0000007f6a6a7812 */ /* 0x001fe200078ec0ff */
[----:B------:R-:W-:-:S02]  /*7f70*/  WARPGROUP.DEPBAR.LE gsb0, 0x0 ;  /* 0x00008000000079c5 */ /* 0x000fc40000010000 */
[----:B------:R-:W-:-:S08]  /*7f80*/  WARPGROUP.ARRIVE ;  /* 0x00000000000079c5 */ /* 0x000fd00000000000 */
[----:B------:R-:W-:Y:S01]  /*7f90*/  QGMMA.64x32x32.F32.E4M3.E4M3 R72, gdesc[UR4], RZ, !UPT, gsb0 ;  /* 0x00600000044879f3 */ /* 0x000fe2000c0008ff */
[----:B------:R-:W-:Y:S01]  /*7fa0*/  R2UR UR6, R6 ;  /* 0x00000000060672ca */ /* 0x000fe200000e0000 */
[C---:B------:R-:W-:Y:S01]  /*7fb0*/  VIADD R6, R4.reuse, 0x2 ;  /* 0x0000000204067836 */ /* 0x040fe20000000000 */
[----:B------:R-:W-:Y:S01]  /*7fc0*/  R2UR UR7, R7 ;  /* 0x00000000070772ca */ /* 0x000fe200000e0000 */
[----:B------:R-:W-:Y:S01]  /*7fd0*/  IMAD.MOV.U32 R7, RZ, RZ, -0x7fffffe0 ;  /* 0x80000020ff077424 */ /* 0x000fe200078e00ff */
[----:B------:R-:W-:Y:S02]  /*7fe0*/  R2UR UR4, R4 ;  /* 0x00000000040472ca */ /* 0x000fe400000e0000 */
[----:B------:R-:W-:Y:S02]  /*7ff0*/  R2UR UR5, R5 ;  /* 0x00000000050572ca */ /* 0x000fe400000e0000 */
[----:B------:R-:W-:Y:S02]  /*8000*/  R2UR UR16, R6 ;  /* 0x00000000061072ca */ /* 0x000fe400000e0000 */
[----:B------:R-:W-:Y:S01]  /*8010*/  R2UR UR17, R7 ;  /* 0x00000000071172ca */ /* 0x000fe200000e0000 */
[----:B------:R-:W-:-:S02]  /*8020*/  WARPGROUP.DEPBAR.LE gsb0, 0x0 ;  /* 0x00008000000079c5 */ /* 0x000fc40000010000 */
[----:B------:R-:W-:-:S06]  /*8030*/  WARPGROUP.ARRIVE ;  /* 0x00000000000079c5 */ /* 0x000fcc0000000000 */
[----:B------:R-:W-:Y:S01]  /*8040*/  QGMMA.64x32x32.F32.E4M3.E4M3 R56, gdesc[UR4], RZ, !UPT, gsb0 ;  /* 0x00600000043879f3 */ /* 0x000fe2000c0008ff */
[----:B------:R-:W-:Y:S02]  /*8050*/  R2UR UR4, R6 ;  /* 0x00000000060472ca */ /* 0x000fe400000e0000 */
[----:B------:R-:W-:Y:S02]  /*8060*/  R2UR UR5, R7 ;  /* 0x00000000070572ca */ /* 0x000fe400000e0000 */
[----:B------:R-:W-:Y:S01]  /*8070*/  R2UR UR6, R10 ;  /* 0x000000000a0672ca */ /* 0x000fe200000e0000 */
[----:B------:R-:W-:Y:S01]  /*8080*/  VIADD R10, R8, 0x102 ;  /* 0x00000102080a7836 */ /* 0x000fe20000000000 */
[----:B------:R-:W-:Y:S01]  /*8090*/  R2UR UR7, R11 ;  /* 0x000000000b0772ca */ /* 0x000fe200000e0000 */
[----:B------:R-:W-:Y:S01]  /*80a0*/  IMAD.MOV.U32 R11, RZ, RZ, -0x7fffffe0 ;  /* 0x80000020ff0b7424 */ /* 0x000fe200078e00ff */
[----:B------:R-:W-:Y:S02]  /*80b0*/  WARPGROUP.DEPBAR.LE gsb0, 0x0 ;  /* 0x00008000000079c5 */ /* 0x000fe40000010000 */
[----:B------:R-:W-:-:S06]  /*80c0*/  WARPGROUP.ARRIVE ;  /* 0x00000000000079c5 */ /* 0x000fcc0000000000 */
[----:B------:R-:W-:Y:S01]  /*80d0*/  QGMMA.64x32x32.F32.E4M3.E4M3 R40, gdesc[UR8], RZ, !UPT, gsb0 ;  /* 0x00600000082879f3 */ /* 0x000fe2000c0008ff */
[----:B------:R-:W-:Y:S02]  /*80e0*/  R2UR UR8, R6 ;  /* 0x00000000060872ca */ /* 0x000fe400000e0000 */
[----:B------:R-:W-:Y:S01]  /*80f0*/  R2UR UR9, R7 ;  /* 0x00000000070972ca */ /* 0x000fe200000e0000 */
[----:B------:R-:W-:Y:S02]  /*8100*/  WARPGROUP.DEPBAR.LE gsb0, 0x0 ;  /* 0x00008000000079c5 */ /* 0x000fe40000010000 */
[----:B------:R-:W-:-:S06]  /*8110*/  WARPGROUP.ARRIVE ;  /* 0x00000000000079c5 */ /* 0x000fcc0000000000 */
[----:B------:R-:W-:Y:S01]  /*8120*/  QGMMA.64x32x32.F32.E4M3.E4M3 R24, gdesc[UR12], RZ, !UPT, gsb0 ;  /* 0x006000000c1879f3 */ /* 0x000fe2000c0008ff */
[----:B--2---:R-:W-:-:S04]  /*8130*/  IMAD.IADD R9, R0, 0x1, R105 ;  /* 0x0000000100097824 */ /* 0x004fc800078e0269 */
[----:B------:R-:W-:Y:S02]  /*8140*/  IMAD R12, R104, -0xa0, R9 ;  /* 0xffffff60680c7824 */ /* 0x000fe400078e0209 */
[----:B------:R-:W-:-:S03]  /*8150*/  IMAD.MOV.U32 R9, RZ, RZ, -0x7fffffe0 ;  /* 0x80000020ff097424 */ /* 0x000fc600078e00ff */
[C---:B------:R-:W-:Y:S02]  /*8160*/  ISETP.GT.AND P5, PT, R12.reuse, RZ, PT ;  /* 0x000000ff0c00720c */ /* 0x040fe40003fa4270 */
[C---:B------:R-:W-:Y:S02]  /*8170*/  ISETP.GT.AND P6, PT, R12.reuse, 0x1, PT ;  /* 0x000000010c00780c */ /* 0x040fe40003fc4270 */
[C---:B------:R-:W-:Y:S02]  /*8180*/  ISETP.GT.AND P1, PT, R12.reuse, 0x8, PT ;  /* 0x000000080c00780c */ /* 0x040fe40003f24270 */
[C---:B------:R-:W-:Y:S02]  /*8190*/  ISETP.GT.AND P4, PT, R12.reuse, 0x9, PT ;  /* 0x000000090c00780c */ /* 0x040fe40003f84270 */
[C---:B------:R-:W-:Y:S02]  /*81a0*/  ISETP.GT.AND P3, PT, R12.reuse, 0x10, PT ;  /* 0x000000100c00780c */ /* 0x040fe40003f64270 */
[----:B------:R-:W-:-:S02]  /*81b0*/  ISETP.GT.AND P2, PT, R12, 0x11, PT ;  /* 0x000000110c00780c */ /* 0x000fc40003f44270 */
[----:B------:R-:W-:Y:S01]  /*81c0*/  ISETP.GT.AND P0, PT, R12, 0x79, PT ;  /* 0x000000790c00780c */ /* 0x000fe20003f04270 */
[----:B------:R-:W-:Y:S02]  /*81d0*/  WARPGROUP.DEPBAR.LE gsb0, 0x0 ;  /* 0x00008000000079c5 */ /* 0x000fe40000010000 */
[----:B------:R-:W-:-:S06]  /*81e0*/  WARPGROUP.ARRIVE ;  /* 0x00000000000079c5 */ /* 0x000fcc0000000000 */
[----:B------:R-:W-:Y:S03]  /*81f0*/  QGMMA.64x32x32.F32.E4M3.E4M3 R88, gdesc[UR16], R88, gsb0 ;  /* 0x00600000105879f3 */ /* 0x000fe60008000858 */
[----:B------:R-:W-:Y:S02]  /*8200*/  WARPGROUP.DEPBAR.LE gsb0, 0x0 ;  /* 0x00008000000079c5 */ /* 0x000fe40000010000 */
[----:B------:R-:W-:Y:S01]  /*8210*/  WARPGROUP.ARRIVE ;  /* 0x00000000000079c5 */ /* 0x000fe20000000000 */
[----:B------:R-:W-:Y:S02]  /*8220*/  FSEL R13, R88, -INF , P5 ;  /* 0xff800000580d7808 */ /* 0x000fe40002800000 */
[----:B------:R-:W-:Y:S02]  /*8230*/  FSEL R89, R89, -INF , P6 ;  /* 0xff80000059597808 */ /* 0x000fe40003000000 */
[----:B------:R-:W-:Y:S01]  /*8240*/  FSEL R15, R92, -INF , P1 ;  /* 0xff8000005c0f7808 */ /* 0x000fe20000800000 */
[----:B------:R-:W-:Y:S01]  /*8250*/  QGMMA.64x32x32.F32.E4M3.E4M3 R72, gdesc[UR4], R72, gsb0 ;  /* 0x00600000044879f3 */ /* 0x000fe20008000848 */
[----:B------:R-:W-:Y:S01]  /*8260*/  R2UR UR6, R10 ;  /* 0x000000000a0672ca */ /* 0x000fe200000e0000 */
[----:B------:R-:W-:Y:S01]  /*8270*/  VIADD R10, R8, 0x182 ;  /* 0x00000182080a7836 */ /* 0x000fe20000000000 */
[----:B------:R-:W-:Y:S01]  /*8280*/  R2UR UR7, R11 ;  /* 0x000000000b0772ca */ /* 0x000fe200000e0000 */
[----:B------:R-:W-:Y:S01]  /*8290*/  IMAD.MOV.U32 R11, RZ, RZ, -0x7fffffe0 ;  /* 0x80000020ff0b7424 */ /* 0x000fe200078e00ff */
[----:B------:R-:W-:Y:S01]  /*82a0*/  R2UR UR4, R6 ;  /* 0x00000000060472ca */ /* 0x000fe200000e0000 */
[----:B------:R-:W-:Y:S01]  /*82b0*/  VIADD R8, R8, 0x202 ;  /* 0x0000020208087836 */ /* 0x000fe20000000000 */
[----:B------:R-:W-:-:S02]  /*82c0*/  R2UR UR5, R7 ;  /* 0x00000000070572ca */ /* 0x000fc400000e0000 */
[----:B------:R-:W-:Y:S02]  /*82d0*/  R2UR UR10, R10 ;  /* 0x000000000a0a72ca */ /* 0x000fe400000e0000 */
[----:B------:R-:W-:Y:S02]  /*82e0*/  R2UR UR11, R11 ;  /* 0x000000000b0b72ca */ /* 0x000fe400000e0000 */
[----:B------:R-:W-:Y:S02]  /*82f0*/  FMNMX.FTZ R0, R13, R89, !PT ;  /* 0x000000590d007209 */ /* 0x000fe40007810000 */
        /* <DEDUP_REMOVED lines=13> */
[----:B------:R-:W-:Y:S02]  /*83d0*/  FSEL R101, R101, -INF , P6 ;  /* 0xff80000065657808 */ /* 0x000fe40003000000 */
[----:B------:R-:W-:-:S02]  /*83e0*/  ISETP.GT.AND P4, PT, R12, 0x20, PT ;  /* 0x000000200c00780c */ /* 0x000fc40003f84270 */
[----:B------:R-:W-:Y:S02]  /*83f0*/  FMNMX.FTZ R0, R113, R0, !PT ;  /* 0x0000000071007209 */ /* 0x000fe40007810000 */
[----:B------:R-:W-:Y:S02]  /*8400*/  FSEL R107, R98, -INF , P3 ;  /* 0xff800000626b7808 */ /* 0x000fe40001800000 */
[----:B------:R-:W-:Y:S02]  /*8410*/  ISETP.GT.AND P3, PT, R12, 0x21, PT ;  /* 0x000000210c00780c */ /* 0x000fe40003f64270 */
[----:B------:R-:W-:Y:S02]  /*8420*/  FMNMX.FTZ R0, R101, R0, !PT ;  /* 0x0000000065007209 */ /* 0x000fe40007810000 */
[----:B------:R-:W-:Y:S02]  /*8430*/  FSEL R21, R94, -INF , P1 ;  /* 0xff8000005e157808 */ /* 0x000fe40000800000 */
[----:B------:R-:W-:-:S02]  /*8440*/  ISETP.GT.AND P1, PT, R12, 0x28, PT ;  /* 0x000000280c00780c */ /* 0x000fc40003f24270 */
[----:B------:R-:W-:Y:S02]  /*8450*/  FSEL R99, R99, -INF , P2 ;  /* 0xff80000063637808 */ /* 0x000fe40001000000 */
[----:B------:R-:W-:Y:S01]  /*8460*/  ISETP.GT.AND P2, PT, R12, 0x29, PT ;  /* 0x000000290c00780c */ /* 0x000fe20003f44270 */
[----:B------:R-:W-:Y:S02]  /*8470*/  WARPGROUP.DEPBAR.LE gsb0, 0x0 ;  /* 0x00008000000079c5 */ /* 0x000fe40000010000 */
[----:B------:R-:W-:Y:S01]  /*8480*/  WARPGROUP.ARRIVE ;  /* 0x00000000000079c5 */ /* 0x000fe20000000000 */
[----:B------:R-:W-:Y:S02]  /*8490*/  FSEL R115, R72, -INF , P4 ;  /* 0xff80000048737808 */ /* 0x000fe40002000000 */
[----:B------:R-:W-:Y:S02]  /*84a0*/  FSEL R73, R73, -INF , P3 ;  /* 0xff80000049497808 */ /* 0x000fe40001800000 */
[----:B------:R-:W-:Y:S01]  /*84b0*/  FMNMX.FTZ R0, R115, R0, !PT ;  /* 0x0000000073007209 */ /* 0x000fe20007810000 */
[----:B------:R-:W-:Y:S01]  /*84c0*/  QGMMA.64x32x32.F32.E4M3.E4M3 R56, gdesc[UR4], R56, gsb0 ;  /* 0x00600000043879f3 */ /* 0x000fe20008000838 */
[----:B------:R-:W-:-:S02]  /*84d0*/  R2UR UR7, R9 ;  /* 0x00000000090772ca */ /* 0x000fc400000e0000 */
[----:B------:R-:W-:Y:S02]  /*84e0*/  FSEL R9, R76, -INF , P1 ;  /* 0xff8000004c097808 */ /* 0x000fe40000800000 */
[----:B------:R-:W-:Y:S02]  /*84f0*/  FMNMX.FTZ R0, R73, R0, !PT ;  /* 0x0000000049007209 */ /* 0x000fe40007810000 */
[----:B------:R-:W-:Y:S02]  /*8500*/  FSEL R103, R103, -INF , P6 ;  /* 0xff80000067677808 */ /* 0x000fe40003000000 */
[----:B------:R-:W-:Y:S02]  /*8510*/  ISETP.GT.AND P6, PT, R12, 0x30, PT ;  /* 0x000000300c00780c */ /* 0x000fe40003fc4270 */
        /* <DEDUP_REMOVED lines=10> */
[----:B------:R-:W-:Y:S02]  /*85c0*/  R2UR UR6, R8 ;  /* 0x00000000080672ca */ /* 0x000fe400000e0000 */
[----:B------:R-:W-:Y:S02]  /*85d0*/  R2UR UR4, R6 ;  /* 0x00000000060472ca */ /* 0x000fe400000e0000 */
[----:B------:R-:W-:Y:S02]  /*85e0*/  R2UR UR5, R7 ;  /* 0x00000000070572ca */ /* 0x000fe400000e0000 */
        /* <DEDUP_REMOVED lines=11> */
[----:B------:R-:W-:Y:S01]  /*86a0*/  FSEL R85, R82, -INF , P6 ;  /* 0xff80000052557808 */ /* 0x000fe20003000000 */
[----:B------:R-:W-:Y:S02]  /*86b0*/  WARPGROUP.DEPBAR.LE gsb0, 0x0 ;  /* 0x00008000000079c5 */ /* 0x000fe40000010000 */
[----:B------:R-:W-:Y:S01]  /*86c0*/  WARPGROUP.ARRIVE ;  /* 0x00000000000079c5 */ /* 0x000fe20000000000 */
[----:B------:R-:W-:-:S02]  /*86d0*/  FSEL R127, R56, -INF , P1 ;  /* 0xff800000387f7808 */ /* 0x000fc40000800000 */
[C---:B------:R-:W-:Y:S02]  /*86e0*/  ISETP.GT.AND P6, PT, R12.reuse, 0x48, PT ;  /* 0x000000480c00780c */ /* 0x040fe40003fc4270 */
[----:B------:R-:W-:Y:S01]  /*86f0*/  FSEL R57, R57, -INF , P2 ;  /* 0xff80000039397808 */ /* 0x000fe20001000000 */
[----:B------:R-:W-:Y:S01]  /*8700*/  QGMMA.64x32x32.F32.E4M3.E4M3 R40, gdesc[UR8], R40, gsb0 ;  /* 0x00600000082879f3 */ /* 0x000fe20008000828 */
        /* <DEDUP_REMOVED lines=23> */
[----:B------:R-:W-:Y:S02]  /*8880*/  FSEL R69, R69, -INF , P2 ;  /* 0xff80000045457808 */ /* 0x000fe40001000000 */
[----:B------:R-:W-:Y:S02]  /*8890*/  FMNMX.FTZ R0, R137, R0, !PT ;  /* 0x0000000089007209 */ /* 0x000fe40007810000 */
[----:B------:R-:W-:Y:S02]  /*88a0*/  FSEL R63, R63, -INF , P5 ;  /* 0xff8000003f3f7808 */ /* 0x000fe40002800000 */
[----:B------:R-:W-:Y:S02]  /*88b0*/  ISETP.GT.AND P5, PT, R12, 0x61, PT ;  /* 0x000000610c00780c */ /* 0x000fe40003fa4270 */
[----:B------:R-:W-:-:S02]  /*88c0*/  FMNMX.FTZ R0, R69, R0, !PT ;  /* 0x0000000045007209 */ /* 0x000fc40007810000 */
        /* <DEDUP_REMOVED lines=25> */
[----:B------:R-:W-:Y:S02]  /*8a60*/  FMNMX.FTZ R0, R49, R0, !PT ;  /* 0x0000000031007209 */ /* 0x000fe40007810000 */
[----:B------:R-:W-:-:S02]  /*8a70*/  FSEL R43, R43, -INF , P5 ;  /* 0xff8000002b2b7808 */ /* 0x000fc40002800000 */
[C---:B------:R-:W-:Y:S02]  /*8a80*/  ISETP.GT.AND P5, PT, R12.reuse, 0x80, PT ;  /* 0x000000800c00780c */ /* 0x040fe40003fa4270 */
[----:B------:R-:W-:Y:S02]  /*8a90*/  FSEL R53, R53, -INF , P0 ;  /* 0xff80000035357808 */ /* 0x000fe40000000000 */
[----:B------:R-:W-:Y:S02]  /*8aa0*/  FMNMX.FTZ R0, R155, R0, !PT ;  /* 0x000000009b007209 */ /* 0x000fe40007810000 */
[----:B------:R-:W-:Y:S02]  /*8ab0*/  ISETP.GT.AND P0, PT, R12, 0x81, PT ;  /* 0x000000810c00780c */ /* 0x000fe40003f04270 */
[----:B------:R-:W-:Y:S02]  /*8ac0*/  FMNMX.FTZ R0, R53, R0, !PT ;  /* 0x0000000035007209 */ /* 0x000fe40007810000 */
[----:B------:R-:W-:-:S02]  /*8ad0*/  FSEL R50, R50, -INF , P1 ;  /* 0xff80000032327808 */ /* 0x000fc40000800000 */
[C---:B------:R-:W-:Y:S02]  /*8ae0*/  ISETP.GT.AND P1, PT, R12.reuse, 0x88, PT ;  /* 0x000000880c00780c */ /* 0x040fe40003f24270 */
[----:B------:R-:W-:Y:S02]  /*8af0*/  FSEL R51, R51, -INF , P2 ;  /* 0xff80000033337808 */ /* 0x000fe40001000000 */
[C---:B------:R-:W-:Y:S02]  /*8b00*/  ISETP.GT.AND P2, PT, R12.reuse, 0x89, PT ;  /* 0x000000890c00780c */ /* 0x040fe40003f44270 */
[----:B------:R-:W-:Y:S02]  /*8b10*/  FSEL R47, R47, -INF , P3 ;  /* 0xff8000002f2f7808 */ /* 0x000fe40001800000 */
[----:B------:R-:W-:Y:S01]  /*8b20*/  ISETP.GT.AND P3, PT, R12, 0x90, PT ;  /* 0x000000900c00780c */ /* 0x000fe20003f64270 */
[----:B------:R-:W-:Y:S02]  /*8b30*/  WARPGROUP.DEPBAR.LE gsb0, 0x0 ;  /* 0x00008000000079c5 */ /* 0x000fe40000010000 */
[----:B------:R-:W-:-:S02]  /*8b40*/  FSEL R24, R24, -INF , P5 ;  /* 0xff80000018187808 */ /* 0x000fc40002800000 */
[----:B------:R-:W-:Y:S02]  /*8b50*/  FSEL R25, R25, -INF , P0 ;  /* 0xff80000019197808 */ /* 0x000fe40000000000 */
[----:B------:R-:W-:Y:S02]  /*8b60*/  FMNMX.FTZ R0, R24, R0, !PT ;  /* 0x0000000018007209 */ /* 0x000fe40007810000 */
[----:B------:R-:W-:Y:S02]  /*8b70*/  FSEL R28, R28, -INF , P1 ;  /* 0xff8000001c1c7808 */ /* 0x000fe40000800000 */
[----:B------:R-:W-:Y:S02]  /*8b80*/  FMNMX.FTZ R0, R25, R0, !PT ;  /* 0x0000000019007209 */ /* 0x000fe40007810000 */
[----:B------:R-:W-:Y:S02]  /*8b90*/  FSEL R29, R29, -INF , P2 ;  /* 0xff8000001d1d7808 */ /* 0x000fe40001000000 */
[----:B------:R-:W-:-:S02]  /*8ba0*/  FMNMX.FTZ R0, R28, R0, !PT ;  /* 0x000000001c007209 */ /* 0x000fc40007810000 */
[----:B------:R-:W-:Y:S02]  /*8bb0*/  FSEL R153, R46, -INF , P4 ;  /* 0xff8000002e997808 */ /* 0x000fe40002000000 */
[----:B------:R-:W-:Y:S02]  /*8bc0*/  FSEL R32, R32, -INF , P3 ;  /* 0xff80000020207808 */ /* 0x000fe40001800000 */
[----:B------:R-:W-:Y:S02]  /*8bd0*/  FMNMX.FTZ R0, R29, R0, !PT ;  /* 0x000000001d007209 */ /* 0x000fe40007810000 */
[----:B------:R-:W-:Y:S02]  /*8be0*/  ISETP.GT.AND P4, PT, R12, 0x91, PT ;  /* 0x000000910c00780c */ /* 0x000fe40003f84270 */
[----:B------:R-:W-:Y:S02]  /*8bf0*/  FMNMX.FTZ R0, R32, R0, !PT ;  /* 0x0000000020007209 */ /* 0x000fe40007810000 */
[----:B------:R-:W-:-:S02]  /*8c00*/  FSEL R8, R33, -INF , P4 ;  /* 0xff80000021087808 */ /* 0x000fc40002000000 */
[----:B------:R-:W-:Y:S02]  /*8c10*/  ISETP.GT.AND P5, PT, R12, 0x98, PT ;  /* 0x000000980c00780c */ /* 0x000fe40003fa4270 */
[----:B------:R-:W-:Y:S02]  /*8c20*/  FMNMX.FTZ R0, R8, R0, !PT ;  /* 0x0000000008007209 */ /* 0x000fe40007810000 */
[----:B------:R-:W-:Y:S02]  /*8c30*/  FSEL R33, R36, -INF , P5 ;  /* 0xff80000024217808 */ /* 0x000fe40002800000 */
[----:B------:R-:W-:Y:S02]  /*8c40*/  ISETP.GT.AND P6, PT, R12, 0x99, PT ;  /* 0x000000990c00780c */ /* 0x000fe40003fc4270 */
[----:B------:R-:W-:Y:S02]  /*8c50*/  FMNMX.FTZ R0, R33, R0, !PT ;  /* 0x0000000021007209 */ /* 0x000fe40007810000 */
[----:B------:R-:W-:-:S02]  /*8c60*/  FSEL R37, R37, -INF , P6 ;  /* 0xff80000025257808 */ /* 0x000fc40003000000 */
[----:B------:R-:W-:Y:S02]  /*8c70*/  P2R R40, PR, RZ, 0x1 ;  /* 0x00000001ff287803 */ /* 0x000fe40000000000 */
[----:B------:R-:W-:Y:S02]  /*8c80*/  FMNMX.FTZ R20, R37, R0, !PT ;  /* 0x0000000025147209 */ /* 0x000fe40007810000 */
[----:B------:R-:W-:Y:S02]  /*8c90*/  ISETP.GT.AND P0, PT, R12, 0x80, PT ;  /* 0x000000800c00780c */ /* 0x000fe40003f04270 */
[----:B------:R-:W-:Y:S01]  /*8ca0*/  P2R R42, PR, RZ, 0x8 ;  /* 0x00000008ff2a7803 */ /* 0x000fe20000000000 */
[----:B------:R-:W0:Y:S01]  /*8cb0*/  SHFL.BFLY PT, R0, R20, 0x2, 0x1f ;  /* 0x0c401f0014007f89 */ /* 0x000e2200000e0000 */
[----:B------:R-:W-:Y:S02]  /*8cc0*/  FSEL R26, R26, -INF , P0 ;  /* 0xff8000001a1a7808 */ /* 0x000fe40000000000 */
[----:B------:R-:W-:-:S02]  /*8cd0*/  ISETP.NE.AND P0, PT, R40, RZ, PT ;  /* 0x000000ff2800720c */ /* 0x000fc40003f05270 */
[----:B------:R-:W-:Y:S02]  /*8ce0*/  FMNMX.FTZ R40, R11, R91, !PT ;  /* 0x0000005b0b287209 */ /* 0x000fe40007810000 */
[----:B------:R-:W-:Y:S02]  /*8cf0*/  P2R R44, PR, RZ, 0x4 ;  /* 0x00000004ff2c7803 */ /* 0x000fe40000000000 */
[----:B------:R-:W-:Y:S02]  /*8d00*/  FMNMX.FTZ R40, R21, R40, !PT ;  /* 0x0000002815287209 */ /* 0x000fe40007810000 */
[----:B------:R-:W-:Y:S02]  /*8d10*/  ISETP.GT.AND P2, PT, R12, 0x78, PT ;  /* 0x000000780c00780c */ /* 0x000fe40003f44270 */
[----:B------:R-:W-:Y:S02]  /*8d20*/  P2R R46, PR, RZ, 0x2 ;  /* 0x00000002ff2e7803 */ /* 0x000fe40000000000 */
[----:B------:R-:W-:-:S02]  /*8d30*/  FSEL R54, R54, -INF , P2 ;  /* 0xff80000036367808 */ /* 0x000fc40001000000 */
[----:B------:R-:W-:Y:S02]  /*8d40*/  ISETP.NE.AND P2, PT, R44, RZ, PT ;  /* 0x000000ff2c00720c */ /* 0x000fe40003f45270 */
[----:B------:R-:W-:Y:S02]  /*8d50*/  ISETP.GT.AND P1, PT, R12, 0x79, PT ;  /* 0x000000790c00780c */ /* 0x000fe40003f24270 */
[----:B------:R-:W-:Y:S02]  /*8d60*/  FSEL R27, R27, -INF , P0 ;  /* 0xff8000001b1b7808 */ /* 0x000fe40000000000 */
[----:B------:R-:W-:Y:S02]  /*8d70*/  FSEL R55, R55, -INF , P1 ;  /* 0xff80000037377808 */ /* 0x000fe40000800000 */
[----:B0-----:R-:W-:Y:S02]  /*8d80*/  FMNMX.FTZ R36, R20, R0, !PT ;  /* 0x0000000014247209 */ /* 0x001fe40007810000 */
[----:B------:R-:W-:-:S02]  /*8d90*/  ISETP.NE.AND P1, PT, R46, RZ, PT ;  /* 0x000000ff2e00720c */ /* 0x000fc40003f25270 */
[----:B------:R-:W-:Y:S01]  /*8da0*/  FSEL R31, R31, -INF , P2 ;  /* 0xff8000001f1f7808 */ /* 0x000fe20001000000 */
[----:B------:R-:W0:Y:S01]  /*8db0*/  SHFL.BFLY PT, R0, R36, 0x1, 0x1f ;  /* 0x0c201f0024007f89 */ /* 0x000e2200000e0000 */
[----:B------:R-:W-:Y:S02]  /*8dc0*/  ISETP.NE.AND P0, PT, R14, RZ, PT ;  /* 0x000000ff0e00720c */ /* 0x000fe40003f05270 */
[----:B------:R-:W-:Y:S02]  /*8dd0*/  FSEL R35, R35, -INF , P4 ;  /* 0xff80000023237808 */ /* 0x000fe40002000000 */
[----:B------:R-:W-:-:S13]  /*8de0*/  ISETP.NE.AND P2, PT, R106, RZ, PT ;  /* 0x000000ff6a00720c */ /* 0x000fda0003f45270 */
[----:B------:R-:W-:Y:S01]  /*8df0*/  @!P2 VIADD R3, R3, 0x13240 ;  /* 0x000132400303a836 */ /* 0x000fe20000000000 */
[----:B0-----:R-:W-:-:S04]  /*8e00*/  FMNMX.FTZ R0, R36, R0, !PT ;  /* 0x0000000024007209 */ /* 0x001fc80007810000 */
[----:B------:R-:W-:Y:S01]  /*8e10*/  FSETP.NEU.FTZ.AND P3, PT, R0, -INF , PT ;  /* 0xff8000000000780b */ /* 0x000fe20003f7d000 */
[----:B------:R-:W-:-:S05]  /*8e20*/  FFMA.FTZ R10, R2, R0, -8 ;  /* 0xc1000000020a7423 */ /* 0x000fca0000010000 */
[----:B------:R-:W-:Y:S02]  /*8e30*/  FSEL R10, R10, RZ, P3 ;  /* 0x000000ff0a0a7208 */ /* 0x000fe40001800000 */
[----:B------:R-:W-:Y:S02]  /*8e40*/  ISETP.NE.AND P3, PT, R42, RZ, PT ;  /* 0x000000ff2a00720c */ /* 0x000fe40003f65270 */
[----:B------:R-:W-:Y:S01]  /*8e50*/  FMNMX.FTZ R42, R95, R40, !PT ;  /* 0x000000285f2a7209 */ /* 0x000fe20007810000 */
[----:B------:R-:W-:-:S01]  /*8e60*/  FFMA.FTZ R9, R2, R9, -R10 ;  /* 0x0000000902097223 */ /* 0x000fc2000001080a */
[--C-:B------:R-:W-:Y:S01]  /*8e70*/  FFMA.FTZ R36, R2, R113, -R10.reuse ;  /* 0x0000007102247223 */ /* 0x100fe2000001080a */
[----:B------:R-:W-:Y:S01]  /*8e80*/  FSEL R113, R30, -INF , P1 ;  /* 0xff8000001e717808 */ /* 0x000fe20000800000 */
[C-C-:B------:R-:W-:Y:S01]  /*8e90*/  FFMA.FTZ R115, R2.reuse, R115, -R10.reuse ;  /* 0x0000007302737223 */ /* 0x140fe2000001080a */
[----:B------:R-:W-:Y:S01]  /*8ea0*/  FMNMX.FTZ R42, R107, R42, !PT ;  /* 0x0000002a6b2a7209 */ /* 0x000fe20007810000 */
[C-C-:B------:R-:W-:Y:S01]  /*8eb0*/  FFMA.FTZ R14, R2.reuse, R15, -R10.reuse ;  /* 0x0000000f020e7223 */ /* 0x140fe2000001080a */
[----:B------:R-:W-:-:S01]  /*8ec0*/  FFMA.FTZ R15, R2, R93, -R10 ;  /* 0x0000005d020f7223 */ /* 0x000fc2000001080a */
[----:B------:R0:W-:Y:S01]  /*8ed0*/  MUFU.EX2 R40, R115 ;  /* 0x0000007300287308 */ /* 0x0001e20000000800 */
[----:B------:R-:W-:Y:S01]  /*8ee0*/  FMNMX.FTZ R42, R99, R42, !PT ;  /* 0x0000002a632a7209 */ /* 0x000fe20007810000 */
[C-C-:B------:R-:W-:Y:S01]  /*8ef0*/  FFMA.FTZ R93, R2.reuse, R101, -R10.reuse ;  /* 0x00000065025d7223 */ /* 0x140fe2000001080a */
[----:B------:R-:W-:-:S01]  /*8f00*/  FFMA.FTZ R101, R2, R117, -R10 ;  /* 0x0000007502657223 */ /* 0x000fc2000001080a */
[----:B------:R-:W-:Y:S01]  /*8f10*/  FSEL R117, R38, -INF , P5 ;  /* 0xff80000026757808 */ /* 0x000fe20002800000 */
[----:B------:R-:W-:-:S01]  /*8f20*/  FFMA.FTZ R64, R2, R41, -R10 ;  /* 0x0000002902407223 */ /* 0x000fc2000001080a */
[----:B------:R-:W-:Y:S01]  /*8f30*/  FMNMX.FTZ R42, R97, R42, !PT ;  /* 0x0000002a612a7209 */ /* 0x000fe20007810000 */
[----:B------:R-:W-:-:S01]  /*8f40*/  FFMA.FTZ R119, R2, R119, -R10 ;  /* 0x0000007702777223 */ /* 0x000fc2000001080a */
[----:B------:R-:W-:Y:S01]  /*8f50*/  FSEL R41, R39, -INF , P6 ;  /* 0xff80000027297808 */ /* 0x000fe20003000000 */
[----:B------:R-:W-:-:S01]  /*8f60*/  FFMA.FTZ R12, R2, R13, -R10 ;  /* 0x0000000d020c7223 */ /* 0x000fc2000001080a */
[----:B------:R-:W-:Y:S01]  /*8f70*/  FMNMX.FTZ R44, R103, R42, !PT ;  /* 0x0000002a672c7209 */ /* 0x000fe20007810000 */
[----:B------:R-:W-:-:S01]  /*8f80*/  FFMA.FTZ R13, R2, R89, -R10 ;  /* 0x00000059020d7223 */ /* 0x000fc2000001080a */
[----:B------:R-:W-:Y:S01]  /*8f90*/  MUFU.EX2 R42, R9 ;  /* 0x00000009002a7308 */ /* 0x000fe20000000800 */
[----:B0-----:R-:W-:Y:S01]  /*8fa0*/  FSEL R115, R34, -INF , P3 ;  /* 0xff80000022737808 */ /* 0x001fe20001800000 */
[C-C-:B------:R-:W-:Y:S01]  /*8fb0*/  FFMA.FTZ R20, R2.reuse, R109, -R10.reuse ;  /* 0x0000006d02147223 */ /* 0x140fe2000001080a */
[----:B------:R-:W-:Y:S01]  /*8fc0*/  FMNMX.FTZ R44, R77, R44, !PT ;  /* 0x0000002c4d2c7209 */ /* 0x000fe20007810000 */
[C-C-:B------:R-:W-:Y:S01]  /*8fd0*/  FFMA.FTZ R89, R2.reuse, R111, -R10.reuse ;  /* 0x0000006f02597223 */ /* 0x140fe2000001080a */
[----:B------:R-:W-:-:S01]  /*8fe0*/  FFMA.FTZ R73, R2, R73, -R10 ;  /* 0x0000004902497223 */ /* 0x000fc2000001080a */
        /* <DEDUP_REMOVED lines=11> */
[----:B------:R0:W-:Y:S01]  /*90a0*/  MUFU.EX2 R44, R119 ;  /* 0x00000077002c7308 */ /* 0x0001e20000000800 */
[----:B------:R-:W-:-:S01]  /*90b0*/  FFMA.FTZ R65, R2, R65, -R10 ;  /* 0x0000004102417223 */ /* 0x000fc2000001080a */
[----:B------:R-:W-:Y:S01]  /*90c0*/  FMNMX.FTZ R46, R85, R46, !PT ;  /* 0x0000002e552e7209 */ /* 0x000fe20007810000 */
[----:B------:R-:W-:-:S01]  /*90d0*/  FFMA.FTZ R137, R2, R137, -R10 ;  /* 0x0000008902897223 */ /* 0x000fc2000001080a */
[C-C-:B------:R-:W-:Y:S01]  /*90e0*/  FFMA.FTZ R69, R2.reuse, R69, -R10.reuse ;  /* 0x0000004502457223 */ /* 0x140fe2000001080a */
[----:B------:R-:W-:-:S01]  /*90f0*/  FFMA.FTZ R30, R2, R141, -R10 ;  /* 0x0000008d021e7223 */ /* 0x000fc2000001080a */
[----:B------:R-:W-:Y:S01]  /*9100*/  FMNMX.FTZ R46, R83, R46, !PT ;  /* 0x0000002e532e7209 */ /* 0x000fe20007810000 */
[----:B------:R-:W-:-:S01]  /*9110*/  FFMA.FTZ R34, R2, R147, -R10 ;  /* 0x0000009302227223 */ /* 0x000fc2000001080a */
[C-C-:B------:R-:W-:Y:S01]  /*9120*/  FFMA.FTZ R45, R2.reuse, R45, -R10.reuse ;  /* 0x0000002d022d7223 */ /* 0x140fe2000001080a */
[----:B0-----:R-:W-:-:S01]  /*9130*/  FFMA.FTZ R119, R2, R8, -R10 ;  /* 0x0000000802777223 */ /* 0x001fc2000001080a */
[----:B------:R-:W-:Y:S01]  /*9140*/  FMNMX.FTZ R46, R131, R46, !PT ;  /* 0x0000002e832e7209 */ /* 0x000fe20007810000 */
[----:B------:R-:W-:-:S01]  /*9150*/  FFMA.FTZ R8, R2, R33, -R10 ;  /* 0x0000002102087223 */ /* 0x000fc2000001080a */
[C-C-:B------:R-:W-:Y:S01]  /*9160*/  FFMA.FTZ R38, R2.reuse, R151, -R10.reuse ;  /* 0x0000009702267223 */ /* 0x140fe2000001080a */
        /* <DEDUP_REMOVED lines=11> */
[----:B------:R-:W-:Y:S02]  /*9220*/  MUFU.EX2 R12, R12 ;  /* 0x0000000c000c7308 */ /* 0x000fe40000000800 */
[----:B------:R-:W-:-:S04]  /*9230*/  FMNMX.FTZ R48, R139, R48, !PT ;  /* 0x000000308b307209 */ /* 0x000fc80007810000 */
[----:B------:R-:W-:Y:S02]  /*9240*/  FMNMX.FTZ R52, R63, R48, !PT ;  /* 0x000000303f347209 */ /* 0x000fe40007810000 */
[----:B------:R-:W-:Y:S02]  /*9250*/  MUFU.EX2 R13, R13 ;  /* 0x0000000d000d7308 */ /* 0x000fe40000000800 */
[----:B------:R-:W-:-:S04]  /*9260*/  FMNMX.FTZ R52, R143, R52, !PT ;  /* 0x000000348f347209 */ /* 0x000fc80007810000 */
[----:B------:R-:W-:Y:S02]  /*9270*/  FMNMX.FTZ R52, R67, R52, !PT ;  /* 0x0000003443347209 */ /* 0x000fe40007810000 */
[----:B------:R-:W-:Y:S02]  /*9280*/  MUFU.EX2 R14, R14 ;  /* 0x0000000e000e7308 */ /* 0x000fe40000000800 */
[----:B------:R-:W-:-:S04]  /*9290*/  FMNMX.FTZ R52, R145, R52, !PT ;  /* 0x0000003491347209 */ /* 0x000fc80007810000 */
[----:B------:R-:W-:Y:S02]  /*92a0*/  FMNMX.FTZ R56, R71, R52, !PT ;  /* 0x0000003447387209 */ /* 0x000fe40007810000 */
[----:B------:R-:W0:Y:S02]  /*92b0*/  MUFU.EX2 R15, R15 ;  /* 0x0000000f000f7308 */ /* 0x000e240000000800 */
[----:B------:R-:W-:-:S04]  /*92c0*/  FMNMX.FTZ R56, R149, R56, !PT ;  /* 0x0000003895387209 */ /* 0x000fc80007810000 */
[----:B------:R-:W-:Y:S02]  /*92d0*/  FMNMX.FTZ R56, R43, R56, !PT ;  /* 0x000000382b387209 */ /* 0x000fe40007810000 */
[----:B------:R-:W-:Y:S02]  /*92e0*/  MUFU.EX2 R39, R64 ;  /* 0x0000004000277308 */ /* 0x000fe40000000800 */
[----:B------:R-:W-:-:S04]  /*92f0*/  FMNMX.FTZ R56, R153, R56, !PT ;  /* 0x0000003899387209 */ /* 0x000fc80007810000 */
[----:B------:R-:W-:Y:S02]  /*9300*/  FMNMX.FTZ R9, R47, R56, !PT ;  /* 0x000000382f097209 */ /* 0x000fe40007810000 */
[----:B------:R-:W-:Y:S01]  /*9310*/  MUFU.EX2 R20, R20 ;  /* 0x0000001400147308 */ /* 0x000fe20000000800 */
[----:B0-----:R-:W-:Y:S02]  /*9320*/  F2FP.SATFINITE.E4M3.F32.PACK_AB_MERGE_C R152, R15, R14, RZ ;  /* 0x0000000e0f98723e */ /* 0x001fe400048070ff */
[----:B------:R-:W-:Y:S02]  /*9330*/  FMNMX.FTZ R58, R50, R9, !PT ;  /* 0x00000009323a7209 */ /* 0x000fe40007810000 */
[----:B------:R-:W-:Y:S02]  /*9340*/  F2FP.SATFINITE.E4M3.F32.PACK_AB_MERGE_C R152, R13, R12, R152 ;  /* 0x0000000c0d98723e */ /* 0x000fe40004807098 */
[----:B------:R-:W-:Y:S01]  /*9350*/  FMNMX.FTZ R9, R51, R58, !PT ;  /* 0x0000003a33097209 */ /* 0x000fe20007810000 */
[----:B------:R-:W-:Y:S03]  /*9360*/  MUFU.EX2 R89, R89 ;  /* 0x0000005900597308 */ /* 0x000fe60000000800 */
[----:B------:R-:W-:-:S04]  /*9370*/  FMNMX.FTZ R58, R54, R9, !PT ;  /* 0x00000009363a7209 */ /* 0x000fc80007810000 */
[----:B------:R-:W-:Y:S01]  /*9380*/  FMNMX.FTZ R9, R55, R58, !PT ;  /* 0x0000003a37097209 */ /* 0x000fe20007810000 */
[----:B------:R-:W-:Y:S03]  /*9390*/  MUFU.EX2 R36, R36 ;  /* 0x0000002400247308 */ /* 0x000fe60000000800 */
[----:B------:R-:W-:-:S04]  /*93a0*/  FMNMX.FTZ R60, R26, R9, !PT ;  /* 0x000000091a3c7209 */ /* 0x000fc80007810000 */
[----:B------:R-:W-:Y:S01]  /*93b0*/  FMNMX.FTZ R60, R27, R60, !PT ;  /* 0x0000003c1b3c7209 */ /* 0x000fe20007810000 */
[----:B------:R-:W0:Y:S03]  /*93c0*/  MUFU.EX2 R93, R93 ;  /* 0x0000005d005d7308 */ /* 0x000e260000000800 */
[----:B------:R-:W-:-:S04]  /*93d0*/  FMNMX.FTZ R60, R113, R60, !PT ;  /* 0x0000003c713c7209 */ /* 0x000fc80007810000 */
[----:B------:R-:W-:Y:S01]  /*93e0*/  FMNMX.FTZ R60, R31, R60, !PT ;  /* 0x0000003c1f3c7209 */ /* 0x000fe20007810000 */
[----:B------:R-:W-:Y:S03]  /*93f0*/  MUFU.EX2 R73, R73 ;  /* 0x0000004900497308 */ /* 0x000fe60000000800 */
[----:B------:R-:W-:-:S04]  /*9400*/  FMNMX.FTZ R60, R115, R60, !PT ;  /* 0x0000003c733c7209 */ /* 0x000fc80007810000 */
[----:B------:R-:W-:Y:S01]  /*9410*/  FMNMX.FTZ R60, R35, R60, !PT ;  /* 0x0000003c233c7209 */ /* 0x000fe20007810000 */
[----:B------:R-:W1:Y:S01]  /*9420*/  MUFU.EX2 R101, R101 ;  /* 0x0000006500657308 */ /* 0x000e620000000800 */
[----:B0-----:R-:W-:Y:S02]  /*9430*/  F2FP.SATFINITE.E4M3.F32.PACK_AB_MERGE_C R154, R93, R36, RZ ;  /* 0x000000245d9a723e */ /* 0x001fe400048070ff */
[----:B------:R-:W-:Y:S02]  /*9440*/  FMNMX.FTZ R60, R117, R60, !PT ;  /* 0x0000003c753c7209 */ /* 0x000fe40007810000 */
[----:B------:R-:W-:Y:S02]  /*9450*/  F2FP.SATFINITE.E4M3.F32.PACK_AB_MERGE_C R154, R89, R20, R154 ;  /* 0x00000014599a723e */ /* 0x000fe4000480709a */
[----:B------:R-:W-:Y:S01]  /*9460*/  FMNMX.FTZ R9, R41, R60, !PT ;  /* 0x0000003c29097209 */ /* 0x000fe20007810000 */
[----:B------:R-:W-:-:S01]  /*9470*/  FFMA.FTZ R60, R2, R155, -R10 ;  /* 0x0000009b023c7223 */ /* 0x000fc2000001080a */
[----:B------:R-:W-:Y:S03]  /*9480*/  MUFU.EX2 R109, R109 ;  /* 0x0000006d006d7308 */ /* 0x000fe60000000800 */
[----:B------:R-:W0:Y:S05]  /*9490*/  SHFL.BFLY PT, R62, R9, 0x2, 0x1f ;  /* 0x0c401f00093e7f89 */ /* 0x000e2a00000e0000 */
[----:B------:R-:W-:Y:S01]  /*94a0*/  MUFU.EX2 R46, R123 ;  /* 0x0000007b002e7308 */ /* 0x000fe20000000800 */
[----:B-1----:R-:W-:-:S04]  /*94b0*/  F2FP.SATFINITE.E4M3.F32.PACK_AB_MERGE_C R148, R101, R42, RZ ;  /* 0x0000002a6594723e */ /* 0x002fc800048070ff */
[----:B------:R-:W-:-:S03]  /*94c0*/  F2FP.SATFINITE.E4M3.F32.PACK_AB_MERGE_C R148, R73, R40, R148 ;  /* 0x000000284994723e */ /* 0x000fc60004807094 */
[----:B------:R-:W1:Y:S08]  /*94d0*/  MUFU.EX2 R111, R111 ;  /* 0x0000006f006f7308 */ /* 0x000e700000000800 */
[----:B------:R-:W-:Y:S01]  /*94e0*/  MUFU.EX2 R48, R127 ;  /* 0x0000007f00307308 */ /* 0x000fe20000000800 */
[----:B0-----:R-:W-:-:S05]  /*94f0*/  FMNMX.FTZ R62, R9, R62, !PT ;  /* 0x0000003e093e7209 */ /* 0x001fca0007810000 */
[----:B------:R-:W0:Y:S02]  /*9500*/  SHFL.BFLY PT, R9, R62, 0x1, 0x1f ;  /* 0x0c201f003e097f89 */ /* 0x000e2400000e0000 */
[----:B------:R-:W-:Y:S01]  /*9510*/  MUFU.EX2 R57, R57 ;  /* 0x0000003900397308 */ /* 0x000fe20000000800 */
[----:B-1----:R-:W-:-:S04]  /*9520*/  F2FP.SATFINITE.E4M3.F32.PACK_AB_MERGE_C R150, R111, R46, RZ ;  /* 0x0000002e6f96723e */ /* 0x002fc800048070ff */
[----:B------:R-:W-:-:S03]  /*9530*/  F2FP.SATFINITE.E4M3.F32.PACK_AB_MERGE_C R150, R109, R44, R150 ;  /* 0x0000002c6d96723e */ /* 0x000fc60004807096 */
[----:B------:R-:W-:Y:S08]  /*9540*/  MUFU.EX2 R52, R129 ;  /* 0x0000008100347308 */ /* 0x000ff00000000800 */
[----:B------:R-:W1:Y:S01]  /*9550*/  MUFU.EX2 R61, R61 ;  /* 0x0000003d003d7308 */ /* 0x000e620000000800 */
[----:B0-----:R-:W-:-:S07]  /*9560*/  FMNMX.FTZ R9, R62, R9, !PT ;  /* 0x000000093e097209 */ /* 0x001fce0007810000 */
[----:B------:R-:W-:Y:S01]  /*9570*/  MUFU.EX2 R56, R133 ;  /* 0x0000008500387308 */ /* 0x000fe20000000800 */
[----:B------:R-:W-:Y:S01]  /*9580*/  FSETP.NEU.FTZ.AND P1, PT, R9, -INF , PT ;  /* 0xff8000000900780b */ /* 0x000fe20003f3d000 */
[----:B------:R-:W-:-:S06]  /*9590*/  FFMA.FTZ R62, R2, R9, -8 ;  /* 0xc1000000023e7423 */ /* 0x000fcc0000010009 */
[----:B------:R-:W-:Y:S01]  /*95a0*/  MUFU.EX2 R65, R65 ;  /* 0x0000004100417308 */ /* 0x000fe20000000800 */
[----:B------:R-:W-:Y:S02]  /*95b0*/  FSEL R62, R62, RZ, P1 ;  /* 0x000000ff3e3e7208 */ /* 0x000fe40000800000 */
[----:B-1----:R-:W-:Y:S02]  /*95c0*/  F2FP.SATFINITE.E4M3.F32.PACK_AB_MERGE_C R136, R61, R52, RZ ;  /* 0x000000343d88723e */ /* 0x002fe400048070ff */
[----:B------:R-:W-:Y:S01]  /*95d0*/  ISETP.GE.AND P1, PT, R105, 0xa1, PT ;  /* 0x000000a16900780c */ /* 0x000fe20003f26270 */
[C-C-:B------:R-:W-:Y:S01]  /*95e0*/  FFMA.FTZ R10, R2.reuse, R11, -R62.reuse ;  /* 0x0000000b020a7223 */ /* 0x140fe2000001083e */
[----:B------:R-:W-:-:S01]  /*95f0*/  FFMA.FTZ R11, R2, R91, -R62 ;  /* 0x0000005b020b7223 */ /* 0x000fc2000001083e */
[C-C-:B------:R-:W-:Y:S01]  /*9600*/  FFMA.FTZ R21, R2.reuse, R21, -R62.reuse ;  /* 0x0000001502157223 */ /* 0x140fe2000001083e */
[----:B------:R-:W-:-:S01]  /*9610*/  FFMA.FTZ R66, R2, R95, -R62 ;  /* 0x0000005f02427223 */ /* 0x000fc2000001083e */
[C-C-:B------:R-:W-:Y:S01]  /*9620*/  FFMA.FTZ R37, R2.reuse, R107, -R62.reuse ;  /* 0x0000006b02257223 */ /* 0x140fe2000001083e */
[----:B------:R-:W-:-:S01]  /*9630*/  FFMA.FTZ R64, R2, R99, -R62 ;  /* 0x0000006302407223 */ /* 0x000fc2000001083e */
[----:B------:R-:W-:Y:S01]  /*9640*/  MUFU.EX2 R10, R10 ;  /* 0x0000000a000a7308 */ /* 0x000fe20000000800 */
[----:B------:R-:W-:-:S01]  /*9650*/  FFMA.FTZ R70, R2, R97, -R62 ;  /* 0x0000006102467223 */ /* 0x000fc2000001083e */
[----:B------:R-:W-:Y:S01]  /*9660*/  FFMA.FTZ R84, R2, R71, -R62 ;  /* 0x0000004702547223 */ /* 0x000fe2000001083e */
[----:B------:R-:W-:-:S01]  /*9670*/  FADD.FTZ R71, R12, R13 ;  /* 0x0000000d0c477221 */ /* 0x000fc20000010000 */
[C-C-:B------:R-:W-:Y:S01]  /*9680*/  FFMA.FTZ R91, R2.reuse, R103, -R62.reuse ;  /* 0x00000067025b7223 */ /* 0x140fe2000001083e */
[----:B------:R-:W-:-:S01]  /*9690*/  FFMA.FTZ R74, R2, R85, -R62 ;  /* 0x00000055024a7223 */ /* 0x000fc2000001083e */
[----:B------:R-:W-:Y:S01]  /*96a0*/  FFMA.FTZ R68, R2, R77, -R62 ;  /* 0x0000004d02447223 */ /* 0x000fe2000001083e */
[----:B------:R-:W-:-:S01]  /*96b0*/  FADD.FTZ R88, R14, R71 ;  /* 0x000000470e587221 */ /* 0x000fc20000010000 */
[----:B------:R-:W0:Y:S01]  /*96c0*/  MUFU.EX2 R11, R11 ;  /* 0x0000000b000b7308 */ /* 0x000e220000000800 */
[----:B------:R-:W-:-:S01]  /*96d0*/  FFMA.FTZ R72, R2, R81, -R62 ;  /* 0x0000005102487223 */ /* 0x000fc2000001083e */
[----:B------:R-:W-:Y:S01]  /*96e0*/  FFMA.FTZ R81, R2, R87, -R62 ;  /* 0x0000005702517223 */ /* 0x000fe2000001083e */
[----:B------:R-:W-:-:S01]  /*96f0*/  FADD.FTZ R87, R15, R88 ;  /* 0x000000580f577221 */ /* 0x000fc20000010000 */
[----:B------:R-:W-:Y:S01]  /*9700*/  @!P2 PRMT R71, RZ, 0x654, R3 ;  /* 0x00000654ff47a816 */ /* 0x000fe20000000003 */
[----:B------:R-:W-:-:S01]  /*9710*/  FFMA.FTZ R75, R2, R75, -R62 ;  /* 0x0000004b024b7223 */ /* 0x000fc2000001083e */
[----:B------:R-:W-:Y:S01]  /*9720*/  FFMA.FTZ R79, R2, R79, -R62 ;  /* 0x0000004f024f7223 */ /* 0x000fe2000001083e */
[----:B------:R-:W-:-:S01]  /*9730*/  FADD.FTZ R88, R20, R87 ;  /* 0x0000005714587221 */ /* 0x000fc20000010000 */
[----:B------:R-:W1:Y:S01]  /*9740*/  MUFU.EX2 R21, R21 ;  /* 0x0000001500157308 */ /* 0x000e620000000800 */
[----:B------:R2:W-:Y:S01]  /*9750*/  @!P2 SYNCS.ARRIVE.TRANS64.RED.A1T0 RZ, [R71+URZ], RZ ;  /* 0x000000ff47ffa9a7 */ /* 0x0005e2000810043f */
[----:B------:R-:W-:-:S01]  /*9760*/  FFMA.FTZ R77, R2, R83, -R62 ;  /* 0x00000053024d7223 */ /* 0x000fc2000001083e */
[C-C-:B------:R-:W-:Y:S01]  /*9770*/  FFMA.FTZ R78, R2.reuse, R131, -R62.reuse ;  /* 0x00000083024e7223 */ /* 0x140fe2000001083e */
[----:B------:R-:W-:-:S01]  /*9780*/  FFMA.FTZ R76, R2, R135, -R62 ;  /* 0x00000087024c7223 */ /* 0x000fc2000001083e */
[C-C-:B------:R-:W-:Y:S01]  /*9790*/  FFMA.FTZ R59, R2.reuse, R59, -R62.reuse ;  /* 0x0000003b023b7223 */ /* 0x140fe2000001083e */
[----:B------:R-:W-:-:S01]  /*97a0*/  FFMA.FTZ R83, R2, R139, -R62 ;  /* 0x0000008b02537223 */ /* 0x000fc2000001083e */
[----:B------:R-:W-:Y:S01]  /*97b0*/  FFMA.FTZ R86, R2, R63, -R62 ;  /* 0x0000003f02567223 */ /* 0x000fe2000001083e */
[----:B------:R-:W3:Y:S01]  /*97c0*/  MUFU.EX2 R66, R66 ;  /* 0x0000004200427308 */ /* 0x000ee20000000800 */
[----:B0-----:R-:W-:-:S01]  /*97d0*/  FADD.FTZ R82, R10, R11 ;  /* 0x0000000b0a527221 */ /* 0x001fc20000010000 */
[C-C-:B------:R-:W-:Y:S01]  /*97e0*/  FFMA.FTZ R80, R2.reuse, R67, -R62.reuse ;  /* 0x0000004302507223 */ /* 0x140fe2000001083e */
[----:B------:R-:W-:-:S01]  /*97f0*/  FFMA.FTZ R63, R2, R143, -R62 ;  /* 0x0000008f023f7223 */ /* 0x000fc2000001083e */
[C-C-:B------:R-:W-:Y:S01]  /*9800*/  FFMA.FTZ R67, R2.reuse, R145, -R62.reuse ;  /* 0x0000009102437223 */ /* 0x140fe2000001083e */
[----:B------:R-:W-:-:S01]  /*9810*/  FFMA.FTZ R149, R2, R149, -R62 ;  /* 0x0000009502957223 */ /* 0x000fc2000001083e */
[C-C-:B------:R-:W-:Y:S01]  /*9820*/  FFMA.FTZ R54, R2.reuse, R54, -R62.reuse ;  /* 0x0000003602367223 */ /* 0x140fe2000001083e */
[----:B------:R-:W-:-:S01]  /*9830*/  FFMA.FTZ R55, R2, R55, -R62 ;  /* 0x0000003702377223 */ /* 0x000fc2000001083e */
[----:B------:R-:W2:Y:S01]  /*9840*/  MUFU.EX2 R37, R37 ;  /* 0x0000002500257308 */ /* 0x000ea20000000800 */
[----:B-1----:R-:W-:-:S01]  /*9850*/  FADD.FTZ R85, R21, R82 ;  /* 0x0000005215557221 */ /* 0x002fc20000010000 */
[C-C-:B------:R-:W-:Y:S01]  /*9860*/  FFMA.FTZ R113, R2.reuse, R113, -R62.reuse ;  /* 0x0000007102717223 */ /* 0x140fe2000001083e */
[----:B------:R-:W-:-:S01]  /*9870*/  FFMA.FTZ R31, R2, R31, -R62 ;  /* 0x0000001f021f7223 */ /* 0x000fc2000001083e */
[C-C-:B------:R-:W-:Y:S01]  /*9880*/  FFMA.FTZ R115, R2.reuse, R115, -R62.reuse ;  /* 0x0000007302737223 */ /* 0x140fe2000001083e */
[----:B------:R-:W-:-:S01]  /*9890*/  FFMA.FTZ R35, R2, R35, -R62 ;  /* 0x0000002302237223 */ /* 0x000fc2000001083e */
[C-C-:B------:R-:W-:Y:S01]  /*98a0*/  FFMA.FTZ R117, R2.reuse, R117, -R62.reuse ;  /* 0x0000007502757223 */ /* 0x140fe2000001083e */
[----:B------:R-:W-:-:S01]  /*98b0*/  FFMA.FTZ R41, R2, R41, -R62 ;  /* 0x0000002902297223 */ /* 0x000fc2000001083e */
[----:B------:R-:W0:Y:S01]  /*98c0*/  MUFU.EX2 R64, R64 ;  /* 0x0000004000407308 */ /* 0x000e220000000800 */
[----:B---3--:R-:W-:-:S01]  /*98d0*/  FADD.FTZ R82, R66, R85 ;  /* 0x0000005542527221 */ /* 0x008fc20000010000 */
[----:B------:R-:W-:Y:S01]  /*98e0*/  FADD.FTZ R85, R89, R88 ;  /* 0x0000005859557221 */ /* 0x000fe20000010000 */
[----:B------:R-:W-:-:S02]  /*98f0*/  F2FP.SATFINITE.E4M3.F32.PACK_AB_MERGE_C R21, R66, R21, RZ ;  /* 0x000000154215723e */ /* 0x000fc400048070ff */
[----:B------:R-:W-:Y:S01]  /*9900*/  F2FP.SATFINITE.E4M3.F32.PACK_AB_MERGE_C R136, R57, R48, R136 ;  /* 0x000000303988723e */ /* 0x000fe20004807088 */
[----:B------:R-:W-:-:S01]  /*9910*/  FADD.FTZ R88, R36, R85 ;  /* 0x0000005524587221 */ /* 0x000fc20000010000 */
[----:B------:R-:W-:Y:S01]  /*9920*/  FFMA.FTZ R85, R2, R50, -R62 ;  /* 0x0000003202557223 */ /* 0x000fe2000001083e */
[----:B------:R-:W1:Y:S01]  /*9930*/  MUFU.EX2 R70, R70 ;  /* 0x0000004600467308 */ /* 0x000e620000000800 */
[----:B--2---:R-:W-:-:S01]  /*9940*/  FADD.FTZ R71, R37, R82 ;  /* 0x0000005225477221 */ /* 0x004fc20000010000 */
[C-C-:B------:R-:W-:Y:S01]  /*9950*/  FFMA.FTZ R82, R2.reuse, R43, -R62.reuse ;  /* 0x0000002b02527223 */ /* 0x140fe2000001083e */
[----:B------:R-:W-:-:S01]  /*9960*/  FFMA.FTZ R43, R2, R153, -R62 ;  /* 0x00000099022b7223 */ /* 0x000fc2000001083e */
[----:B------:R-:W-:-:S04]  /*9970*/  F2FP.SATFINITE.E4M3.F32.PACK_AB_MERGE_C R153, R11, R10, R21 ;  /* 0x0000000a0b99723e */ /* 0x000fc80004807015 */
[----:B------:R-:W2:Y:S01]  /*9980*/  MUFU.EX2 R91, R91 ;  /* 0x0000005b005b7308 */ /* 0x000ea20000000800 */
[----:B0-----:R-:W-:-:S01]  /*9990*/  FADD.FTZ R87, R64, R71 ;  /* 0x0000004740577221 */ /* 0x001fc20000010000 */
[----:B------:R-:W-:Y:S01]  /*99a0*/  FFMA.FTZ R71, R2, R47, -R62 ;  /* 0x0000002f02477223 */ /* 0x000fe2000001083e */
[----:B------:R-:W-:-:S04]  /*99b0*/  FADD.FTZ R47, R93, R88 ;  /* 0x000000585d2f7221 */ /* 0x000fc80000010000 */
[----:B------:R-:W-:Y:S01]  /*99c0*/  FADD.FTZ R50, R40, R47 ;  /* 0x0000002f28327221 */ /* 0x000fe20000010000 */
[----:B------:R-:W0:Y:S01]  /*99d0*/  MUFU.EX2 R68, R68 ;  /* 0x0000004400447308 */ /* 0x000e220000000800 */
[----:B-1----:R-:W-:-:S01]  /*99e0*/  FADD.FTZ R90, R70, R87 ;  /* 0x00000057465a7221 */ /* 0x002fc20000010000 */
[----:B------:R-:W-:Y:S01]  /*99f0*/  FFMA.FTZ R87, R2, R51, -R62 ;  /* 0x0000003302577223 */ /* 0x000fe2000001083e */
[----:B------:R-:W-:-:S05]  /*9a00*/  FADD.FTZ R47, R73, R50 ;  /* 0x00000032492f7221 */ /* 0x000fca0000010000 */
[----:B------:R-:W1:Y:S01]  /*9a10*/  MUFU.EX2 R75, R75 ;  /* 0x0000004b004b7308 */ /* 0x000e620000000800 */
[----:B--2---:R-:W-:-:S01]  /*9a20*/  FADD.FTZ R51, R91, R90 ;  /* 0x0000005a5b337221 */ /* 0x004fc20000010000 */
[----:B------:R-:W-:-:S04]  /*9a30*/  F2FP.SATFINITE.E4M3.F32.PACK_AB_MERGE_C R70, R91, R70, RZ ;  /* 0x000000465b46723e */ /* 0x000fc800048070ff */
[----:B------:R-:W-:Y:S02]  /*9a40*/  F2FP.SATFINITE.E4M3.F32.PACK_AB_MERGE_C R155, R64, R37, R70 ;  /* 0x00000025409b723e */ /* 0x000fe40004807046 */
[----:B------:R-:W2:Y:S01]  /*9a50*/  MUFU.EX2 R72, R72 ;  /* 0x0000004800487308 */ /* 0x000ea20000000800 */
[----:B0-----:R-:W-:-:S01]  /*9a60*/  FADD.FTZ R88, R68, R51 ;  /* 0x0000003344587221 */ /* 0x001fc20000010000 */
[----:B------:R-:W-:Y:S01]  /*9a70*/  FFMA.FTZ R51, R2, R26, -R62 ;  /* 0x0000001a02337223 */ /* 0x000fe2000001083e */
[----:B------:R-:W-:-:S01]  /*9a80*/  FADD.FTZ R26, R42, R47 ;  /* 0x0000002f2a1a7221 */ /* 0x000fc20000010000 */
[----:B------:R-:W-:-:S03]  /*9a90*/  FFMA.FTZ R47, R2, R27, -R62 ;  /* 0x0000001b022f7223 */ /* 0x000fc6000001083e */
[----:B------:R-:W-:Y:S01]  /*9aa0*/  FADD.FTZ R27, R101, R26 ;  /* 0x0000001a651b7221 */ /* 0x000fe20000010000 */
[----:B------:R-:W0:Y:S01]  /*9ab0*/  MUFU.EX2 R79, R79 ;  /* 0x0000004f004f7308 */ /* 0x000e220000000800 */
[----:B-1----:R-:W-:-:S07]  /*9ac0*/  FADD.FTZ R95, R75, R88 ;  /* 0x000000584b5f7221 */ /* 0x002fce0000010000 */
[----:B------:R-:W1:Y:S01]  /*9ad0*/  MUFU.EX2 R74, R74 ;  /* 0x0000004a004a7308 */ /* 0x000e620000000800 */
[----:B--2---:R-:W-:-:S07]  /*9ae0*/  FADD.FTZ R88, R72, R95 ;  /* 0x0000005f48587221 */ /* 0x004fce0000010000 */
[----:B------:R-:W2:Y:S01]  /*9af0*/  MUFU.EX2 R77, R77 ;  /* 0x0000004d004d7308 */ /* 0x000ea20000000800 */
[----:B0-----:R-:W-:-:S01]  /*9b00*/  FADD.FTZ R95, R79, R88 ;  /* 0x000000584f5f7221 */ /* 0x001fc20000010000 */
[----:B------:R-:W-:Y:S01]  /*9b10*/  FADD.FTZ R88, R44, R27 ;  /* 0x0000001b2c587221 */ /* 0x000fe20000010000 */
[----:B------:R-:W-:-:S05]  /*9b20*/  F2FP.SATFINITE.E4M3.F32.PACK_AB_MERGE_C R72, R79, R72, RZ ;  /* 0x000000484f48723e */ /* 0x000fca00048070ff */
[----:B------:R-:W0:Y:S01]  /*9b30*/  MUFU.EX2 R78, R78 ;  /* 0x0000004e004e7308 */ /* 0x000e220000000800 */
[----:B-1----:R-:W-:-:S07]  /*9b40*/  FADD.FTZ R90, R74, R95 ;  /* 0x0000005f4a5a7221 */ /* 0x002fce0000010000 */
[----:B------:R-:W1:Y:S01]  /*9b50*/  MUFU.EX2 R81, R81 ;  /* 0x0000005100517308 */ /* 0x000e620000000800 */
[----:B--2---:R-:W-:-:S07]  /*9b60*/  FADD.FTZ R95, R77, R90 ;  /* 0x0000005a4d5f7221 */ /* 0x004fce0000010000 */
[----:B------:R-:W2:Y:S01]  /*9b70*/  MUFU.EX2 R76, R76 ;  /* 0x0000004c004c7308 */ /* 0x000ea20000000800 */
[----:B0-----:R-:W-:-:S07]  /*9b80*/  FADD.FTZ R62, R78, R95 ;  /* 0x0000005f4e3e7221 */ /* 0x001fce0000010000 */
[----:B------:R0:W-:Y:S01]  /*9b90*/  MUFU.EX2 R50, R71 ;  /* 0x0000004700327308 */ /* 0x0001e20000000800 */
[----:B-1----:R-:W-:-:S04]  /*9ba0*/  F2FP.SATFINITE.E4M3.F32.PACK_AB_MERGE_C R78, R81, R78, RZ ;  /* 0x0000004e514e723e */ /* 0x002fc800048070ff */
[----:B------:R-:W-:-:S03]  /*9bb0*/  F2FP.SATFINITE.E4M3.F32.PACK_AB_MERGE_C R151, R77, R74, R78 ;  /* 0x0000004a4d97723e */ /* 0x000fc6000480704e */
[----:B------:R-:W1:Y:S01]  /*9bc0*/  MUFU.EX2 R59, R59 ;  /* 0x0000003b003b7308 */ /* 0x000e620000000800 */
[----:B0-----:R-:W-:-:S04]  /*9bd0*/  FADD.FTZ R71, R109, R88 ;  /* 0x000000586d477221 */ /* 0x001fc80000010000 */
[----:B------:R-:W-:Y:S01]  /*9be0*/  FADD.FTZ R88, R46, R71 ;  /* 0x000000472e587221 */ /* 0x000fe20000010000 */
[----:B------:R-:W-:-:S02]  /*9bf0*/  FADD.FTZ R71, R81, R62 ;  /* 0x0000003e51477221 */ /* 0x000fc40000010000 */
[----:B------:R-:W0:Y:S01]  /*9c00*/  MUFU.EX2 R83, R83 ;  /* 0x0000005300537308 */ /* 0x000e220000000800 */
[----:B------:R-:W-:-:S01]  /*9c10*/  FADD.FTZ R15, R111, R88 ;  /* 0x000000586f0f7221 */ /* 0x000fc20000010000 */
[----:B--2---:R-:W-:-:S03]  /*9c20*/  FADD.FTZ R42, R76, R71 ;  /* 0x000000474c2a7221 */ /* 0x004fc60000010000 */
[----:B------:R-:W-:-:S03]  /*9c30*/  FADD.FTZ R36, R48, R15 ;  /* 0x0000000f30247221 */ /* 0x000fc60000010000 */
[----:B------:R-:W2:Y:S01]  /*9c40*/  MUFU.EX2 R86, R86 ;  /* 0x0000005600567308 */ /* 0x000ea20000000800 */
[----:B------:R-:W-:-:S01]  /*9c50*/  FADD.FTZ R15, R57, R36 ;  /* 0x00000024390f7221 */ /* 0x000fc20000010000 */
[----:B-1----:R-:W-:-:S03]  /*9c60*/  FADD.FTZ R42, R59, R42 ;  /* 0x0000002a3b2a7221 */ /* 0x002fc60000010000 */
[----:B------:R-:W-:-:S03]  /*9c70*/  FADD.FTZ R36, R52, R15 ;  /* 0x0000000f34247221 */ /* 0x000fc60000010000 */
[----:B------:R-:W1:Y:S01]  /*9c80*/  MUFU.EX2 R63, R63 ;  /* 0x0000003f003f7308 */ /* 0x000e620000000800 */
[----:B0-----:R-:W-:-:S01]  /*9c90*/  FADD.FTZ R15, R83, R42 ;  /* 0x0000002a530f7221 */ /* 0x001fc20000010000 */
[----:B------:R-:W-:-:S04]  /*9ca0*/  FADD.FTZ R61, R61, R36 ;  /* 0x000000243d3d7221 */ /* 0x000fc80000010000 */
[----:B------:R-:W-:Y:S02]  /*9cb0*/  FADD.FTZ R42, R56, R61 ;  /* 0x0000003d382a7221 */ /* 0x000fe40000010000 */
[----:B------:R-:W0:Y:S01]  /*9cc0*/  MUFU.EX2 R80, R80 ;  /* 0x0000005000507308 */ /* 0x000e220000000800 */
[----:B--2---:R-:W-:-:S01]  /*9cd0*/  FADD.FTZ R36, R86, R15 ;  /* 0x0000000f56247221 */ /* 0x004fc20000010000 */
[----:B------:R-:W-:Y:S01]  /*9ce0*/  FADD.FTZ R61, R65, R42 ;  /* 0x0000002a413d7221 */ /* 0x000fe20000010000 */
[----:B------:R-:W-:-:S05]  /*9cf0*/  F2FP.SATFINITE.E4M3.F32.PACK_AB_MERGE_C R83, R86, R83, RZ ;  /* 0x000000535653723e */ /* 0x000fca00048070ff */
[----:B------:R2:W3:Y:S01]  /*9d00*/  MUFU.EX2 R58, R137 ;  /* 0x00000089003a7308 */ /* 0x0004e20000000800 */
[----:B-1----:R-:W-:-:S07]  /*9d10*/  FADD.FTZ R15, R63, R36 ;  /* 0x000000243f0f7221 */ /* 0x002fce0000010000 */
[----:B------:R-:W1:Y:S01]  /*9d20*/  MUFU.EX2 R67, R67 ;  /* 0x0000004300437308 */ /* 0x000e620000000800 */
[----:B0-----:R-:W-:-:S01]  /*9d30*/  FADD.FTZ R36, R80, R15 ;  /* 0x0000000f50247221 */ /* 0x001fc20000010000 */
[----:B--2---:R-:W-:-:S06]  /*9d40*/  F2FP.SATFINITE.E4M3.F32.PACK_AB_MERGE_C R137, R59, R76, R83 ;  /* 0x0000004c3b89723e */ /* 0x004fcc0004807053 */
[----:B------:R-:W0:Y:S01]  /*9d50*/  MUFU.EX2 R69, R69 ;  /* 0x0000004500457308 */ /* 0x000e220000000800 */
[----:B---3--:R-:W-:-:S07]  /*9d60*/  FADD.FTZ R42, R58, R61 ;  /* 0x0000003d3a2a7221 */ /* 0x008fce0000010000 */
[----:B------:R-:W2:Y:S01]  /*9d70*/  MUFU.EX2 R84, R84 ;  /* 0x0000005400547308 */ /* 0x000ea20000000800 */
[----:B-1----:R-:W-:-:S07]  /*9d80*/  FADD.FTZ R13, R67, R36 ;  /* 0x00000024430d7221 */ /* 0x002fce0000010000 */
[----:B------:R-:W1:Y:S01]  /*9d90*/  MUFU.EX2 R30, R30 ;  /* 0x0000001e001e7308 */ /* 0x000e620000000800 */
[C---:B0-----:R-:W-:Y:S01]  /*9da0*/  F2FP.SATFINITE.E4M3.F32.PACK_AB_MERGE_C R138, R69.reuse, R58, RZ ;  /* 0x0000003a458a723e */ /* 0x041fe200048070ff */
[----:B------:R-:W-:-:S03]  /*9db0*/  FADD.FTZ R69, R69, R42 ;  /* 0x0000002a45457221 */ /* 0x000fc60000010000 */
[----:B------:R-:W-:-:S03]  /*9dc0*/  F2FP.SATFINITE.E4M3.F32.PACK_AB_MERGE_C R138, R65, R56, R138 ;  /* 0x00000038418a723e */ /* 0x000fc6000480708a */
[----:B------:R0:W3:Y:S01]  /*9dd0*/  MUFU.EX2 R3, R149 ;  /* 0x0000009500037308 */ /* 0x0000e20000000800 */
[C---:B--2---:R-:W-:Y:S01]  /*9de0*/  F2FP.SATFINITE.E4M3.F32.PACK_AB_MERGE_C R67, R84.reuse, R67, RZ ;  /* 0x000000435443723e */ /* 0x044fe200048070ff */
[----:B------:R-:W-:-:S03]  /*9df0*/  FADD.FTZ R84, R84, R13 ;  /* 0x0000000d54547221 */ /* 0x000fc60000010000 */
[----:B------:R-:W-:-:S03]  /*9e00*/  F2FP.SATFINITE.E4M3.F32.PACK_AB_MERGE_C R139, R80, R63, R67 ;  /* 0x0000003f508b723e */ /* 0x000fc60004807043 */
[----:B------:R-:W2:Y:S01]  /*9e10*/  MUFU.EX2 R82, R82 ;  /* 0x0000005200527308 */ /* 0x000ea20000000800 */
[----:B-1----:R-:W-:-:S01]  /*9e20*/  FADD.FTZ R20, R30, R69 ;  /* 0x000000451e147221 */ /* 0x002fc20000010000 */
[----:B0-----:R-:W-:-:S03]  /*9e30*/  F2FP.SATFINITE.E4M3.F32.PACK_AB_MERGE_C R149, R75, R68, R72 ;  /* 0x000000444b95723e */ /* 0x001fc60004807048 */
[----:B------:R-:W-:-:S03]  /*9e40*/  FADD.FTZ R15, R39, R20 ;  /* 0x00000014270f7221 */ /* 0x000fc60000010000 */
[----:B------:R-:W0:Y:S01]  /*9e50*/  MUFU.EX2 R34, R34 ;  /* 0x0000002200227308 */ /* 0x000e220000000800 */
[----:B---3--:R-:W-:-:S07]  /*9e60*/  FADD.FTZ R13, R3, R84 ;  /* 0x00000054030d7221 */ /* 0x008fce0000010000 */
[----:B------:R-:W1:Y:S01]  /*9e70*/  MUFU.EX2 R43, R43 ;  /* 0x0000002b002b7308 */ /* 0x000e620000000800 */
[----:B--2---:R-:W-:-:S07]  /*9e80*/  FADD.FTZ R36, R82, R13 ;  /* 0x0000000d52247221 */ /* 0x004fce0000010000 */
[----:B------:R-:W2:Y:S01]  /*9e90*/  MUFU.EX2 R45, R45 ;  /* 0x0000002d002d7308 */ /* 0x000ea20000000800 */
[----:B0-----:R-:W-:-:S07]  /*9ea0*/  FADD.FTZ R40, R34, R15 ;  /* 0x0000000f22287221 */ /* 0x001fce0000010000 */
[----:B------:R-:W0:Y:S01]  /*9eb0*/  MUFU.EX2 R38, R38 ;  /* 0x0000002600267308 */ /* 0x000e220000000800 */
[----:B-1----:R-:W-:-:S01]  /*9ec0*/  FADD.FTZ R13, R43, R36 ;  /* 0x000000242b0d7221 */ /* 0x002fc20000010000 */
[----:B------:R-:W-:-:S03]  /*9ed0*/  F2FP.SATFINITE.E4M3.F32.PACK_AB_MERGE_C R43, R50, R43, RZ ;  /* 0x0000002b322b723e */ /* 0x000fc600048070ff */
[----:B------:R-:W-:Y:S01]  /*9ee0*/  FADD.FTZ R13, R50, R13 ;  /* 0x0000000d320d7221 */ /* 0x000fe20000010000 */
[----:B------:R-:W-:Y:S02]  /*9ef0*/  F2FP.SATFINITE.E4M3.F32.PACK_AB_MERGE_C R141, R82, R3, R43 ;  /* 0x00000003528d723e */ /* 0x000fe4000480702b */
[----:B------:R-:W1:Y:S01]  /*9f00*/  MUFU.EX2 R26, R85 ;  /* 0x00000055001a7308 */ /* 0x000e620000000800 */
[C---:B--2---:R-:W-:Y:S01]  /*9f10*/  F2FP.SATFINITE.E4M3.F32.PACK_AB_MERGE_C R140, R45.reuse, R34, RZ ;  /* 0x000000222d8c723e */ /* 0x044fe200048070ff */
[----:B------:R-:W-:-:S03]  /*9f20*/  FADD.FTZ R45, R45, R40 ;  /* 0x000000282d2d7221 */ /* 0x000fc60000010000 */
[----:B------:R-:W-:-:S03]  /*9f30*/  F2FP.SATFINITE.E4M3.F32.PACK_AB_MERGE_C R140, R39, R30, R140 ;  /* 0x0000001e278c723e */ /* 0x000fc6000480708c */
[----:B------:R-:W2:Y:S01]  /*9f40*/  MUFU.EX2 R49, R49 ;  /* 0x0000003100317308 */ /* 0x000ea20000000800 */
[----:B0-----:R-:W-:-:S07]  /*9f50*/  FADD.FTZ R34, R38, R45 ;  /* 0x0000002d26227221 */ /* 0x001fce0000010000 */
[----:B------:R-:W0:Y:S01]  /*9f60*/  MUFU.EX2 R27, R87 ;  /* 0x00000057001b7308 */ /* 0x000e220000000800 */
[----:B-1----:R-:W-:-:S07]  /*9f70*/  FADD.FTZ R36, R26, R13 ;  /* 0x0000000d1a247221 */ /* 0x002fce0000010000 */
[----:B------:R-:W-:Y:S01]  /*9f80*/  MUFU.EX2 R60, R60 ;  /* 0x0000003c003c7308 */ /* 0x000fe20000000800 */
[----:B--2---:R-:W-:-:S07]  /*9f90*/  FADD.FTZ R13, R49, R34 ;  /* 0x00000022310d7221 */ /* 0x004fce0000010000 */
[----:B------:R-:W1:Y:S01]  /*9fa0*/  MUFU.EX2 R53, R53 ;  /* 0x0000003500357308 */ /* 0x000e620000000800 */
[----:B0-----:R-:W-:-:S07]  /*9fb0*/  FADD.FTZ R15, R27, R36 ;  /* 0x000000241b0f7221 */ /* 0x001fce0000010000 */
[----:B------:R-:W0:Y:S08]  /*9fc0*/  MUFU.EX2 R14, R54 ;  /* 0x00000036000e7308 */ /* 0x000e300000000800 */
[----:B------:R-:W2:Y:S01]  /*9fd0*/  MUFU.EX2 R55, R55 ;  /* 0x0000003700377308 */ /* 0x000ea20000000800 */
[----:B-1----:R-:W-:Y:S01]  /*9fe0*/  F2FP.SATFINITE.E4M3.F32.PACK_AB_MERGE_C R142, R53, R60, RZ ;  /* 0x0000003c358e723e */ /* 0x002fe200048070ff */
[----:B------:R-:W-:-:S03]  /*9ff0*/  FADD.FTZ R60, R60, R13 ;  /* 0x0000000d3c3c7221 */ /* 0x000fc60000010000 */
[----:B------:R-:W-:Y:S01]  /*a000*/  F2FP.SATFINITE.E4M3.F32.PACK_AB_MERGE_C R142, R49, R38, R142 ;  /* 0x00000026318e723e */ /* 0x000fe2000480708e */
[----:B------:R-:W-:-:S02]  /*a010*/  FADD.FTZ R53, R53, R60 ;  /* 0x0000003c35357221 */ /* 0x000fc40000010000 */
[----:B------:R-:W-:Y:S01]  /*a020*/  MUFU.EX2 R28, R28 ;  /* 0x0000001c001c7308 */ /* 0x000fe20000000800 */
[----:B0-----:R-:W-:-:S07]  /*a030*/  FADD.FTZ R10, R14, R15 ;  /* 0x0000000f0e0a7221 */ /* 0x001fce0000010000 */
[----:B------:R-:W0:Y:S01]  /*a040*/  MUFU.EX2 R29, R29 ;  /* 0x0000001d001d7308 */ /* 0x000e220000000800 */
[----:B--2---:R-:W-:-:S01]  /*a050*/  FADD.FTZ R10, R55, R10 ;  /* 0x0000000a370a7221 */ /* 0x004fc20000010000 */
[----:B------:R-:W-:Y:S01]  /*a060*/  F2FP.SATFINITE.E4M3.F32.PACK_AB_MERGE_C R13, R55, R14, RZ ;  /* 0x0000000e370d723e */ /* 0x000fe200048070ff */
[----:B------:R-:W-:-:S03]  /*a070*/  IMAD.MOV.U32 R55, RZ, RZ, RZ ;  /* 0x000000ffff377224 */ /* 0x000fc600078e00ff */
[----:B------:R-:W-:Y:S01]  /*a080*/  F2FP.SATFINITE.E4M3.F32.PACK_AB_MERGE_C R143, R27, R26, R13 ;  /* 0x0000001a1b8f723e */ /* 0x000fe2000480700d */
[--C-:B------:R-:W-:Y:S01]  /*a090*/  IMAD.MOV.U32 R54, RZ, RZ, R55.reuse ;  /* 0x000000ffff367224 */ /* 0x100fe200078e0037 */
[----:B------:R-:W1:Y:S01]  /*a0a0*/  MUFU.EX2 R24, R24 ;  /* 0x0000001800187308 */ /* 0x000e620000000800 */
[--C-:B------:R-:W-:Y:S01]  /*a0b0*/  IMAD.MOV.U32 R52, RZ, RZ, R55.reuse ;  /* 0x000000ffff347224 */ /* 0x100fe200078e0037 */
[----:B------:R-:W-:Y:S01]  /*a0c0*/  MOV R49, R55 ;  /* 0x0000003700317202 */ /* 0x000fe20000000f00 */
[--C-:B------:R-:W-:Y:S02]  /*a0d0*/  IMAD.MOV.U32 R50, RZ, RZ, R55.reuse ;  /* 0x000000ffff327224 */ /* 0x100fe400078e0037 */
[--C-:B------:R-:W-:Y:S02]  /*a0e0*/  IMAD.MOV.U32 R48, RZ, RZ, R55.reuse ;  /* 0x000000ffff307224 */ /* 0x100fe400078e0037 */
[--C-:B------:R-:W-:Y:S01]  /*a0f0*/  IMAD.MOV.U32 R46, RZ, RZ, R55.reuse ;  /* 0x000000ffff2e7224 */ /* 0x100fe200078e0037 */
[----:B------:R-:W2:Y:S01]  /*a100*/  MUFU.EX2 R51, R51 ;  /* 0x0000003300337308 */ /* 0x000ea20000000800 */
[----:B0-----:R-:W-:Y:S01]  /*a110*/  F2FP.SATFINITE.E4M3.F32.PACK_AB_MERGE_C R15, R29, R28, RZ ;  /* 0x0000001c1d0f723e */ /* 0x001fe200048070ff */
[----:B------:R-:W-:-:S02]  /*a120*/  IMAD.MOV.U32 R45, RZ, RZ, R55 ;  /* 0x000000ffff2d7224 */ /* 0x000fc400078e0037 */
[--C-:B------:R-:W-:Y:S02]  /*a130*/  IMAD.MOV.U32 R44, RZ, RZ, R55.reuse ;  /* 0x000000ffff2c7224 */ /* 0x100fe400078e0037 */
[----:B------:R-:W-:Y:S02]  /*a140*/  IMAD.MOV.U32 R43, RZ, RZ, R55 ;  /* 0x000000ffff2b7224 */ /* 0x000fe400078e0037 */
[----:B------:R-:W0:Y:S01]  /*a150*/  MUFU.EX2 R25, R25 ;  /* 0x0000001900197308 */ /* 0x000e220000000800 */
[----:B-1----:R-:W-:-:S01]  /*a160*/  FADD.FTZ R14, R24, R53 ;  /* 0x00000035180e7221 */ /* 0x002fc20000010000 */
[--C-:B------:R-:W-:Y:S02]  /*a170*/  IMAD.MOV.U32 R53, RZ, RZ, R55.reuse ;  /* 0x000000ffff357224 */ /* 0x100fe400078e0037 */
[--C-:B------:R-:W-:Y:S02]  /*a180*/  IMAD.MOV.U32 R42, RZ, RZ, R55.reuse ;  /* 0x000000ffff2a7224 */ /* 0x100fe400078e0037 */
[----:B------:R-:W-:-:S02]  /*a190*/  IMAD.MOV.U32 R40, RZ, RZ, R55 ;  /* 0x000000ffff287224 */ /* 0x000fc400078e0037 */
[----:B------:R1:W3:Y:S01]  /*a1a0*/  MUFU.EX2 R12, R47 ;  /* 0x0000002f000c7308 */ /* 0x0002e20000000800 */
[----:B--2---:R-:W-:-:S01]  /*a1b0*/  FADD.FTZ R11, R51, R10 ;  /* 0x0000000a330b7221 */ /* 0x004fc20000010000 */
[--C-:B------:R-:W-:Y:S02]  /*a1c0*/  IMAD.MOV.U32 R39, RZ, RZ, R55.reuse ;  /* 0x000000ffff277224 */ /* 0x100fe400078e0037 */
[--C-:B------:R-:W-:Y:S02]  /*a1d0*/  IMAD.MOV.U32 R38, RZ, RZ, R55.reuse ;  /* 0x000000ffff267224 */ /* 0x100fe400078e0037 */
[----:B------:R-:W-:Y:S02]  /*a1e0*/  IMAD.MOV.U32 R37, RZ, RZ, R55 ;  /* 0x000000ffff257224 */ /* 0x000fe400078e0037 */
[----:B------:R-:W2:Y:S01]  /*a1f0*/  MUFU.EX2 R113, R113 ;  /* 0x0000007100717308 */ /* 0x000ea20000000800 */
[C---:B0-----:R-:W-:Y:S01]  /*a200*/  F2FP.SATFINITE.E4M3.F32.PACK_AB_MERGE_C R144, R25.reuse, R24, R15 ;  /* 0x000000181990723e */ /* 0x041fe2000480700f */
[----:B------:R-:W-:Y:S01]  /*a210*/  FADD.FTZ R25, R25, R14 ;  /* 0x0000000e19197221 */ /* 0x000fe20000010000 */
[----:B-1----:R-:W-:-:S02]  /*a220*/  IMAD.MOV.U32 R47, RZ, RZ, R55 ;  /* 0x000000ffff2f7224 */ /* 0x002fc400078e0037 */
[----:B------:R-:W-:Y:S02]  /*a230*/  IMAD.MOV.U32 R36, RZ, RZ, R55 ;  /* 0x000000ffff247224 */ /* 0x000fe400078e0037 */
[----:B------:R-:W-:-:S01]  /*a240*/  FADD.FTZ R28, R28, R25 ;  /* 0x000000191c1c7221 */ /* 0x000fc20000010000 */
[----:B------:R-:W-:Y:S01]  /*a250*/  IMAD.MOV.U32 R34, RZ, RZ, R55 ;  /* 0x000000ffff227224 */ /* 0x000fe200078e0037 */
[----:B------:R0:W1:Y:S01]  /*a260*/  MUFU.EX2 R20, R31 ;  /* 0x0000001f00147308 */ /* 0x0000620000000800 */
[----:B---3--:R-:W-:-:S01]  /*a270*/  FADD.FTZ R14, R12, R11 ;  /* 0x0000000b0c0e7221 */ /* 0x008fc20000010000 */
[----:B------:R-:W-:Y:S01]  /*a280*/  FADD.FTZ R29, R29, R28 ;  /* 0x0000001c1d1d7221 */ /* 0x000fe20000010000 */
[--C-:B------:R-:W-:Y:S02]  /*a290*/  IMAD.MOV.U32 R28, RZ, RZ, R55.reuse ;  /* 0x000000ffff1c7224 */ /* 0x100fe400078e0037 */
[--C-:B------:R-:W-:Y:S02]  /*a2a0*/  IMAD.MOV.U32 R27, RZ, RZ, R55.reuse ;  /* 0x000000ffff1b7224 */ /* 0x100fe400078e0037 */
[----:B------:R-:W-:Y:S01]  /*a2b0*/  IMAD.MOV.U32 R26, RZ, RZ, R55 ;  /* 0x000000ffff1a7224 */ /* 0x000fe200078e0037 */
[----:B------:R-:W-:Y:S01]  /*a2c0*/  MUFU.EX2 R8, R8 ;  /* 0x0000000800087308 */ /* 0x000fe20000000800 */
[----:B--2---:R-:W-:-:S01]  /*a2d0*/  FADD.FTZ R11, R113, R14 ;  /* 0x0000000e710b7221 */ /* 0x004fc20000010000 */
[----:B0-----:R-:W-:-:S02]  /*a2e0*/  IMAD.MOV.U32 R31, RZ, RZ, R55 ;  /* 0x000000ffff1f7224 */ /* 0x001fc400078e0037 */
[--C-:B------:R-:W-:Y:S02]  /*a2f0*/  IMAD.MOV.U32 R25, RZ, RZ, R55.reuse ;  /* 0x000000ffff197224 */ /* 0x100fe400078e0037 */
[----:B------:R-:W-:Y:S02]  /*a300*/  IMAD.MOV.U32 R24, RZ, RZ, R55 ;  /* 0x000000ffff187224 */ /* 0x000fe400078e0037 */
[----:B------:R-:W0:Y:S01]  /*a310*/  MUFU.EX2 R33, R33 ;  /* 0x0000002100217308 */ /* 0x000e220000000800 */
[C---:B-1----:R-:W-:Y:S01]  /*a320*/  F2FP.SATFINITE.E4M3.F32.PACK_AB_MERGE_C R113, R20.reuse, R113, RZ ;  /* 0x000000711471723e */ /* 0x042fe200048070ff */
[----:B------:R-:W-:-:S03]  /*a330*/  FADD.FTZ R20, R20, R11 ;  /* 0x0000000b14147221 */ /* 0x000fc60000010000 */
[----:B------:R-:W-:Y:S01]  /*a340*/  F2FP.SATFINITE.E4M3.F32.PACK_AB_MERGE_C R145, R12, R51, R113 ;  /* 0x000000330c91723e */ /* 0x000fe20004807071 */
[----:B------:R-:W-:Y:S02]  /*a350*/  IMAD.MOV.U32 R51, RZ, RZ, R55 ;  /* 0x000000ffff337224 */ /* 0x000fe400078e0037 */
[----:B------:R-:W1:Y:S08]  /*a360*/  MUFU.EX2 R32, R32 ;  /* 0x0000002000207308 */ /* 0x000e700000000800 */
[----:B------:R-:W2:Y:S01]  /*a370*/  MUFU.EX2 R115, R115 ;  /* 0x0000007300737308 */ /* 0x000ea20000000800 */
[----:B0-----:R-:W-:-:S07]  /*a380*/  F2FP.SATFINITE.E4M3.F32.PACK_AB_MERGE_C R11, R33, R8, RZ ;  /* 0x00000008210b723e */ /* 0x001fce00048070ff */
[----:B------:R-:W0:Y:S01]  /*a390*/  MUFU.EX2 R119, R119 ;  /* 0x0000007700777308 */ /* 0x000e220000000800 */
[----:B-1----:R-:W-:-:S01]  /*a3a0*/  FADD.FTZ R14, R32, R29 ;  /* 0x0000001d200e7221 */ /* 0x002fc20000010000 */
[----:B------:R-:W-:-:S06]  /*a3b0*/  IMAD.MOV.U32 R29, RZ, RZ, R55 ;  /* 0x000000ffff1d7224 */ /* 0x000fcc00078e0037 */
[----:B------:R1:W3:Y:S01]  /*a3c0*/  MUFU.EX2 R30, R35 ;  /* 0x00000023001e7308 */ /* 0x0002e20000000800 */
[----:B--2---:R-:W-:-:S07]  /*a3d0*/  FADD.FTZ R3, R115, R20 ;  /* 0x0000001473037221 */ /* 0x004fce0000010000 */
[----:B------:R-:W-:Y:S01]  /*a3e0*/  MUFU.EX2 R117, R117 ;  /* 0x0000007500757308 */ /* 0x000fe20000000800 */
[C---:B0-----:R-:W-:Y:S01]  /*a3f0*/  F2FP.SATFINITE.E4M3.F32.PACK_AB_MERGE_C R146, R119.reuse, R32, R11 ;  /* 0x000000207792723e */ /* 0x041fe2000480700b */
[----:B------:R-:W-:Y:S01]  /*a400*/  FADD.FTZ R119, R119, R14 ;  /* 0x0000000e77777221 */ /* 0x000fe20000010000 */
[--C-:B-1----:R-:W-:Y:S02]  /*a410*/  IMAD.MOV.U32 R35, RZ, RZ, R55.reuse ;  /* 0x000000ffff237224 */ /* 0x102fe400078e0037 */
[----:B------:R-:W-:Y:S02]  /*a420*/  IMAD.MOV.U32 R32, RZ, RZ, R55 ;  /* 0x000000ffff207224 */ /* 0x000fe400078e0037 */
[----:B------:R-:W-:-:S01]  /*a430*/  FADD.FTZ R8, R8, R119 ;  /* 0x0000007708087221 */ /* 0x000fc20000010000 */
[----:B------:R0:W1:Y:S01]  /*a440*/  MUFU.EX2 R10, R41 ;  /* 0x00000029000a7308 */ /* 0x0000620000000800 */
[----:B---3--:R-:W-:-:S02]  /*a450*/  FADD.FTZ R14, R30, R3 ;  /* 0x000000031e0e7221 */ /* 0x008fc40000010000 */
[----:B------:R-:W-:Y:S01]  /*a460*/  FADD.FTZ R21, R33, R8 ;  /* 0x0000000821157221 */ /* 0x000fe20000010000 */
[----:B------:R-:W-:-:S02]  /*a470*/  IMAD.MOV.U32 R33, RZ, RZ, R55 ;  /* 0x000000ffff217224 */ /* 0x000fc400078e0037 */
[----:B0-----:R-:W-:Y:S01]  /*a480*/  IMAD.MOV.U32 R41, RZ, RZ, R55 ;  /* 0x000000ffff297224 */ /* 0x001fe200078e0037 */
[----:B-1----:R-:W-:Y:S01]  /*a490*/  F2FP.SATFINITE.E4M3.F32.PACK_AB_MERGE_C R3, R10, R117, RZ ;  /* 0x000000750a03723e */ /* 0x002fe200048070ff */
[----:B------:R-:W-:-:S03]  /*a4a0*/  FADD.FTZ R117, R117, R14 ;  /* 0x0000000e75757221 */ /* 0x000fc60000010000 */
[----:B------:R-:W-:Y:S01]  /*a4b0*/  F2FP.SATFINITE.E4M3.F32.PACK_AB_MERGE_C R147, R30, R115, R3 ;  /* 0x000000731e93723e */ /* 0x000fe20004807003 */
[----:B------:R-:W-:-:S01]  /*a4c0*/  FADD.FTZ R20, R10, R117 ;  /* 0x000000750a147221 */ /* 0x000fc20000010000 */
[----:B------:R-:W-:Y:S01]  /*a4d0*/  IMAD.MOV.U32 R30, RZ, RZ, R55 ;  /* 0x000000ffff1e7224 */ /* 0x000fe200078e0037 */
[----:B------:R-:W-:Y:S06]  /*a4e0*/  @!P1 BRA `(.L_x_360) ;  /* 0x0000002400809947 */ /* 0x000fec0003800000 */
[----:B------:R0:W5:Y:S01]  /*a4f0*/  LDL.LU R12, [R1] ;  /* 0x00000000010c7983 */ /* 0x0001620000300800 */
[----:B------:R-:W-:Y:S01]  /*a500*/  VIADD R3, R104, 0xfffffffe ;  /* 0xfffffffe68037836 */ /* 0x000fe20000000000 */
[----:B------:R-:W-:Y:S01]  /*a510*/  CS2R R54, SRZ ;  /* 0x0000000000367805 */ /* 0x000fe2000001ff00 */
[----:B------:R-:W-:Y:S01]  /*a520*/  IMAD.MOV.U32 R10, RZ, RZ, R9 ;  /* 0x000000ffff0a7224 */ /* 0x000fe200078e0009 */
[----:B------:R-:W-:Y:S01]  /*a530*/  CS2R R52, SRZ ;  /* 0x0000000000347805 */ /* 0x000fe2000001ff00 */
[----:B------:R-:W-:Y:S01]  /*a540*/  IMAD.MOV.U32 R11, RZ, RZ, R0 ;  /* 0x000000ffff0b7224 */ /* 0x000fe200078e0000 */
[----:B------:R-:W-:Y:S01]  /*a550*/  CS2R R50, SRZ ;  /* 0x0000000000327805 */ /* 0x000fe2000001ff00 */
[----:B------:R-:W-:Y:S01]  /*a560*/  IMAD.MOV.U32 R8, RZ, RZ, R157 ;  /* 0x000000ffff087224 */ /* 0x000fe200078e009d */
        /* <DEDUP_REMOVED lines=12> */
[----:B0-----:R-:W-:-:S07]  /*a630*/  CS2R R24, SRZ ;  /* 0x0000000000187805 */ /* 0x001fce000001ff00 */
.L_x_372:
[----:B------:R-:W-:-:S04]  /*a640*/  ISETP.NE.AND P1, PT, R8, 0x1, PT ;  /* 0x000000010800780c */ /* 0x000fc80003f25270 */
[----:B------:R-:W-:-:S04]  /*a650*/  SEL R9, RZ, 0x1, P1 ;  /* 0x00000001ff097807 */ /* 0x000fc80000800000 */
[----:B-----5:R-:W-:-:S05]  /*a660*/  LOP3.LUT R0, R12, R9, RZ, 0x3c, !PT ;  /* 0x000000090c007212 */ /* 0x020fca00078e3cff */
[----:B0-----:R0:W-:Y:S01]  /*a670*/  STL [R1], R0 ;  /* 0x0000000001007387 */ /* 0x0011e20000100800 */
[----:B------:R-:W-:Y:S05]  /*a680*/  @!P0 BRA `(.L_x_361) ;  /* 0x0000000000048947 */ /* 0x000fea0003800000 */
[----:B------:R-:W-:Y:S01]  /*a690*/  BPT.TRAP 0x1 ;  /* 0x000000040000795c */ /* 0x000fe20000300000 */
.L_x_361:
[----:B------:R-:W-:Y:S01]  /*a6a0*/  VIADD R157, R8, 0x1 ;  /* 0x00000001089d7836 */ /* 0x000fe20000000000 */
[----:B------:R-:W-:-:S04]  /*a6b0*/  SHF.L.U32 R9, R0, 0x1f, RZ ;  /* 0x0000001f00097819 */ /* 0x000fc800000006ff */
[----:B------:R-:W-:-:S04]  /*a6c0*/  ISETP.NE.AND P1, PT, R157, 0x2, PT ;  /* 0x000000029d00780c */ /* 0x000fc80003f25270 */
[----:B------:R-:W-:-:S05]  /*a6d0*/  SEL R157, R157, RZ, P1 ;  /* 0x000000ff9d9d7207 */ /* 0x000fca0000800000 */
[----:B------:R-:W-:-:S04]  /*a6e0*/  IMAD R14, R157, 0x8, R16 ;  /* 0x000000089d0e7824 */ /* 0x000fc800078e0210 */
[----:B------:R1:W2:Y:S01]  /*a6f0*/  SYNCS.PHASECHK.TRANS64.TRYWAIT P1, [R14+URZ+0x13230], R9 ;  /* 0x013230090e0075a7 */ /* 0x0002a2000802017f */
[----:B------:R-:W-:Y:S05]  /*a700*/  @!P0 BRA `(.L_x_362) ;  /* 0x0000000000048947 */ /* 0x000fea0003800000 */
[----:B------:R-:W-:Y:S01]  /*a710*/  BPT.TRAP 0x1 ;  /* 0x000000040000795c */ /* 0x000fe20000300000 */
.L_x_362:
[----:B0-----:R-:W3:Y:S01]  /*a720*/  LDL R0, [R1+0x10] ;  /* 0x0000100001007983 */ /* 0x001ee20000100800 */
[----:B------:R-:W-:Y:S01]  /*a730*/  BSSY B1, `(.L_x_363) ;  /* 0x0000007000017945 */ /* 0x000fe20003800000 */
[----:B---3--:R-:W-:-:S04]  /*a740*/  IMAD R0, R157, 0x280, R0 ;  /* 0x000002809d007824 */ /* 0x008fc800078e0200 */
[C---:B------:R-:W-:Y:S02]  /*a750*/  VIADD R58, R0.reuse, 0x80 ;  /* 0x00000080003a7836 */ /* 0x040fe40000000000 */
[----:B------:R-:W-:Y:S01]  /*a760*/  VIADD R13, R0, 0x100 ;  /* 0x00000100000d7836 */ /* 0x000fe20000000000 */
[----:B--2---:R-:W-:Y:S06]  /*a770*/  @P1 BRA `(.L_x_364) ;  /* 0x0000000000081947 */ /* 0x004fec0003800000 */
[----:B------:R-:W0:Y:S02]  /*a780*/  SYNCS.PHASECHK.TRANS64.TRYWAIT P1, [R14+URZ+0x13230], R9 ;  /* 0x013230090e0075a7 */ /* 0x000e24000802017f */
[----:B0-----:R-:W-:Y:S05]  /*a790*/  @!P1 BRA `(.L_x_365) ;  /* 0x000000a0003c9947 */ /* 0x001fea0003800000 */
.L_x_364:
[----:B------:R-:W-:Y:S05]  /*a7a0*/  BSYNC B1 ;  /* 0x0000000000017941 */ /* 0x000fea0003800000 */
.L_x_363:
[----:B------:R-:W-:Y:S01]  /*a7b0*/  IMAD.MOV.U32 R56, RZ, RZ, R0 ;  /* 0x000000ffff387224 */ /* 0x000fe200078e0000 */
[----:B------:R-:W-:Y:S01]  /*a7c0*/  R2UR UR4, R4 ;  /* 0x00000000040472ca */ /* 0x000fe200000e0000 */
[----:B------:R-:W-:Y:S01]  /*a7d0*/  IMAD.MOV.U32 R57, RZ, RZ, -0x7fffffe0 ;  /* 0x80000020ff397424 */ /* 0x000fe200078e00ff */
[----:B------:R-:W-:Y:S01]  /*a7e0*/  R2UR UR5, R5 ;  /* 0x00000000050572ca */ /* 0x000fe200000e0000 */
[----:B------:R-:W-:Y:S01]  /*a7f0*/  WARPGROUP.ARRIVE ;  /* 0x00000000000079c5 */ /* 0x000fe20000000000 */
[----:B------:R-:W-:Y:S01]  /*a800*/  R2UR UR6, R56 ;  /* 0x00000000380672ca */ /* 0x000fe200000e0000 */
[----:B------:R-:W-:Y:S01]  /*a810*/  IMAD.MOV.U32 R59, RZ, RZ, -0x7fffffe0 ;  /* 0x80000020ff3b7424 */ /* 0x000fe200078e00ff */
[----:B------:R-:W-:Y:S01]  /*a820*/  R2UR UR7, R57 ;  /* 0x00000000390772ca */ /* 0x000fe200000e0000 */
[----:B------:R-:W-:Y:S01]  /*a830*/  IMAD.MOV.U32 R56, RZ, RZ, R13 ;  /* 0x000000ffff387224 */ /* 0x000fe200078e000d */
[----:B------:R-:W-:Y:S01]  /*a840*/  R2UR UR10, R58 ;  /* 0x000000003a0a72ca */ /* 0x000fe200000e0000 */
[C---:B------:R-:W-:Y:S01]  /*a850*/  VIADD R58, R0.reuse, 0x180 ;  /* 0x00000180003a7836 */ /* 0x040fe20000000000 */
[----:B------:R-:W-:Y:S01]  /*a860*/  R2UR UR11, R59 ;  /* 0x000000003b0b72ca */ /* 0x000fe200000e0000 */
[----:B------:R-:W-:Y:S01]  /*a870*/  VIADD R60, R0, 0x182 ;  /* 0x00000182003c7836 */ /* 0x000fe20000000000 */
[----:B------:R-:W-:Y:S01]  /*a880*/  R2UR UR8, R4 ;  /* 0x00000000040872ca */ /* 0x000fe200000e0000 */
[----:B------:R-:W-:Y:S01]  /*a890*/  IMAD.MOV.U32 R61, RZ, RZ, -0x7fffffe0 ;  /* 0x80000020ff3d7424 */ /* 0x000fe200078e00ff */
[----:B------:R-:W-:-:S02]  /*a8a0*/  R2UR UR9, R5 ;  /* 0x00000000050972ca */ /* 0x000fc400000e0000 */
[----:B------:R-:W-:Y:S01]  /*a8b0*/  R2UR UR14, R56 ;  /* 0x00000000380e72ca */ /* 0x000fe200000e0000 */
[----:B------:R-:W-:Y:S01]  /*a8c0*/  VIADD R56, R0, 0x200 ;  /* 0x0000020000387836 */ /* 0x000fe20000000000 */
[----:B------:R-:W-:Y:S01]  /*a8d0*/  R2UR UR15, R57 ;  /* 0x00000000390f72ca */ /* 0x000fe200000e0000 */
[----:B------:R-:W-:Y:S01]  /*a8e0*/  QGMMA.64x32x32.F32.E4M3.E4M3 R120, gdesc[UR4], RZ, !UPT, gsb0 ;  /* 0x00600000047879f3 */ /* 0x000fe2000c0008ff */
[----:B------:R-:W-:Y:S02]  /*a8f0*/  R2UR UR12, R4 ;  /* 0x00000000040c72ca */ /* 0x000fe400000e0000 */
[----:B------:R-:W-:Y:S02]  /*a900*/  R2UR UR13, R5 ;  /* 0x00000000050d72ca */ /* 0x000fe400000e0000 */
[----:B------:R-:W-:Y:S01]  /*a910*/  R2UR UR18, R58 ;  /* 0x000000003a1272ca */ /* 0x000fe200000e0000 */
[----:B------:R-:W-:Y:S01]  /*a920*/  VIADD R58, R0, 0x2 ;  /* 0x00000002003a7836 */ /* 0x000fe20000000000 */
[----:B------:R-:W-:-:S02]  /*a930*/  R2UR UR19, R59 ;  /* 0x000000003b1372ca */ /* 0x000fc400000e0000 */
[----:B------:R-:W-:Y:S02]  /*a940*/  R2UR UR16, R4 ;  /* 0x00000000041072ca */ /* 0x000fe400000e0000 */
[----:B------:R-:W-:Y:S02]  /*a950*/  R2UR UR17, R5 ;  /* 0x00000000051172ca */ /* 0x000fe400000e0000 */
[----:B------:R-:W-:Y:S01]  /*a960*/  R2UR UR22, R56 ;  /* 0x00000000381672ca */ /* 0x000fe200000e0000 */
[----:B------:R-:W-:Y:S01]  /*a970*/  VIADD R56, R0, 0x82 ;  /* 0x0000008200387836 */ /* 0x000fe20000000000 */
[----:B------:R-:W-:Y:S01]  /*a980*/  R2UR UR23, R57 ;  /* 0x00000000391772ca */ /* 0x000fe200000e0000 */
[----:B------:R-:W-:Y:S01]  /*a990*/  IMAD.MOV.U32 R57, RZ, RZ, -0x7fffffe0 ;  /* 0x80000020ff397424 */ /* 0x000fe200078e00ff */
[----:B------:R-:W-:Y:S01]  /*a9a0*/  R2UR UR26, R58 ;  /* 0x000000003a1a72ca */ /* 0x000fe200000e0000 */
[----:B------:R-:W-:Y:S01]  /*a9b0*/  VIADD R58, R0, 0x102 ;  /* 0x00000102003a7836 */ /* 0x000fe20000000000 */
[----:B------:R-:W-:Y:S01]  /*a9c0*/  R2UR UR27, R59 ;  /* 0x000000003b1b72ca */ /* 0x000fe200000e0000 */
[----:B------:R-:W-:Y:S01]  /*a9d0*/  IMAD.MOV.U32 R59, RZ, RZ, -0x7fffffe0 ;  /* 0x80000020ff3b7424 */ /* 0x000fe200078e00ff */
[----:B------:R-:W-:-:S02]  /*a9e0*/  R2UR UR20, R4 ;  /* 0x00000000041472ca */ /* 0x000fc400000e0000 */
[----:B------:R-:W-:Y:S02]  /*a9f0*/  R2UR UR21, R5 ;  /* 0x00000000051572ca */ /* 0x000fe400000e0000 */
[----:B------:R-:W-:Y:S01]  /*aa00*/  R2UR UR6, R56 ;  /* 0x00000000380672ca */ /* 0x000fe200000e0000 */
[----:B------:R-:W-:Y:S01]  /*aa10*/  VIADD R56, R0, 0x202 ;  /* 0x0000020200387836 */ /* 0x000fe20000000000 */
[----:B------:R-:W-:Y:S01]  /*aa20*/  R2UR UR7, R57 ;  /* 0x00000000390772ca */ /* 0x000fe200000e0000 */
[----:B------:R-:W-:Y:S01]  /*aa30*/  IMAD.MOV.U32 R57, RZ, RZ, -0x7fffffe0 ;  /* 0x80000020ff397424 */ /* 0x000fe200078e00ff */
[C---:B------:R-:W-:Y:S02]  /*aa40*/  R2UR UR24, R6.reuse ;  /* 0x00000000061872ca */ /* 0x040fe400000e0000 */
[----:B------:R-:W-:Y:S02]  /*aa50*/  R2UR UR25, R7 ;  /* 0x00000000071972ca */ /* 0x000fe400000e0000 */
[----:B------:R-:W-:-:S02]  /*aa60*/  R2UR UR4, R6 ;  /* 0x00000000060472ca */ /* 0x000fc400000e0000 */
[----:B------:R-:W-:Y:S01]  /*aa70*/  R2UR UR5, R7 ;  /* 0x00000000070572ca */ /* 0x000fe200000e0000 */
[----:B------:R-:W-:Y:S02]  /*aa80*/  WARPGROUP.DEPBAR.LE gsb0, 0x0 ;  /* 0x00008000000079c5 */ /* 0x000fe40000010000 */
[----:B------:R-:W-:-:S06]  /*aa90*/  WARPGROUP.ARRIVE ;  /* 0x00000000000079c5 */ /* 0x000fcc0000000000 */
[----:B------:R-:W-:Y:S01]  /*aaa0*/  QGMMA.64x32x32.F32.E4M3.E4M3 R104, gdesc[UR8], RZ, !UPT, gsb0 ;  /* 0x00600000086879f3 */ /* 0x000fe2000c0008ff */
[----:B------:R-:W-:Y:S02]  /*aab0*/  R2UR UR10, R58 ;  /* 0x000000003a0a72ca */ /* 0x000fe400000e0000 */
[----:B------:R-:W-:Y:S02]  /*aac0*/  R2UR UR11, R59 ;  /* 0x000000003b0b72ca */ /* 0x000fe400000e0000 */
[----:B------:R-:W-:Y:S02]  /*aad0*/  R2UR UR8, R6 ;  /* 0x00000000060872ca */ /* 0x000fe400000e0000 */
        /* <DEDUP_REMOVED lines=17> */
[----:B------:R-:W-:Y:S03]  /*abf0*/  QGMMA.64x32x32.F32.E4M3.E4M3 R56, gdesc[UR20], RZ, !UPT, gsb0 ;  /* 0x00600000143879f3 */ /* 0x000fe6000c0008ff */
        /* <DEDUP_REMOVED lines=16> */
[----:B------:R-:W-:Y:S05]  /*ad00*/  @!P0 BRA `(.L_x_366) ;  /* 0x0000000000048947 */ /* 0x000fea0003800000 */
[----:B------:R-:W-:Y:S01]  /*ad10*/  BPT.TRAP 0x1 ;  /* 0x000000040000795c */ /* 0x000fe20000300000 */
.L_x_366:
[----:B------:R-:W-:Y:S01]  /*ad20*/  SHF.L.U32 R0, R12, 0x1f, RZ ;  /* 0x0000001f0c007819 */ /* 0x000fe200000006ff */
[----:B------:R-:W-:-:S04]  /*ad30*/  IMAD R15, R8, 0x8, R16 ;  /* 0x00000008080f7824 */ /* 0x000fc800078e0210 */
[----:B------:R2:W3:Y:S01]  /*ad40*/  SYNCS.PHASECHK.TRANS64.TRYWAIT P1, [R15+URZ+0x13250], R0 ;  /* 0x013250000f0075a7 */ /* 0x0004e2000802017f */
[----:B------:R-:W-:Y:S05]  /*ad50*/  @!P0 BRA `(.L_x_367) ;  /* 0x0000000000048947 */ /* 0x000fea0003800000 */
[----:B------:R-:W-:Y:S01]  /*ad60*/  BPT.TRAP 0x1 ;  /* 0x000000040000795c */ /* 0x000fe20000300000 */
.L_x_367:
[----:B------:R-:W-:Y:S04]  /*ad70*/  BSSY B1, `(.L_x_368) ;  /* 0x0000004000017945 */ /* 0x000fe80003800000 */
[----:B---3--:R-:W-:Y:S05]  /*ad80*/  @P1 BRA `(.L_x_369) ;  /* 0x0000000000081947 */ /* 0x008fea0003800000 */
[----:B------:R-:W3:Y:S02]  /*ad90*/  SYNCS.PHASECHK.TRANS64.TRYWAIT P1, [R15+URZ+0x13250], R0 ;  /* 0x013250000f0075a7 */ /* 0x000ee4000802017f */
[----:B---3--:R-:W-:Y:S05]  /*ada0*/  @!P1 BRA `(.L_x_370) ;  /* 0x0000009800cc9947 */ /* 0x008fea0003800000 */
.L_x_369:
[----:B------:R-:W-:Y:S05]  /*adb0*/  BSYNC B1 ;  /* 0x0000000000017941 */ /* 0x000fea0003800000 */
.L_x_368:
[----:B--23--:R-:W-:Y:S01]  /*adc0*/  VIADD R0, R16, 0x1000 ;  /* 0x0000100010007836 */ /* 0x00cfe20000000000 */
[----:B------:R-:W-:Y:S01]  /*add0*/  WARPGROUP.ARRIVE ;  /* 0x00000000000079c5 */ /* 0x000fe20000000000 */
[----:B01----:R-:W-:Y:S02]  /*ade0*/  IMAD.MOV.U32 R9, RZ, RZ, -0x3ffffff0 ;  /* 0xc0000010ff097424 */ /* 0x003fe400078e00ff */
[----:B------:R-:W-:Y:S01]  /*adf0*/  IMAD.MOV.U32 R13, RZ, RZ, -0x3ffffff0 ;  /* 0xc0000010ff0d7424 */ /* 0x000fe200078e00ff */
[----:B------:R-:W-:Y:S02]  /*ae00*/  SHF.R.U32.HI R0, RZ, 0x4, R0 ;  /* 0x00000004ff007819 */ /* 0x000fe40000011600 */
[----:B------:R-:W-:Y:S02]  /*ae10*/  R2UR UR7, R9 ;  /* 0x00000000090772ca */ /* 0x000fe400000e0000 */
[----:B------:R-:W-:-:S04]  /*ae20*/  LOP3.LUT R0, R0, 0x3fff, RZ, 0xc0, !PT ;  /* 0x00003fff00007812 */ /* 0x000fc800078ec0ff */
[----:B------:R-:W-:-:S05]  /*ae30*/  LOP3.LUT R0, R0, 0x10000, RZ, 0xfc, !PT ;  /* 0x0001000000007812 */ /* 0x000fca00078efcff */
[----:B------:R-:W-:Y:S01]  /*ae40*/  IMAD R8, R8, 0x280, R0 ;  /* 0x0000028008087824 */ /* 0x000fe200078e0200 */
[----:B------:R-:W-:-:S03]  /*ae50*/  FMNMX.FTZ R0, R120, R11, !PT ;  /* 0x0000000b78007209 */ /* 0x000fc60007810000 */
[C---:B------:R-:W-:Y:S01]  /*ae60*/  VIADD R12, R8.reuse, 0x80 ;  /* 0x00000080080c7836 */ /* 0x040fe20000000000 */
[----:B------:R-:W-:Y:S02]  /*ae70*/  R2UR UR6, R8 ;  /* 0x00000000080672ca */ /* 0x000fe400000e0000 */
[----:B------:R-:W-:-:S11]  /*ae80*/  FMNMX.FTZ R0, R121, R0, !PT ;  /* 0x0000000079007209 */ /* 0x000fd60007810000 */
[----:B------:R-:W-:Y:S01]  /*ae90*/  QGMMA.64x64x32.F32.E4M3.E4M3 R24, R152, gdesc[UR4], R24, gsb0 ;  /* 0x00e0000498187df3 */ /* 0x000fe20008000818 */
[----:B------:R-:W-:Y:S01]  /*aea0*/  R2UR UR6, R12 ;  /* 0x000000000c0672ca */ /* 0x000fe200000e0000 */
[----:B------:R-:W-:Y:S01]  /*aeb0*/  VIADD R12, R8, 0x100 ;  /* 0x00000100080c7836 */ /* 0x000fe20000000000 */
[----:B------:R-:W-:Y:S01]  /*aec0*/  R2UR UR7, R13 ;  /* 0x000000000d0772ca */ /* 0x000fe200000e0000 */
[----:B------:R-:W-:Y:S01]  /*aed0*/  IMAD.MOV.U32 R13, RZ, RZ, -0x3ffffff0 ;  /* 0xc0000010ff0d7424 */ /* 0x000fe200078e00ff */
[----:B------:R-:W-:Y:S02]  /*aee0*/  WARPGROUP.DEPBAR.LE gsb0, 0x0 ;  /* 0x00008000000079c5 */ /* 0x000fe40000010000 */
[----:B------:R-:W-:-:S06]  /*aef0*/  WARPGROUP.ARRIVE ;  /* 0x00000000000079c5 */ /* 0x000fcc0000000000 */
[----:B------:R-:W0:Y:S03]  /*af00*/  S2R R155, SR_TID.X ;  /* 0x00000000009b7919 */ /* 0x000e260000002100 */
[----:B------:R-:W-:Y:S01]  /*af10*/  QGMMA.64x64x32.F32.E4M3.E4M3 R24, R148, gdesc[UR4], R24, gsb0 ;  /* 0x00e0000494187df3 */ /* 0x000fe20008000818 */
[----:B------:R-:W-:Y:S02]  /*af20*/  R2UR UR6, R12 ;  /* 0x000000000c0672ca */ /* 0x000fe400000e0000 */
[----:B------:R-:W-:Y:S01]  /*af30*/  R2UR UR7, R13 ;  /* 0x000000000d0772ca */ /* 0x000fe200000e0000 */
[----:B------:R-:W-:Y:S01]  /*af40*/  IMAD.MOV.U32 R13, RZ, RZ, -0x3ffffff0 ;  /* 0xc0000010ff0d7424 */ /* 0x000fe200078e00ff */
[----:B0-----:R-:W-:-:S04]  /*af50*/  LOP3.LUT R155, R155, 0x7f, RZ, 0xc0, !PT ;  /* 0x0000007f9b9b7812 */ /* 0x001fc800078ec0ff */
[----:B------:R-:W-:-:S13]  /*af60*/  ISETP.NE.AND P1, PT, R155, RZ, PT ;  /* 0x000000ff9b00720c */ /* 0x000fda0003f25270 */
[----:B------:R-:W-:-:S05]  /*af70*/  @!P1 VIADD R14, R14, 0x13240 ;  /* 0x000132400e0e9836 */ /* 0x000fca0000000000 */
[----:B------:R-:W-:Y:S01]  /*af80*/  @!P1 PRMT R14, RZ, 0x654, R14 ;  /* 0x00000654ff0e9816 */ /* 0x000fe2000000000e */
[----:B------:R-:W-:Y:S02]  /*af90*/  WARPGROUP.DEPBAR.LE gsb0, 0x0 ;  /* 0x00008000000079c5 */ /* 0x000fe40000010000 */
[----:B------:R-:W-:-:S06]  /*afa0*/  WARPGROUP.ARRIVE ;  /* 0x00000000000079c5 */ /* 0x000fcc0000000000 */
[----:B------:R-:W-:Y:S01]  /*afb0*/  QGMMA.64x64x32.F32.E4M3.E4M3 R24, R136, gdesc[UR4], R24, gsb0 ;  /* 0x00e0000488187df3 */ /* 0x000fe20008000818 */
[----:B------:R-:W-:Y:S02]  /*afc0*/  R2UR UR7, R13 ;  /* 0x000000000d0772ca */ /* 0x000fe400000e0000 */
[----:B------:R-:W-:Y:S02]  /*afd0*/  WARPGROUP.DEPBAR.LE gsb0, 0x0 ;  /* 0x00008000000079c5 */ /* 0x000fe40000010000 */
[----:B------:R-:W-:Y:S01]  /*afe0*/  FMNMX.FTZ R136, R124, R0, !PT ;  /* 0x000000007c887209 */ /* 0x000fe20007810000 */
[----:B------:R-:W-:Y:S01]  /*aff0*/  WARPGROUP.ARRIVE ;  /* 0x00000000000079c5 */ /* 0x000fe20000000000 */
        /* <DEDUP_REMOVED lines=74> */
[----:B------:R-:W-:-:S03]  /*b4a0*/  FMNMX.FTZ R0, R67, R0, !PT ;  /* 0x0000000043007209 */ /* 0x000fc60007810000 */
[----:B------:R-:W0:Y:S01]  /*b4b0*/  SHFL.BFLY PT, R12, R136, 0x2, 0x1f ;  /* 0x0c401f00880c7f89 */ /* 0x000e2200000e0000 */
[----:B------:R-:W-:-:S04]  /*b4c0*/  FMNMX.FTZ R0, R70, R0, !PT ;  /* 0x0000000046007209 */ /* 0x000fc80007810000 */
[----:B------:R-:W-:-:S05]  /*b4d0*/  FMNMX.FTZ R0, R71, R0, !PT ;  /* 0x0000000047007209 */ /* 0x000fca0007810000 */
[----:B------:R-:W1:Y:S01]  /*b4e0*/  SHFL.BFLY PT, R9, R0, 0x2, 0x1f ;  /* 0x0c401f0000097f89 */ /* 0x000e6200000e0000 */
[----:B0-----:R-:W-:Y:S02]  /*b4f0*/  FMNMX.FTZ R136, R136, R12, !PT ;  /* 0x0000000c88887209 */ /* 0x001fe40007810000 */
[----:B------:R-:W-:-:S04]  /*b500*/  IADD3 R12, R8, 0x180, RZ ;  /* 0x00000180080c7810 */ /* 0x000fc80007ffe0ff */
[----:B------:R-:W-:Y:S02]  /*b510*/  R2UR UR6, R12 ;  /* 0x000000000c0672ca */ /* 0x000fe400000e0000 */
[----:B-1----:R-:W-:Y:S02]  /*b520*/  FMNMX.FTZ R9, R0, R9, !PT ;  /* 0x0000000900097209 */ /* 0x002fe40007810000 */
[----:B------:R-:W0:Y:S04]  /*b530*/  SHFL.BFLY PT, R0, R136, 0x1, 0x1f ;  /* 0x0c201f0088007f89 */ /* 0x000e2800000e0000 */
[----:B------:R-:W1:Y:S05]  /*b540*/  SHFL.BFLY PT, R12, R9, 0x1, 0x1f ;  /* 0x0c201f00090c7f89 */ /* 0x000e6a00000e0000 */
[----:B------:R-:W-:Y:S01]  /*b550*/  QGMMA.64x64x32.F32.E4M3.E4M3 R24, R140, gdesc[UR4], R24, gsb0 ;  /* 0x00e000048c187df3 */ /* 0x000fe20008000818 */
[----:B0-----:R-:W-:-:S02]  /*b560*/  FMNMX.FTZ R0, R136, R0, !PT ;  /* 0x0000000088007209 */ /* 0x001fc40007810000 */
[----:B-1----:R-:W-:-:S03]  /*b570*/  FMNMX.FTZ R9, R9, R12, !PT ;  /* 0x0000000c09097209 */ /* 0x002fc60007810000 */
[----:B------:R-:W-:Y:S01]  /*b580*/  FFMA.FTZ R13, R2, R0, -8 ;  /* 0xc1000000020d7423 */ /* 0x000fe20000010000 */
[----:B------:R-:W-:-:S03]  /*b590*/  FADD.FTZ R11, -R0, R11 ;  /* 0x0000000b000b7221 */ /* 0x000fc60000010100 */
[C-C-:B------:R-:W-:Y:S01]  /*b5a0*/  FFMA.FTZ R12, R2.reuse, R120, -R13.reuse ;  /* 0x00000078020c7223 */ /* 0x140fe2000001080d */
[----:B------:R-:W-:-:S01]  /*b5b0*/  FFMA.FTZ R120, R2, R121, -R13 ;  /* 0x0000007902787223 */ /* 0x000fc2000001080d */
        /* <DEDUP_REMOVED lines=38> */
[----:B------:R-:W-:Y:S01]  /*b820*/  FADD.FTZ R10, -R9, R10 ;  /* 0x0000000a090a7221 */ /* 0x000fe20000010100 */
[----:B------:R-:W-:-:S01]  /*b830*/  FFMA.FTZ R69, R2, R9, -8 ;  /* 0xc100000002457423 */ /* 0x000fc20000010009 */
[C---:B------:R-:W-:Y:S01]  /*b840*/  FMUL.FTZ R11, R2.reuse, R11 ;  /* 0x0000000b020b7220 */ /* 0x040fe20000410000 */
[----:B------:R-:W-:Y:S01]  /*b850*/  MUFU.EX2 R12, R12 ;  /* 0x0000000c000c7308 */ /* 0x000fe20000000800 */
[C---:B------:R-:W-:Y:S01]  /*b860*/  FMUL.FTZ R10, R2.reuse, R10 ;  /* 0x0000000a020a7220 */ /* 0x040fe20000410000 */
[C-C-:B------:R-:W-:Y:S01]  /*b870*/  FFMA.FTZ R122, R2.reuse, R122, -R69.reuse ;  /* 0x0000007a027a7223 */ /* 0x140fe20000010845 */
[----:B------:R-:W-:-:S01]  /*b880*/  FFMA.FTZ R123, R2, R123, -R69 ;  /* 0x0000007b027b7223 */ /* 0x000fc20000010845 */
[C-C-:B------:R-:W-:Y:S01]  /*b890*/  FFMA.FTZ R126, R2.reuse, R126, -R69.reuse ;  /* 0x0000007e027e7223 */ /* 0x140fe20000010845 */
[----:B------:R-:W-:-:S01]  /*b8a0*/  FFMA.FTZ R127, R2, R127, -R69 ;  /* 0x0000007f027f7223 */ /* 0x000fc20000010845 */
[C-C-:B------:R-:W-:Y:S01]  /*b8b0*/  FFMA.FTZ R130, R2.reuse, R130, -R69.reuse ;  /* 0x0000008202827223 */ /* 0x140fe20000010845 */
[----:B------:R-:W-:-:S01]  /*b8c0*/  FFMA.FTZ R131, R2, R131, -R69 ;  /* 0x0000008302837223 */ /* 0x000fc20000010845 */
[----:B------:R-:W0:Y:S01]  /*b8d0*/  MUFU.EX2 R11, R11 ;  /* 0x0000000b000b7308 */ /* 0x000e220000000800 */
[----:B------:R-:W-:-:S01]  /*b8e0*/  FFMA.FTZ R134, R2, R134, -R69 ;  /* 0x0000008602867223 */ /* 0x000fc20000010845 */
        /* <DEDUP_REMOVED lines=8> */
[C-C-:B------:R-:W-:Y:S01]  /*b970*/  FFMA.FTZ R118, R2.reuse, R118, -R69.reuse ;  /* 0x0000007602767223 */ /* 0x140fe20000010845 */
[----:B------:R-:W-:-:S01]  /*b980*/  FFMA.FTZ R119, R2, R119, -R69 ;  /* 0x0000007702777223 */ /* 0x000fc20000010845 */
[C-C-:B------:R-:W-:Y:S01]  /*b990*/  FFMA.FTZ R90, R2.reuse, R90, -R69.reuse ;  /* 0x0000005a025a7223 */ /* 0x140fe20000010845 */
[----:B------:R-:W-:-:S01]  /*b9a0*/  FFMA.FTZ R91, R2, R91, -R69 ;  /* 0x0000005b025b7223 */ /* 0x000fc20000010845 */
[C-C-:B------:R-:W-:Y:S01]  /*b9b0*/  FFMA.FTZ R94, R2.reuse, R94, -R69.reuse ;  /* 0x0000005e025e7223 */ /* 0x140fe20000010845 */
[----:B------:R-:W-:-:S01]  /*b9c0*/  FFMA.FTZ R95, R2, R95, -R69 ;  /* 0x0000005f025f7223 */ /* 0x000fc20000010845 */
[----:B------:R-:W1:Y:S01]  /*b9d0*/  MUFU.EX2 R122, R122 ;  /* 0x0000007a007a7308 */ /* 0x000e620000000800 */
[----:B0-----:R-:W-:-:S01]  /*b9e0*/  FFMA.FTZ R21, R11, R21, R12 ;  /* 0x000000150b157223 */ /* 0x001fc2000001000c */
[----:B------:R-:W-:Y:S01]  /*b9f0*/  FFMA.FTZ R98, R2, R98, -R69 ;  /* 0x0000006202627223 */ /* 0x000fe20000010845 */
[----:B------:R-:W-:-:S02]  /*ba00*/  VIADD R56, R8, 0x200 ;  /* 0x0000020008387836 */ /* 0x000fc40000000000 */
[C-C-:B------:R-:W-:Y:S01]  /*ba10*/  FFMA.FTZ R8, R2.reuse, R99, -R69.reuse ;  /* 0x0000006302087223 */ /* 0x140fe20000010845 */
[----:B------:R-:W-:Y:S02]  /*ba20*/  IMAD.MOV.U32 R57, RZ, RZ, -0x3ffffff0 ;  /* 0xc0000010ff397424 */ /* 0x000fe400078e00ff */
[C-C-:B------:R-:W-:Y:S01]  /*ba30*/  FFMA.FTZ R74, R2.reuse, R74, -R69.reuse ;  /* 0x0000004a024a7223 */ /* 0x140fe20000010845 */
[----:B------:R-:W-:-:S01]  /*ba40*/  FFMA.FTZ R75, R2, R75, -R69 ;  /* 0x0000004b024b7223 */ /* 0x000fc20000010845 */
[----:B------:R-:W0:Y:S01]  /*ba50*/  MUFU.EX2 R120, R120 ;  /* 0x0000007800787308 */ /* 0x000e220000000800 */
[----:B------:R-:W-:Y:S01]  /*ba60*/  R2UR UR6, R56 ;  /* 0x00000000380672ca */ /* 0x000fe200000e0000 */
[C-C-:B------:R-:W-:Y:S01]  /*ba70*/  FFMA.FTZ R56, R2.reuse, R102, -R69.reuse ;  /* 0x0000006602387223 */ /* 0x140fe20000010845 */
[----:B------:R-:W-:Y:S01]  /*ba80*/  R2UR UR7, R57 ;  /* 0x00000000390772ca */ /* 0x000fe200000e0000 */
[----:B------:R-:W-:Y:S01]  /*ba90*/  FFMA.FTZ R57, R2, R103, -R69 ;  /* 0x0000006702397223 */ /* 0x000fe20000010845 */
[----:B------:R-:W-:-:S02]  /*baa0*/  WARPGROUP.DEPBAR.LE gsb0, 0x0 ;  /* 0x00008000000079c5 */ /* 0x000fc40000010000 */
[----:B------:R-:W-:Y:S01]  /*bab0*/  WARPGROUP.ARRIVE ;  /* 0x00000000000079c5 */ /* 0x000fe20000000000 */
[----:B------:R-:W2:Y:S01]  /*bac0*/  MUFU.EX2 R123, R123 ;  /* 0x0000007b007b7308 */ /* 0x000ea20000000800 */
[----:B-1----:R-:W-:-:S01]  /*bad0*/  FFMA.FTZ R20, R10, R20, R122 ;  /* 0x000000140a147223 */ /* 0x002fc2000001007a */
[C-C-:B------:R-:W-:Y:S01]  /*bae0*/  FFMA.FTZ R78, R2.reuse, R78, -R69.reuse ;  /* 0x0000004e024e7223 */ /* 0x140fe20000010845 */
[----:B------:R-:W-:-:S01]  /*baf0*/  FFMA.FTZ R79, R2, R79, -R69 ;  /* 0x0000004f024f7223 */ /* 0x000fc20000010845 */
[C-C-:B------:R-:W-:Y:S01]  /*bb00*/  FFMA.FTZ R82, R2.reuse, R82, -R69.reuse ;  /* 0x0000005202527223 */ /* 0x140fe20000010845 */
[----:B------:R-:W-:-:S01]  /*bb10*/  FFMA.FTZ R83, R2, R83, -R69 ;  /* 0x0000005302537223 */ /* 0x000fc20000010845 */
[C-C-:B------:R-:W-:Y:S01]  /*bb20*/  FFMA.FTZ R86, R2.reuse, R86, -R69.reuse ;  /* 0x0000005602567223 */ /* 0x140fe20000010845 */
[----:B------:R-:W-:-:S01]  /*bb30*/  FFMA.FTZ R87, R2, R87, -R69 ;  /* 0x0000005702577223 */ /* 0x000fc20000010845 */
[----:B------:R-:W1:Y:S01]  /*bb40*/  MUFU.EX2 R121, R121 ;  /* 0x0000007900797308 */ /* 0x000e620000000800 */
[----:B0-----:R-:W-:-:S01]  /*bb50*/  FADD.FTZ R21, R120, R21 ;  /* 0x0000001578157221 */ /* 0x001fc20000010000 */
[----:B------:R-:W-:Y:S01]  /*bb60*/  QGMMA.64x64x32.F32.E4M3.E4M3 R24, R144, gdesc[UR4], R24, gsb0 ;  /* 0x00e0000490187df3 */ /* 0x000fe20008000818 */
[----:B------:R-:W-:-:S01]  /*bb70*/  FFMA.FTZ R58, R2, R58, -R69 ;  /* 0x0000003a023a7223 */ /* 0x000fc20000010845 */
[C-C-:B------:R-:W-:Y:S01]  /*bb80*/  FFMA.FTZ R59, R2.reuse, R59, -R69.reuse ;  /* 0x0000003b023b7223 */ /* 0x140fe20000010845 */
[----:B------:R-:W-:-:S01]  /*bb90*/  FFMA.FTZ R62, R2, R62, -R69 ;  /* 0x0000003e023e7223 */ /* 0x000fc20000010845 */
[C-C-:B------:R-:W-:Y:S01]  /*bba0*/  FFMA.FTZ R63, R2.reuse, R63, -R69.reuse ;  /* 0x0000003f023f7223 */ /* 0x140fe20000010845 */
[----:B------:R-:W-:-:S01]  /*bbb0*/  FFMA.FTZ R66, R2, R66, -R69 ;  /* 0x0000004202427223 */ /* 0x000fc20000010845 */
[----:B------:R-:W0:Y:S01]  /*bbc0*/  MUFU.EX2 R126, R126 ;  /* 0x0000007e007e7308 */ /* 0x000e220000000800 */
[----:B--2---:R-:W-:-:S01]  /*bbd0*/  FADD.FTZ R20, R123, R20 ;  /* 0x000000147b147221 */ /* 0x004fc20000010000 */
[C-C-:B------:R-:W-:Y:S01]  /*bbe0*/  FFMA.FTZ R67, R2.reuse, R67, -R69.reuse ;  /* 0x0000004302437223 */ /* 0x140fe20000010845 */
[----:B------:R-:W-:-:S01]  /*bbf0*/  FFMA.FTZ R70, R2, R70, -R69 ;  /* 0x0000004602467223 */ /* 0x000fc20000010845 */
[----:B------:R-:W-:-:S04]  /*bc00*/  FFMA.FTZ R69, R2, R71, -R69 ;  /* 0x0000004702457223 */ /* 0x000fc80000010845 */
        /* <DEDUP_REMOVED lines=19> */
[----:B------:R2:W-:Y:S04]  /*bd40*/  @!P1 SYNCS.ARRIVE.TRANS64.RED.A1T0 RZ, [R14+URZ], RZ ;  /* 0x000000ff0eff99a7 */ /* 0x0005e8000810043f */
[----:B------:R-:W3:Y:S01]  /*bd50*/  MUFU.EX2 R135, R135 ;  /* 0x0000008700877308 */ /* 0x000ee20000000800 */
[----:B-1----:R-:W-:-:S07]  /*bd60*/  FADD.FTZ R20, R134, R20 ;  /* 0x0000001486147221 */ /* 0x002fce0000010000 */
[----:B------:R-:W1:Y:S01]  /*bd70*/  MUFU.EX2 R104, R104 ;  /* 0x0000006800687308 */ /* 0x000e620000000800 */
[----:B0-----:R-:W-:-:S07]  /*bd80*/  FADD.FTZ R21, R132, R21 ;  /* 0x0000001584157221 */ /* 0x001fce0000010000 */
[----:B------:R-:W0:Y:S01]  /*bd90*/  MUFU.EX2 R106, R106 ;  /* 0x0000006a006a7308 */ /* 0x000e220000000800 */
[----:B---3--:R-:W-:-:S07]  /*bda0*/  FADD.FTZ R20, R135, R20 ;  /* 0x0000001487147221 */ /* 0x008fce0000010000 */
        /* <DEDUP_REMOVED lines=123> */
[----:B0-----:R-:W-:-:S01]  /*c560*/  FADD.FTZ R20, R70, R20 ;  /* 0x0000001446147221 */ /* 0x001fc20000010000 */
[----:B---3--:R-:W-:-:S03]  /*c570*/  FADD.FTZ R21, R13, R21 ;  /* 0x000000150d157221 */ /* 0x008fc60000010000 */
[----:B-1----:R-:W-:Y:S01]  /*c580*/  FADD.FTZ R20, R69, R20 ;  /* 0x0000001445147221 */ /* 0x002fe20000010000 */
[----:B--2---:R-:W-:Y:S06]  /*c590*/  @!P0 BRA `(.L_x_371) ;  /* 0x0000000000048947 */ /* 0x004fec0003800000 */
[----:B------:R-:W-:Y:S01]  /*c5a0*/  BPT.TRAP 0x1 ;  /* 0x000000040000795c */ /* 0x000fe20000300000 */
.L_x_371:
[----:B------:R-:W2:Y:S01]  /*c5b0*/  LDL R14, [R1+0x14] ;  /* 0x00001400010e7983 */ /* 0x000ea20000100800 */
[----:B------:R-:W-:Y:S01]  /*c5c0*/  F2FP.SATFINITE.E4M3.F32.PACK_AB_MERGE_C R121, R124, R121, RZ ;  /* 0x000000797c79723e */ /* 0x000fe200048070ff */
[----:B------:R-:W-:Y:S01]  /*c5d0*/  VIADD R15, R15, 0x13260 ;  /* 0x000132600f0f7836 */ /* 0x000fe20000000000 */
[----:B------:R-:W-:Y:S01]  /*c5e0*/  ISETP.GT.AND P1, PT, R3, RZ, PT ;  /* 0x000000ff0300720c */ /* 0x000fe20003f24270 */
[-C--:B------:R-:W-:Y:S01]  /*c5f0*/  FMUL.FTZ R24, R24, R11.reuse ;  /* 0x0000000b18187220 */ /* 0x080fe20000410000 */
[----:B------:R-:W-:Y:S01]  /*c600*/  F2FP.SATFINITE.E4M3.F32.PACK_AB_MERGE_C R152, R120, R12, R121 ;  /* 0x0000000c7898723e */ /* 0x000fe20004807079 */
[-C--:B------:R-:W-:Y:S01]  /*c610*/  FMUL.FTZ R25, R25, R11.reuse ;  /* 0x0000000b19197220 */ /* 0x080fe20000410000 */
[----:B------:R0:W5:Y:S01]  /*c620*/  LDL R12, [R1] ;  /* 0x00000000010c7983 */ /* 0x0001620000100800 */
[----:B------:R-:W-:Y:S01]  /*c630*/  F2FP.SATFINITE.E4M3.F32.PACK_AB_MERGE_C R92, R93, R92, RZ ;  /* 0x0000005c5d5c723e */ /* 0x000fe200048070ff */
[-C--:B------:R-:W-:Y:S01]  /*c640*/  FMUL.FTZ R28, R28, R11.reuse ;  /* 0x0000000b1c1c7220 */ /* 0x080fe20000410000 */
[----:B------:R-:W-:Y:S01]  /*c650*/  F2FP.SATFINITE.E4M3.F32.PACK_AB_MERGE_C R57, R57, R56, RZ ;  /* 0x000000383939723e */ /* 0x000fe200048070ff */
[-C--:B------:R-:W-:Y:S01]  /*c660*/  FMUL.FTZ R29, R29, R11.reuse ;  /* 0x0000000b1d1d7220 */ /* 0x080fe20000410000 */
[----:B------:R-:W-:Y:S01]  /*c670*/  F2FP.SATFINITE.E4M3.F32.PACK_AB_MERGE_C R60, R61, R60, RZ ;  /* 0x0000003c3d3c723e */ /* 0x000fe200048070ff */
[-C--:B------:R-:W-:Y:S01]  /*c680*/  FMUL.FTZ R32, R32, R11.reuse ;  /* 0x0000000b20207220 */ /* 0x080fe20000410000 */
[----:B------:R-:W-:Y:S01]  /*c690*/  F2FP.SATFINITE.E4M3.F32.PACK_AB_MERGE_C R92, R89, R88, R92 ;  /* 0x00000058595c723e */ /* 0x000fe2000480705c */
[-C--:B------:R-:W-:Y:S01]  /*c6a0*/  FMUL.FTZ R33, R33, R11.reuse ;  /* 0x0000000b21217220 */ /* 0x080fe20000410000 */
        /* <DEDUP_REMOVED lines=32> */
[----:B------:R-:W-:Y:S01]  /*c8b0*/  F2FP.SATFINITE.E4M3.F32.PACK_AB_MERGE_C R139, R8, R98, R57 ;  /* 0x00000062088b723e */ /* 0x000fe20004807039 */
[-C--:B------:R-:W-:Y:S01]  /*c8c0*/  FMUL.FTZ R38, R38, R10.reuse ;  /* 0x0000000a26267220 */ /* 0x080fe20000410000 */
[----:B------:R-:W-:Y:S01]  /*c8d0*/  F2FP.SATFINITE.E4M3.F32.PACK_AB_MERGE_C R144, R136, R133, R60 ;  /* 0x000000858890723e */ /* 0x000fe2000480703c */
        /* <DEDUP_REMOVED lines=9> */
[----:B------:R-:W-:Y:S01]  /*c970*/  F2FP.SATFINITE.E4M3.F32.PACK_AB_MERGE_C R153, R123, R122, R126 ;  /* 0x0000007a7b99723e */ /* 0x000fe2000480707e */
[----:B------:R-:W-:Y:S01]  /*c980*/  VIADD R3, R3, 0xffffffff ;  /* 0xffffffff03037836 */ /* 0x000fe20000000000 */
[----:B------:R-:W-:Y:S01]  /*c990*/  F2FP.SATFINITE.E4M3.F32.PACK_AB_MERGE_C R154, R128, R125, R129 ;  /* 0x0000007d809a723e */ /* 0x000fe20004807081 */
[----:B------:R-:W-:Y:S01]  /*c9a0*/  IMAD.MOV.U32 R10, RZ, RZ, R9 ;  /* 0x000000ffff0a7224 */ /* 0x000fe200078e0009 */
[----:B------:R-:W-:Y:S01]  /*c9b0*/  F2FP.SATFINITE.E4M3.F32.PACK_AB_MERGE_C R155, R131, R130, R134 ;  /* 0x00000082839b723e */ /* 0x000fe20004807086 */
[----:B------:R-:W-:Y:S01]  /*c9c0*/  IMAD.MOV.U32 R11, RZ, RZ, R0 ;  /* 0x000000ffff0b7224 */ /* 0x000fe200078e0000 */
[----:B------:R-:W-:Y:S01]  /*c9d0*/  F2FP.SATFINITE.E4M3.F32.PACK_AB_MERGE_C R148, R105, R104, R108 ;  /* 0x000000686994723e */ /* 0x000fe2000480706c */
[----:B------:R-:W-:Y:S01]  /*c9e0*/  IMAD.MOV.U32 R8, RZ, RZ, R157 ;  /* 0x000000ffff087224 */ /* 0x000fe200078e009d */
[----:B------:R-:W-:Y:S01]  /*c9f0*/  F2FP.SATFINITE.E4M3.F32.PACK_AB_MERGE_C R149, R107, R106, R110 ;  /* 0x0000006a6b95723e */ /* 0x000fe2000480706e */
[----:B------:R-:W-:Y:S01]  /*ca00*/  IMAD.MOV.U32 R136, RZ, RZ, R92 ;  /* 0x000000ffff887224 */ /* 0x000fe200078e005c */
[----:B------:R-:W-:-:S02]  /*ca10*/  F2FP.SATFINITE.E4M3.F32.PACK_AB_MERGE_C R150, R113, R112, R116 ;  /* 0x000000707196723e */ /* 0x000fc40004807074 */
[----:B------:R-:W-:Y:S02]  /*ca20*/  F2FP.SATFINITE.E4M3.F32.PACK_AB_MERGE_C R151, R115, R114, R118 ;  /* 0x000000727397723e */ /* 0x000fe40004807076 */
[----:B------:R-:W-:Y:S02]  /*ca30*/  F2FP.SATFINITE.E4M3.F32.PACK_AB_MERGE_C R137, R91, R90, R94 ;  /* 0x0000005a5b89723e */ /* 0x000fe4000480705e */
[----:B------:R-:W-:Y:S02]  /*ca40*/  F2FP.SATFINITE.E4M3.F32.PACK_AB_MERGE_C R138, R97, R96, R100 ;  /* 0x00000060618a723e */ /* 0x000fe40004807064 */
[----:B------:R-:W-:Y:S02]  /*ca50*/  F2FP.SATFINITE.E4M3.F32.PACK_AB_MERGE_C R140, R73, R72, R76 ;  /* 0x00000048498c723e */ /* 0x000fe4000480704c */
[----:B------:R-:W-:Y:S02]  /*ca60*/  F2FP.SATFINITE.E4M3.F32.PACK_AB_MERGE_C R141, R75, R74, R78 ;  /* 0x0000004a4b8d723e */ /* 0x000fe4000480704e */
[----:B------:R-:W-:-:S02]  /*ca70*/  F2FP.SATFINITE.E4M3.F32.PACK_AB_MERGE_C R142, R81, R80, R84 ;  /* 0x00000050518e723e */ /* 0x000fc40004807054 */
[----:B------:R-:W-:Y:S02]  /*ca80*/  F2FP.SATFINITE.E4M3.F32.PACK_AB_MERGE_C R143, R83, R82, R86 ;  /* 0x00000052538f723e */ /* 0x000fe40004807056 */
[----:B------:R-:W-:Y:S02]  /*ca90*/  F2FP.SATFINITE.E4M3.F32.PACK_AB_MERGE_C R145, R59, R58, R62 ;  /* 0x0000003a3b91723e */ /* 0x000fe4000480703e */
[----:B------:R-:W-:Y:S02]  /*caa0*/  F2FP.SATFINITE.E4M3.F32.PACK_AB_MERGE_C R146, R65, R64, R13 ;  /* 0x000000404192723e */ /* 0x000fe4000480700d */
[----:B------:R-:W-:Y:S02]  /*cab0*/  F2FP.SATFINITE.E4M3.F32.PACK_AB_MERGE_C R147, R67, R66, R69 ;  /* 0x000000424393723e */ /* 0x000fe40004807045 */
[----:B--2---:R-:W-:-:S04]  /*cac0*/  PRMT R15, R14, 0x654, R15 ;  /* 0x000006540e0f7816 */ /* 0x004fc8000000000f */
[----:B------:R0:W-:Y:S01]  /*cad0*/  SYNCS.ARRIVE.TRANS64.RED.A1T0 RZ, [R15+URZ], RZ ;  /* 0x000000ff0fff79a7 */ /* 0x0001e2000810043f */
[----:B------:R-:W-:Y:S05]  /*cae0*/  @P1 BRA `(.L_x_372) ;  /* 0xffffffd800d41947 */ /* 0x000fea000383ffff */
.L_x_360:
[----:B------:R-:W-:Y:S05]  /*caf0*/  BSYNC B0 ;  /* 0x0000000000007941 */ /* 0x000fea0003800000 */
.L_x_359:
[----:B------:R-:W-:Y:S06]  /*cb00*/  BAR.ARV 0x8, 0x1a0 ;  /* 0x0206800000007b1d */ /* 0x000fec0000002000 */
[----:B------:R-:W-:Y:S05]  /*cb10*/  @!P0 BRA `(.L_x_373) ;  /* 0x0000000000048947 */ /* 0x000fea0003800000 */
[----:B------:R-:W-:Y:S01]  /*cb20*/  BPT.TRAP 0x1 ;  /* 0x000000040000795c */ /* 0x000fe20000300000 */
.L_x_373:
[----:B------:R-:W2:Y:S01]  /*cb30*/  LDL R3, [R1] ;  /* 0x0000000001037983 */ /* 0x000ea20000100800 */
[----:B------:R-:W-:Y:S01]  /*cb40*/  IMAD R14, R157, 0x8, R16 ;  /* 0x000000089d0e7824 */ /* 0x000fe200078e0210 */
[----:B--2---:R-:W-:-:S04]  /*cb50*/  SHF.L.U32 R3, R3, 0x1f, RZ ;  /* 0x0000001f03037819 */ /* 0x004fc800000006ff */
[----:B------:R1:W2:Y:S01]  /*cb60*/  SYNCS.PHASECHK.TRANS64.TRYWAIT P1, [R14+URZ+0x13250], R3 ;  /* 0x013250030e0075a7 */ /* 0x0002a2000802017f */
[----:B------:R-:W-:Y:S05]  /*cb70*/  @!P0 BRA `(.L_x_374) ;  /* 0x0000000000048947 */ /* 0x000fea0003800000 */
[----:B------:R-:W-:Y:S01]  /*cb80*/  BPT.TRAP 0x1 ;  /* 0x000000040000795c */ /* 0x000fe20000300000 */
.L_x_374:
[----:B------:R-:W-:Y:S04]  /*cb90*/  BSSY B0, `(.L_x_375) ;  /* 0x0000004000007945 */ /* 0x000fe80003800000 */
[----:B--2---:R-:W-:Y:S05]  /*cba0*/  @P1 BRA `(.L_x_376) ;  /* 0x0000000000081947 */ /* 0x004fea0003800000 */
[----:B------:R-:W2:Y:S02]  /*cbb0*/  SYNCS.PHASECHK.TRANS64.TRYWAIT P1, [R14+URZ+0x13250], R3 ;  /* 0x013250030e0075a7 */ /* 0x000ea4000802017f */
[----:B--2---:R-:W-:Y:S05]  /*cbc0*/  @!P1 BRA `(.L_x_377) ;  /* 0x0000007c00589947 */ /* 0x004fea0003800000 */
.L_x_376:
[----:B------:R-:W-:Y:S05]  /*cbd0*/  BSYNC B0 ;  /* 0x0000000000007941 */ /* 0x000fea0003800000 */
.L_x_375:
[----:B------:R-:W3:Y:S04]  /*cbe0*/  LDL R6, [R1+0x3c] ;  /* 0x00003c0001067983 */ /* 0x000ee80000100800 */
[----:B------:R-:W4:Y:S01]  /*cbf0*/  LDL R7, [R1+0x24] ;  /* 0x0000240001077983 */ /* 0x000f220000100800 */
[----:B------:R-:W-:-:S03]  /*cc00*/  ULDC.64 UR4, c[0x0][0x9a0] ;  /* 0x0002680000047ab9 */ /* 0x000fc60000000a00 */
[----:B0-----:R-:W1:Y:S01]  /*cc10*/  LDL.LU R15, [R1+0x44] ;  /* 0x00004400010f7983 */ /* 0x001e620000300800 */
[----:B------:R-:W-:Y:S01]  /*cc20*/  VIADD R16, R16, 0x1000 ;  /* 0x0000100010107836 */ /* 0x000fe20000000000 */
[----:B------:R-:W-:Y:S01]  /*cc30*/  ISETP.NE.U32.AND P1, PT, RZ, UR4, PT ;  /* 0x00000004ff007c0c */ /* 0x000fe2000bf25070 */
[----:B------:R-:W-:Y:S01]  /*cc40*/  IMAD.MOV.U32 R5, RZ, RZ, -0x3ffffff0 ;  /* 0xc0000010ff057424 */ /* 0x000fe200078e00ff */
[----:B------:R-:W-:Y:S02]  /*cc50*/  WARPGROUP.ARRIVE ;  /* 0x00000000000079c5 */ /* 0x000fe40000000000 */
[----:B------:R-:W-:Y:S02]  /*cc60*/  SHF.R.U32.HI R16, RZ, 0x4, R16 ;  /* 0x00000004ff107819 */ /* 0x000fe40000011610 */
[----:B------:R-:W-:Y:S02]  /*cc70*/  R2UR UR7, R5 ;  /* 0x00000000050772ca */ /* 0x000fe400000e0000 */
[----:B------:R-:W-:-:S02]  /*cc80*/  LOP3.LUT R16, R16, 0x3fff, RZ, 0xc0, !PT ;  /* 0x00003fff10107812 */ /* 0x000fc400078ec0ff */
[----:B------:R-:W-:Y:S02]  /*cc90*/  ISETP.NE.AND.EX P1, PT, RZ, UR5, PT, P1 ;  /* 0x00000005ff007c0c */ /* 0x000fe4000bf25310 */
[----:B------:R-:W-:-:S05]  /*cca0*/  LOP3.LUT R16, R16, 0x10000, RZ, 0xfc, !PT ;  /* 0x0001000010107812 */ /* 0x000fca00078efcff */
[----:B------:R-:W-:-:S05]  /*ccb0*/  IMAD R4, R157, 0x280, R16 ;  /* 0x000002809d047824 */ /* 0x000fca00078e0210 */
[----:B------:R-:W-:Y:S01]  /*ccc0*/  R2UR UR6, R4 ;  /* 0x00000000040672ca */ /* 0x000fe200000e0000 */
[----:B------:R-:W3:Y:S08]  /*ccd0*/  @P1 LDC.64 R10, c[0x0][0x9c8] ;  /* 0x00027200ff0a1b82 */ /* 0x000ef00000000a00 */
[----:B-----5:R-:W0:Y:S04]  /*cce0*/  @P1 LDC.64 R12, c[0x0][0x9d0] ;  /* 0x00027400ff0c1b82 */ /* 0x020e280000000a00 */
[----:B------:R-:W-:Y:S03]  /*ccf0*/  QGMMA.64x64x32.F32.E4M3.E4M3 R24, R152, gdesc[UR4], R24, gsb0 ;  /* 0x00e0000498187df3 */ /* 0x000fe60008000818 */
[----:B------:R-:W-:-:S02]  /*cd00*/  WARPGROUP.DEPBAR.LE gsb0, 0x0 ;  /* 0x00008000000079c5 */ /* 0x000fc40000010000 */
[----:B------:R-:W-:Y:S01]  /*cd10*/  WARPGROUP.ARRIVE ;  /* 0x00000000000079c5 */ /* 0x000fe20000000000 */
[----:B---3--:R-:W-:-:S04]  /*cd20*/  @P1 IMAD R6, R6, R10, RZ ;  /* 0x0000000a06061224 */ /* 0x008fc800078e02ff */
[C---:B----4-:R-:W-:Y:S02]  /*cd30*/  @P1 IMAD R5, R7.reuse, R11, R6 ;  /* 0x0000000b07051224 */ /* 0x050fe400078e0206 */
[----:B------:R-:W-:Y:S01]  /*cd40*/  @P1 IMAD.WIDE.U32 R6, R7, R10, RZ ;  /* 0x0000000a07061225 */ /* 0x000fe200078e00ff */
[----:B-12---:R-:W-:-:S03]  /*cd50*/  @P1 SHF.R.S32.HI R3, RZ, 0x1f, R15 ;  /* 0x0000001fff031819 */ /* 0x006fc6000001140f */
[----:B------:R-:W-:Y:S02]  /*cd60*/  @P1 IMAD.IADD R7, R7, 0x1, R5 ;  /* 0x0000000107071824 */ /* 0x000fe400078e0205 */
[-C--:B0-----:R-:W-:Y:S02]  /*cd70*/  @P1 IMAD R8, R3, R12.reuse, RZ ;  /* 0x0000000c03081224 */ /* 0x081fe400078e02ff */
[----:B------:R-:W-:-:S04]  /*cd80*/  @P1 IMAD.WIDE.U32 R6, R15, R12, R6 ;  /* 0x0000000c0f061225 */ /* 0x000fc800078e0006 */
[----:B------:R-:W-:Y:S01]  /*cd90*/  @P1 IMAD R3, R15, R13, R8 ;  /* 0x0000000d0f031224 */ /* 0x000fe200078e0208 */
[----:B------:R-:W-:Y:S01]  /*cda0*/  @P1 LEA R10, P2, R6, UR4, 0x2 ;  /* 0x00000004060a1c11 */ /* 0x000fe2000f8410ff */
[----:B------:R-:W-:Y:S02]  /*cdb0*/  IMAD.MOV.U32 R8, RZ, RZ, 0x3f800000 ;  /* 0x3f800000ff087424 */ /* 0x000fe400078e00ff */
[----:B------:R-:W-:Y:S02]  /*cdc0*/  @P1 IMAD.IADD R3, R7, 0x1, R3 ;  /* 0x0000000107031824 */ /* 0x000fe400078e0203 */
[----:B------:R-:W-:-:S03]  /*cdd0*/  IMAD.MOV.U32 R7, RZ, RZ, -0x3ffffff0 ;  /* 0xc0000010ff077424 */ /* 0x000fc600078e00ff */
[----:B------:R-:W-:Y:S01]  /*cde0*/  @P1 LEA.HI.X R11, R6, UR5, R3, 0x2, P2 ;  /* 0x00000005060b1c11 */ /* 0x000fe200090f1403 */
[----:B------:R-:W-:Y:S01]  /*cdf0*/  VIADD R6, R4, 0x80 ;  /* 0x0000008004067836 */ /* 0x000fe20000000000 */
[----:B------:R-:W-:-:S03]  /*ce00*/  R2UR UR7, R7 ;  /* 0x00000000070772ca */ /* 0x000fc600000e0000 */
[----:B------:R0:W2:Y:S01]  /*ce10*/  @P1 LDG.E R8, desc[UR42][R10.64] ;  /* 0x0000002a0a081981 */ /* 0x0000a2000c1e1900 */
[----:B------:R-:W-:Y:S01]  /*ce20*/  R2UR UR6, R6 ;  /* 0x00000000060672ca */ /* 0x000fe200000e0000 */
[----:B------:R-:W-:Y:S02]  /*ce30*/  VIADD R6, R4, 0x100 ;  /* 0x0000010004067836 */ /* 0x000fe40000000000 */
[----:B------:R-:W-:Y:S01]  /*ce40*/  IMAD.MOV.U32 R7, RZ, RZ, -0x3ffffff0 ;  /* 0xc0000010ff077424 */ /* 0x000fe200078e00ff */
[----:B------:R-:W1:Y:S01]  /*ce50*/  SHFL.BFLY PT, R5, R20, 0x2, 0x1f ;  /* 0x0c401f0014057f89 */ /* 0x000e6200000e0000 */
[----:B0-----:R-:W-:-:S08]  /*ce60*/  IMAD.MOV.U32 R11, RZ, RZ, RZ ;  /* 0x000000ffff0b7224 */ /* 0x001fd000078e00ff */
[----:B------:R-:W-:Y:S01]  /*ce70*/  QGMMA.64x64x32.F32.E4M3.E4M3 R24, R148, gdesc[UR4], R24, gsb0 ;  /* 0x00e0000494187df3 */ /* 0x000fe20008000818 */
[----:B------:R-:W-:Y:S01]  /*ce80*/  R2UR UR6, R6 ;  /* 0x00000000060672ca */ /* 0x000fe200000e0000 */
[C---:B------:R-:W-:Y:S01]  /*ce90*/  VIADD R6, R4.reuse, 0x180 ;  /* 0x0000018004067836 */ /* 0x040fe20000000000 */
[----:B------:R-:W-:Y:S01]  /*cea0*/  R2UR UR7, R7 ;  /* 0x00000000070772ca */ /* 0x000fe200000e0000 */
[----:B------:R-:W-:Y:S02]  /*ceb0*/  IMAD.MOV.U32 R7, RZ, RZ, -0x3ffffff0 ;  /* 0xc0000010ff077424 */ /* 0x000fe400078e00ff */
[----:B------:R-:W-:Y:S01]  /*cec0*/  VIADD R4, R4, 0x200 ;  /* 0x0000020004047836 */ /* 0x000fe20000000000 */
[----:B------:R-:W-:Y:S02]  /*ced0*/  WARPGROUP.DEPBAR.LE gsb0, 0x0 ;  /* 0x00008000000079c5 */ /* 0x000fe40000010000 */
[----:B------:R-:W-:-:S07]  /*cee0*/  WARPGROUP.ARRIVE ;  /* 0x00000000000079c5 */ /* 0x000fce0000000000 */
[----:B------:R-:W-:Y:S01]  /*cef0*/  QGMMA.64x64x32.F32.E4M3.E4M3 R24, R136, gdesc[UR4], R24, gsb0 ;  /* 0x00e0000488187df3 */ /* 0x000fe20008000818 */
[----:B------:R-:W-:Y:S02]  /*cf00*/  R2UR UR6, R6 ;  /* 0x00000000060672ca */ /* 0x000fe400000e0000 */
[----:B------:R-:W-:Y:S01]  /*cf10*/  R2UR UR7, R7 ;  /* 0x00000000070772ca */ /* 0x000fe200000e0000 */
[----:B------:R-:W0:Y:S01]  /*cf20*/  SHFL.BFLY PT, R6, R21, 0x2, 0x1f ;  /* 0x0c401f0015067f89 */ /* 0x000e2200000e0000 */
[----:B-1----:R-:W-:-:S01]  /*cf30*/  FADD.FTZ R7, R5, R20 ;  /* 0x0000001405077221 */ /* 0x002fc20000010000 */
[----:B------:R-:W-:Y:S02]  /*cf40*/  IMAD.MOV.U32 R5, RZ, RZ, -0x3ffffff0 ;  /* 0xc0000010ff057424 */ /* 0x000fe400078e00ff */
[----:B------:R-:W-:Y:S02]  /*cf50*/  IMAD.MOV.U32 R20, RZ, RZ, -0x800000 ;  /* 0xff800000ff147424 */ /* 0x000fe400078e00ff */
[----:B0-----:R-:W-:-:S05]  /*cf60*/  FADD.FTZ R6, R6, R21 ;  /* 0x0000001506067221 */ /* 0x001fca0000010000 */
[----:B------:R-:W0:Y:S02]  /*cf70*/  SHFL.BFLY PT, R3, R6, 0x1, 0x1f ;  /* 0x0c201f0006037f89 */ /* 0x000e2400000e0000 */
[----:B0-----:R-:W-:-:S01]  /*cf80*/  FADD.FTZ R10, R6, R3 ;  /* 0x00000003060a7221 */ /* 0x001fc20000010000 */
[----:B------:R-:W-:-:S03]  /*cf90*/  IMAD.MOV.U32 R3, RZ, RZ, -0x800000 ;  /* 0xff800000ff037424 */ /* 0x000fc600078e00ff */
[C---:B------:R-:W-:Y:S01]  /*cfa0*/  FMUL.FTZ R13, R10.reuse, 0.00390625 ;  /* 0x3b8000000a0d7820 */ /* 0x040fe20000410000 */
[----:B------:R-:W-:-:S04]  /*cfb0*/  FSETP.NE.FTZ.AND P1, PT, R10, RZ, PT ;  /* 0x000000ff0a00720b */ /* 0x000fc80003f35000 */
[----:B------:R-:W-:Y:S01]  /*cfc0*/  FSETP.NE.FTZ.AND P2, PT, R13, RZ, PT ;  /* 0x000000ff0d00720b */ /* 0x000fe20003f55000 */
[----:B------:R-:W-:Y:S02]  /*cfd0*/  WARPGROUP.DEPBAR.LE gsb0, 0x0 ;  /* 0x00008000000079c5 */ /* 0x000fe40000010000 */
[----:B------:R-:W-:-:S06]  /*cfe0*/  WARPGROUP.ARRIVE ;  /* 0x00000000000079c5 */ /* 0x000fcc0000000000 */
[----:B------:R-:W-:Y:S01]  /*cff0*/  QGMMA.64x64x32.F32.E4M3.E4M3 R24, R140, gdesc[UR4], R24, gsb0 ;  /* 0x00e000048c187df3 */ /* 0x000fe20008000818 */
[----:B------:R-:W-:Y:S02]  /*d000*/  R2UR UR6, R4 ;  /* 0x00000000040672ca */ /* 0x000fe400000e0000 */
[----:B------:R-:W-:Y:S01]  /*d010*/  R2UR UR7, R5 ;  /* 0x00000000050772ca */ /* 0x000fe200000e0000 */
[----:B------:R-:W0:Y:S01]  /*d020*/  SHFL.BFLY PT, R4, R7, 0x1, 0x1f ;  /* 0x0c201f0007047f89 */ /* 0x000e2200000e0000 */
[----:B------:R-:W-:-:S06]  /*d030*/  IMAD.MOV.U32 R5, RZ, RZ, RZ ;  /* 0x000000ffff057224 */ /* 0x000fcc00078e00ff */
[----:B------:R-:W-:Y:S01]  /*d040*/  @P1 MUFU.RCP R5, R10 ;  /* 0x0000000a00051308 */ /* 0x000fe20000001000 */
[----:B0-----:R-:W-:-:S01]  /*d050*/  FADD.FTZ R12, R7, R4 ;  /* 0x00000004070c7221 */ /* 0x001fc20000010000 */
[----:B------:R-:W-:-:S06]  /*d060*/  @P2 FMUL.FTZ R7, R2, 0.69314718246459960938 ;  /* 0x3f31721802072820 */ /* 0x000fcc0000410000 */
[----:B------:R-:W0:Y:S01]  /*d070*/  @P2 MUFU.LG2 R4, R13 ;  /* 0x0000000d00042308 */ /* 0x000e220000000c00 */
[C---:B------:R-:W-:Y:S01]  /*d080*/  FMUL.FTZ R15, R12.reuse, 0.00390625 ;  /* 0x3b8000000c0f7820 */ /* 0x040fe20000410000 */
[----:B------:R-:W-:-:S04]  /*d090*/  FSETP.NE.FTZ.AND P1, PT, R12, RZ, PT ;  /* 0x000000ff0c00720b */ /* 0x000fc80003f35000 */
[----:B------:R-:W-:-:S09]  /*d0a0*/  FSETP.NE.FTZ.AND P3, PT, R15, RZ, PT ;  /* 0x000000ff0f00720b */ /* 0x000fd20003f75000 */
[----:B------:R-:W-:Y:S01]  /*d0b0*/  @P1 MUFU.RCP R11, R12 ;  /* 0x0000000c000b1308 */ /* 0x000fe20000001000 */
[----:B0-----:R-:W-:-:S03]  /*d0c0*/  @P2 FMUL.FTZ R4, R4, 0.69314718246459960938 ;  /* 0x3f31721804042820 */ /* 0x001fc60000410000 */
[----:B------:R-:W-:Y:S01]  /*d0d0*/  @P3 FMUL.FTZ R21, R2, 0.69314718246459960938 ;  /* 0x3f31721802153820 */ /* 0x000fe20000410000 */
[----:B------:R-:W-:-:S03]  /*d0e0*/  @P2 FFMA.FTZ R3, R7, R0, R4 ;  /* 0x0000000007032223 */ /* 0x000fc60000010004 */
[----:B------:R-:W0:Y:S02]  /*d0f0*/  @P3 MUFU.LG2 R6, R15 ;  /* 0x0000000f00063308 */ /* 0x000e240000000c00 */
[----:B0-----:R-:W-:-:S04]  /*d100*/  @P3 FMUL.FTZ R6, R6, 0.69314718246459960938 ;  /* 0x3f31721806063820 */ /* 0x001fc80000410000 */
[----:B------:R-:W-:Y:S01]  /*d110*/  @P3 FFMA.FTZ R20, R21, R9, R6 ;  /* 0x0000000915143223 */ /* 0x000fe20000010006 */
[----:B------:R-:W-:Y:S02]  /*d120*/  WARPGROUP.DEPBAR.LE gsb0, 0x0 ;  /* 0x00008000000079c5 */ /* 0x000fe40000010000 */
[----:B------:R-:W-:-:S06]  /*d130*/  WARPGROUP.ARRIVE ;  /* 0x00000000000079c5 */ /* 0x000fcc0000000000 */
[----:B------:R-:W-:Y:S01]  /*d140*/  QGMMA.64x64x32.F32.E4M3.E4M3 R24, R144, gdesc[UR4], R24, gsb0 ;  /* 0x00e0000490187df3 */ /* 0x000fe20008000818 */
[-C--:B--2---:R-:W-:Y:S01]  /*d150*/  FMUL.FTZ R5, R5, R8.reuse ;  /* 0x0000000805057220 */ /* 0x084fe20000410000 */
[----:B------:R-:W-:Y:S01]  /*d160*/  FMUL.FTZ R2, R11, R8 ;  /* 0x000000080b027220 */ /* 0x000fe20000410000 */
[----:B------:R-:W-:Y:S02]  /*d170*/  WARPGROUP.DEPBAR.LE gsb0, 0x0 ;  /* 0x00008000000079c5 */ /* 0x000fe40000010000 */
[----:B------:R-:W-:Y:S05]  /*d180*/  @!P0 BRA `(.L_x_378) ;  /* 0x0000000000048947 */ /* 0x000fea0003800000 */
[----:B------:R-:W-:Y:S01]  /*d190*/  BPT.TRAP 0x1 ;  /* 0x000000040000795c */ /* 0x000fe20000300000 */
.L_x_378:
[----:B------:R-:W2:Y:S01]  /*d1a0*/  LDL.LU R4, [R1+0x14] ;  /* 0x0000140001047983 */ /* 0x000ea20000300800 */
[----:B------:R-:W-:Y:S02]  /*d1b0*/  VIADD R0, R14, 0x13260 ;  /* 0x000132600e007836 */ /* 0x000fe40000000000 */
[-C--:B------:R-:W-:Y:S01]  /*d1c0*/  FMUL.FTZ R62, R24, R5.reuse ;  /* 0x00000005183e7220 */ /* 0x080fe20000410000 */
[----:B------:R-:W-:Y:S01]  /*d1d0*/  FMUL.FTZ R60, R25, R5 ;  /* 0x00000005193c7220 */ /* 0x000fe20000410000 */
[----:B------:R-:W3:Y:S01]  /*d1e0*/  LDL.LU R16, [R1] ;  /* 0x0000000001107983 */ /* 0x000ee20000300800 */
[----:B------:R-:W-:Y:S01]  /*d1f0*/  VIADD R157, R157, 0x1 ;  /* 0x000000019d9d7836 */ /* 0x000fe20000000000 */
[----:B--2---:R-:W-:Y:S02]  /*d200*/  PRMT R0, R4, 0x654, R0 ;  /* 0x0000065404007816 */ /* 0x004fe40000000000 */
[----:B------:R-:W2:Y:S02]  /*d210*/  LDL.LU R4, [R1+0x38] ;  /* 0x0000380001047983 */ /* 0x000ea40000300800 */
[----:B------:R-:W-:Y:S01]  /*d220*/  ISETP.NE.AND P1, PT, R157, 0x2, PT ;  /* 0x000000029d00780c */ /* 0x000fe20003f25270 */
[----:B------:R0:W-:Y:S03]  /*d230*/  SYNCS.ARRIVE.TRANS64.RED.A1T0 RZ, [R0+URZ], RZ ;  /* 0x000000ff00ff79a7 */ /* 0x0001e6000810043f */
[----:B0-----:R-:W-:-:S04]  /*d240*/  SEL R0, RZ, 0x1, P1 ;  /* 0x00000001ff007807 */ /* 0x001fc80000800000 */
[----:B---3--:R-:W-:Y:S01]  /*d250*/  LOP3.LUT R16, R16, R0, RZ, 0x3c, !PT ;  /* 0x0000000010107212 */ /* 0x008fe200078e3cff */
        /* <DEDUP_REMOVED lines=30> */
[----:B------:R-:W-:Y:S01]  /*d440*/  FMUL.FTZ R55, R55, R2 ;  /* 0x0000000237377220 */ /* 0x000fe20000410000 */
[----:B------:R-:W-:Y:S01]  /*d450*/  SEL R157, R157, RZ, P1 ;  /* 0x000000ff9d9d7207 */ /* 0x000fe20000800000 */
[----:B--2---:R-:W-:-:S05]  /*d460*/  VIADD R4, R4, 0x1 ;  /* 0x0000000104047836 */ /* 0x004fca0000000000 */
[----:B------:R0:W-:Y:S04]  /*d470*/  STL [R1+0x38], R4 ;  /* 0x0000380401007387 */ /* 0x0001e80000100800 */
[----:B------:R0:W-:Y:S02]  /*d480*/  STL [R1], R16 ;  /* 0x0000001001007387 */ /* 0x0001e40000100800 */
.L_x_326:
[----:B------:R-:W1:Y:S08]  /*d490*/  S2UR UR4, SR_CgaCtaId ;  /* 0x00000000000479c3 */ /* 0x000e700000008800 */
[----:B------:R-:W-:Y:S01]  /*d4a0*/  BAR.SYNC.DEFER_BLOCKING 0x5, 0x200 ;  /* 0x0148000000007b1d */ /* 0x000fe20000010000 */
[----:B0-----:R-:W-:-:S05]  /*d4b0*/  MOV R16, 0x400 ;  /* 0x0000040000107802 */ /* 0x001fca0000000f00 */
[----:B------:R-:W-:Y:S01]  /*d4c0*/  BSSY B0, `(.L_x_379) ;  /* 0x00001c6000007945 */ /* 0x000fe20003800000 */
[----:B-1----:R-:W-:-:S05]  /*d4d0*/  IMAD.U32 R0, RZ, RZ, UR4 ;  /* 0x00000004ff007e24 */ /* 0x002fca000f8e00ff */
[----:B------:R0:W-:Y:S01]  /*d4e0*/  STL [R1+0x14], R0 ;  /* 0x0000140001007387 */ /* 0x0001e20000100800 */
[----:B------:R-:W-:-:S05]  /*d4f0*/  LEA R16, R0, R16, 0x18 ;  /* 0x0000001000107211 */ /* 0x000fca00078ec0ff */
[----:B-----5:R0:W1:Y:S01]  /*d500*/  LDS.128 R24, [R16+0x132d0] ;  /* 0x0132d00010187984 */ /* 0x0200620000000c00 */
[----:B------:R-:W-:Y:S06]  /*d510*/  BAR.ARV 0x4, 0x200 ;  /* 0x0108000000007b1d */ /* 0x000fec0000002000 */
[----:B------:R-:W-:Y:S05]  /*d520*/  @P0 BRA `(.L_x_380) ;  /* 0x0000001000a00947 */ /* 0x000fea0003800000 */
[----:B------:R-:W0:Y:S01]  /*d530*/  S2R R2, SR_TID.X ;  /* 0x0000000000027919 */ /* 0x000e220000002100 */
[----:B------:R-:W-:Y:S01]  /*d540*/  ULDC.64 UR4, c[0x4][0x38] ;  /* 0x01000e0000047ab9 */ /* 0x000fe20000000a00 */
[----:B------:R-:W2:Y:S04]  /*d550*/  LDL R38, [R1+0x58] ;  /* 0x0000580001267983 */ /* 0x000ea80000100800 */
[----:B------:R-:W3:Y:S04]  /*d560*/  LDL.LU R48, [R1+0x30] ;  /* 0x0000300001307983 */ /* 0x000ee80000300800 */
[----:B------:R-:W4:Y:S01]  /*d570*/  LDL.LU R46, [R1+0x34] ;  /* 0x00003400012e7983 */ /* 0x000f220000300800 */
[----:B0-----:R-:W-:-:S05]  /*d580*/  IMAD.SHL.U32 R0, R2, 0x4, RZ ;  /* 0x0000000402007824 */ /* 0x001fca00078e00ff */
[----:B------:R-:W-:-:S04]  /*d590*/  LOP3.LUT R0, R0, 0xc, RZ, 0xc0, !PT ;  /* 0x0000000c00007812 */ /* 0x000fc800078ec0ff */
[----:B------:R-:W-:-:S05]  /*d5a0*/  IADD3 R4, P0, R0, UR4, RZ ;  /* 0x0000000400047c10 */ /* 0x000fca000ff1e0ff */
[----:B------:R-:W-:Y:S01]  /*d5b0*/  IMAD.X R5, RZ, RZ, UR5, P0 ;  /* 0x00000005ff057e24 */ /* 0x000fe200080e06ff */
[----:B------:R-:W0:Y:S01]  /*d5c0*/  S2R R43, SR_SWINHI ;  /* 0x00000000002b7919 */ /* 0x000e220000002f00 */
[----:B------:R-:W-:Y:S01]  /*d5d0*/  F2FP.BF16.F32.PACK_AB R56, R33, R56 ;  /* 0x000000382138723e */ /* 0x000fe200000010ff */
[----:B------:R-:W-:Y:S02]  /*d5e0*/  ULDC.64 UR4, c[0x0][0xbd8] ;  /* 0x0002f60000047ab9 */ /* 0x000fe40000000a00 */
[----:B------:R1:W3:Y:S01]  /*d5f0*/  LDG.E.CONSTANT R0, desc[UR42][R4.64] ;  /* 0x0000002a04007981 */ /* 0x0002e2000c1e9900 */
[----:B------:R-:W-:Y:S02]  /*d600*/  LOP3.LUT P0, R2, R2, 0x3, RZ, 0xc0, !PT ;  /* 0x0000000302027812 */ /* 0x000fe4000780c0ff */
[----:B------:R-:W-:Y:S02]  /*d610*/  F2FP.BF16.F32.PACK_AB R29, R29, R32 ;  /* 0x000000201d1d723e */ /* 0x000fe400000010ff */
[----:B------:R-:W-:-:S02]  /*d620*/  F2FP.BF16.F32.PACK_AB R11, R11, R12 ;  /* 0x0000000c0b0b723e */ /* 0x000fc400000010ff */
[----:B------:R-:W-:Y:S02]  /*d630*/  ISETP.EQ.OR P0, PT, R2, 0x3, !P0 ;  /* 0x000000030200780c */ /* 0x000fe40004702670 */
[----:B------:R-:W-:Y:S02]  /*d640*/  F2FP.BF16.F32.PACK_AB R8, R7, R8 ;  /* 0x000000080708723e */ /* 0x000fe400000010ff */
[----:B------:R-:W-:Y:S02]  /*d650*/  F2FP.BF16.F32.PACK_AB R40, R37, R40 ;  /* 0x000000282528723e */ /* 0x000fe400000010ff */
[----:B------:R-:W-:Y:S02]  /*d660*/  F2FP.BF16.F32.PACK_AB R9, R9, R10 ;  /* 0x0000000a0909723e */ /* 0x000fe400000010ff */
[----:B------:R-:W-:Y:S02]  /*d670*/  SEL R37, R11, R8, P0 ;  /* 0x000000080b257207 */ /* 0x000fe40000000000 */
[----:B------:R-:W-:-:S02]  /*d680*/  SEL R39, R8, R11, P0 ;  /* 0x0000000b08277207 */ /* 0x000fc40000000000 */
[----:B------:R-:W-:Y:S02]  /*d690*/  F2FP.BF16.F32.PACK_AB R6, R55, R6 ;  /* 0x000000063706723e */ /* 0x000fe400000010ff */
[----:B------:R-:W-:Y:S02]  /*d6a0*/  F2FP.BF16.F32.PACK_AB R61, R61, R62 ;  /* 0x0000003e3d3d723e */ /* 0x000fe400000010ff */
[----:B------:R-:W-:Y:S02]  /*d6b0*/  F2FP.BF16.F32.PACK_AB R60, R59, R60 ;  /* 0x0000003c3b3c723e */ /* 0x000fe400000010ff */
[----:B------:R-:W-:Y:S02]  /*d6c0*/  F2FP.BF16.F32.PACK_AB R41, R41, R44 ;  /* 0x0000002c2929723e */ /* 0x000fe400000010ff */
[----:B------:R-:W-:Y:S01]  /*d6d0*/  F2FP.BF16.F32.PACK_AB R28, R15, R28 ;  /* 0x0000001c0f1c723e */ /* 0x000fe200000010ff */
[----:B------:R-:W4:Y:S01]  /*d6e0*/  LDL R44, [R1+0x28] ;  /* 0x00002800012c7983 */ /* 0x000f220000100800 */
[----:B------:R-:W-:-:S02]  /*d6f0*/  MOV R32, R16 ;  /* 0x0000001000207202 */ /* 0x000fc40000000f00 */
[----:B0-----:R-:W-:Y:S02]  /*d700*/  MOV R33, R43 ;  /* 0x0000002b00217202 */ /* 0x001fe40000000f00 */
[----:B------:R-:W-:Y:S02]  /*d710*/  F2FP.BF16.F32.PACK_AB R14, R13, R14 ;  /* 0x0000000e0d0e723e */ /* 0x000fe400000010ff */
[----:B------:R-:W-:Y:S02]  /*d720*/  F2FP.BF16.F32.PACK_AB R57, R57, R58 ;  /* 0x0000003a3939723e */ /* 0x000fe400000010ff */
[----:B------:R-:W-:Y:S02]  /*d730*/  F2FP.BF16.F32.PACK_AB R35, R35, R36 ;  /* 0x000000242323723e */ /* 0x000fe400000010ff */
[----:B------:R-:W-:Y:S02]  /*d740*/  F2FP.BF16.F32.PACK_AB R34, R31, R34 ;  /* 0x000000221f22723e */ /* 0x000fe400000010ff */
[----:B------:R-:W-:-:S02]  /*d750*/  SEL R13, R61, R60, P0 ;  /* 0x0000003c3d0d7207 */ /* 0x000fc40000000000 */
[----:B------:R-:W-:Y:S02]  /*d760*/  F2FP.BF16.F32.PACK_AB R21, R21, R30 ;  /* 0x0000001e1515723e */ /* 0x000fe400000010ff */
[----:B------:R-:W-:Y:S02]  /*d770*/  SEL R61, R60, R61, P0 ;  /* 0x0000003d3c3d7207 */ /* 0x000fe40000000000 */
        /* <DEDUP_REMOVED lines=15> */
[----:B------:R-:W-:Y:S02]  /*d870*/  IADD3 R55, P3, R10, 0x20, RZ ;  /* 0x000000200a377810 */ /* 0x000fe40007f7e0ff */
[----:B------:R-:W-:Y:S02]  /*d880*/  SHF.R.U64 R53, R53, 0x3, RZ ;  /* 0x0000000335357819 */ /* 0x000fe400000012ff */
[----:B-1----:R-:W-:Y:S02]  /*d890*/  LOP3.LUT R4, R55, 0x380, RZ, 0xc0, !PT ;  /* 0x0000038037047812 */ /* 0x002fe400078ec0ff */
[----:B------:R-:W-:-:S02]  /*d8a0*/  LOP3.LUT R12, R63, 0x380, RZ, 0xc0, !PT ;  /* 0x000003803f0c7812 */ /* 0x000fc400078ec0ff */
[----:B------:R-:W-:Y:S02]  /*d8b0*/  IADD3 R59, P2, R10, 0x40, RZ ;  /* 0x000000400a3b7810 */ /* 0x000fe40007f5e0ff */
[----:B------:R-:W-:Y:S02]  /*d8c0*/  LOP3.LUT R10, R53, R10, RZ, 0x3c, !PT ;  /* 0x0000000a350a7212 */ /* 0x000fe400078e3cff */
[----:B------:R-:W-:Y:S02]  /*d8d0*/  SHF.R.U64 R4, R4, 0x3, RZ ;  /* 0x0000000304047819 */ /* 0x000fe400000012ff */
[----:B------:R-:W-:Y:S01]  /*d8e0*/  SHF.R.U64 R12, R12, 0x3, RZ ;  /* 0x000000030c0c7819 */ /* 0x000fe200000012ff */
[--C-:B------:R-:W-:Y:S01]  /*d8f0*/  IMAD.X R5, RZ, RZ, R11.reuse, P1 ;  /* 0x000000ffff057224 */ /* 0x100fe200008e060b */
[----:B------:R-:W-:Y:S01]  /*d900*/  LOP3.LUT R8, R4, R55, RZ, 0x3c, !PT ;  /* 0x0000003704087212 */ /* 0x000fe200078e3cff */
[--C-:B------:R-:W-:Y:S01]  /*d910*/  IMAD.X R7, RZ, RZ, R11.reuse, P2 ;  /* 0x000000ffff077224 */ /* 0x100fe200010e060b */
[----:B------:R-:W-:Y:S01]  /*d920*/  MOV R42, R10 ;  /* 0x0000000a002a7202 */ /* 0x000fe20000000f00 */
[----:B------:R-:W-:Y:S01]  /*d930*/  IMAD.X R9, RZ, RZ, R11, P3 ;  /* 0x000000ffff097224 */ /* 0x000fe200018e060b */
[----:B------:R-:W-:-:S02]  /*d940*/  LOP3.LUT R4, R12, R63, RZ, 0x3c, !PT ;  /* 0x0000003f0c047212 */ /* 0x000fc400078e3cff */
[----:B---3--:R-:W-:Y:S01]  /*d950*/  LOP3.LUT R2, R0, 0x2, RZ, 0x3c, !PT ;  /* 0x0000000200027812 */ /* 0x008fe200078e3cff */
[----:B------:R-:W-:Y:S04]  /*d960*/  SHFL.IDX PT, R13, R13, R0, 0x1c1f ;  /* 0x001c1f000d0d7589 */ /* 0x000fe800000e0000 */
[----:B------:R-:W0:Y:S04]  /*d970*/  SHFL.IDX PT, R30, R61, R2, 0x1c1f ;  /* 0x001c1f023d1e7589 */ /* 0x000e2800000e0000 */
[----:B------:R-:W-:Y:S04]  /*d980*/  SHFL.IDX PT, R43, R43, R0, 0x1c1f ;  /* 0x001c1f002b2b7589 */ /* 0x000fe800000e0000 */
[----:B------:R-:W1:Y:S04]  /*d990*/  SHFL.IDX PT, R24, R41, R2, 0x1c1f ;  /* 0x001c1f0229187589 */ /* 0x000e6800000e0000 */
[----:B------:R-:W-:Y:S04]  /*d9a0*/  SHFL.IDX PT, R10, R31, R0, 0x1c1f ;  /* 0x001c1f001f0a7589 */ /* 0x000fe800000e0000 */
[----:B------:R1:W2:Y:S04]  /*d9b0*/  SHFL.IDX PT, R11, R29, R2, 0x1c1f ;  /* 0x001c1f021d0b7589 */ /* 0x0002a800000e0000 */
[----:B------:R-:W-:Y:S04]  /*d9c0*/  SHFL.IDX PT, R15, R15, R0, 0x1c1f ;  /* 0x001c1f000f0f7589 */ /* 0x000fe800000e0000 */
[----:B------:R-:W3:Y:S04]  /*d9d0*/  SHFL.IDX PT, R12, R57, R2, 0x1c1f ;  /* 0x001c1f02390c7589 */ /* 0x000ee800000e0000 */
[----:B------:R-:W-:Y:S04]  /*d9e0*/  SHFL.IDX PT, R45, R45, R0, 0x1c1f ;  /* 0x001c1f002d2d7589 */ /* 0x000fe800000e0000 */
[----:B------:R-:W4:Y:S04]  /*d9f0*/  SHFL.IDX PT, R34, R35, R2, 0x1c1f ;  /* 0x001c1f0223227589 */ /* 0x000f2800000e0000 */
[----:B------:R-:W-:Y:S04]  /*da00*/  SHFL.IDX PT, R37, R37, R0, 0x1c1f ;  /* 0x001c1f0025257589 */ /* 0x000fe800000e0000 */
[----:B------:R2:W4:Y:S04]  /*da10*/  SHFL.IDX PT, R14, R39, R2, 0x1c1f ;  /* 0x001c1f02270e7589 */ /* 0x00052800000e0000 */
[----:B------:R-:W-:Y:S04]  /*da20*/  SHFL.IDX PT, R47, R47, R0, 0x1c1f ;  /* 0x001c1f002f2f7589 */ /* 0x000fe800000e0000 */
[----:B------:R-:W4:Y:S04]  /*da30*/  SHFL.IDX PT, R36, R21, R2, 0x1c1f ;  /* 0x001c1f0215247589 */ /* 0x000f2800000e0000 */
[----:B------:R-:W-:Y:S04]  /*da40*/  SHFL.IDX PT, R49, R49, R0, 0x1c1f ;  /* 0x001c1f0031317589 */ /* 0x000fe800000e0000 */
[----:B------:R-:W4:Y:S01]  /*da50*/  SHFL.IDX PT, R38, R51, R2, 0x1c1f ;  /* 0x001c1f0233267589 */ /* 0x000f2200000e0000 */
[----:B------:R-:W-:-:S04]  /*da60*/  LOP3.LUT R6, R59, 0x380, RZ, 0xc0, !PT ;  /* 0x000003803b067812 */ /* 0x000fc800078ec0ff */
[----:B------:R-:W-:Y:S02]  /*da70*/  SHF.R.U64 R6, R6, 0x3, RZ ;  /* 0x0000000306067819 */ /* 0x000fe400000012ff */
[----:B0-----:R-:W-:Y:S02]  /*da80*/  SEL R28, R13, R30, P0 ;  /* 0x0000001e0d1c7207 */ /* 0x001fe40000000000 */
[----:B------:R-:W-:Y:S02]  /*da90*/  LOP3.LUT R6, R6, R59, RZ, 0x3c, !PT ;  /* 0x0000003b06067212 */ /* 0x000fe400078e3cff */
[----:B------:R-:W-:Y:S02]  /*daa0*/  SEL R30, R30, R13, P0 ;  /* 0x0000000d1e1e7207 */ /* 0x000fe40000000000 */
[----:B-1----:R-:W-:Y:S02]  /*dab0*/  SEL R29, R43, R24, P0 ;  /* 0x000000182b1d7207 */ /* 0x002fe40000000000 */
[----:B------:R-:W-:Y:S01]  /*dac0*/  SEL R31, R24, R43, P0 ;  /* 0x0000002b181f7207 */ /* 0x000fe20000000000 */
[----:B------:R-:W-:Y:S01]  /*dad0*/  BAR.SYNC.DEFER_BLOCKING 0x1, 0x180 ;  /* 0x0046000000007b1d */ /* 0x000fe20000010000 */
[----:B------:R-:W-:-:S02]  /*dae0*/  MOV R40, R8 ;  /* 0x0000000800287202 */ /* 0x000fc40000000f00 */
[----:B--2---:R-:W-:Y:S02]  /*daf0*/  MOV R39, R6 ;  /* 0x0000000600277202 */ /* 0x004fe40000000f00 */
[----:B------:R-:W-:Y:S02]  /*db00*/  MOV R24, R4 ;  /* 0x0000000400187202 */ /* 0x000fe40000000f00 */
[----:B------:R-:W-:Y:S02]  /*db10*/  SEL R8, R10, R11, P0 ;  /* 0x0000000b0a087207 */ /* 0x000fe40000000000 */
[----:B---3--:R-:W-:Y:S02]  /*db20*/  SEL R4, R15, R12, P0 ;  /* 0x0000000c0f047207 */ /* 0x008fe40000000000 */
[----:B------:R-:W-:Y:S02]  /*db30*/  SEL R6, R12, R15, P0 ;  /* 0x0000000f0c067207 */ /* 0x000fe40000000000 */
[----:B------:R-:W-:-:S02]  /*db40*/  SEL R10, R11, R10, P0 ;  /* 0x0000000a0b0a7207 */ /* 0x000fc40000000000 */
[----:B----4-:R-:W-:Y:S02]  /*db50*/  SEL R5, R45, R34, P0 ;  /* 0x000000222d057207 */ /* 0x010fe40000000000 */
[----:B------:R-:W-:Y:S02]  /*db60*/  SEL R7, R34, R45, P0 ;  /* 0x0000002d22077207 */ /* 0x000fe40000000000 */
[----:B------:R-:W-:Y:S02]  /*db70*/  SEL R12, R37, R14, P0 ;  /* 0x0000000e250c7207 */ /* 0x000fe40000000000 */
[----:B------:R-:W-:Y:S02]  /*db80*/  SEL R9, R47, R36, P0 ;  /* 0x000000242f097207 */ /* 0x000fe40000000000 */
[----:B------:R-:W-:Y:S01]  /*db90*/  SEL R11, R36, R47, P0 ;  /* 0x0000002f240b7207 */ /* 0x000fe20000000000 */
[----:B------:R0:W-:Y:S01]  /*dba0*/  STSM.16.M88.4 [R42], R28 ;  /* 0x0000001c2a007844 */ /* 0x0001e20000000200 */
[----:B------:R-:W-:-:S02]  /*dbb0*/  SEL R14, R14, R37, P0 ;  /* 0x000000250e0e7207 */ /* 0x000fc40000000000 */
[----:B------:R-:W-:Y:S02]  /*dbc0*/  SEL R13, R49, R38, P0 ;  /* 0x00000026310d7207 */ /* 0x000fe40000000000 */
[----:B------:R-:W-:Y:S02]  /*dbd0*/  SEL R15, R38, R49, P0 ;  /* 0x00000031260f7207 */ /* 0x000fe40000000000 */
[----:B------:R-:W-:Y:S01]  /*dbe0*/  ISETP.NE.U32.AND P1, PT, RZ, UR4, PT ;  /* 0x00000004ff007c0c */ /* 0x000fe2000bf25070 */
[----:B------:R1:W-:Y:S03]  /*dbf0*/  STSM.16.M88.4 [R40], R4 ;  /* 0x0000000428007844 */ /* 0x0003e60000000200 */
[----:B------:R-:W-:Y:S01]  /*dc00*/  ISETP.NE.AND.EX P1, PT, RZ, UR5, PT, P1 ;  /* 0x00000005ff007c0c */ /* 0x000fe2000bf25310 */
[----:B------:R1:W-:Y:S01]  /*dc10*/  STSM.16.M88.4 [R39], R8 ;  /* 0x0000000827007844 */ /* 0x0003e20000000200 */
[----:B0-----:R-:W-:-:S03]  /*dc20*/  IADD3 R30, P2, R48, UR4, RZ ;  /* 0x00000004301e7c10 */ /* 0x001fc6000ff5e0ff */
[----:B------:R1:W-:Y:S01]  /*dc30*/  STSM.16.M88.4 [R24], R12 ;  /* 0x0000000c18007844 */ /* 0x0003e20000000200 */
[----:B------:R-:W-:Y:S01]  /*dc40*/  IADD3.X R31, R46, UR5, RZ, P2, !PT ;  /* 0x000000052e1f7c10 */ /* 0x000fe200097fe4ff */
[----:B------:R-:W-:Y:S01]  /*dc50*/  ULDC.64 UR4, c[0x0][0xbe0] ;  /* 0x0002f80000047ab9 */ /* 0x000fe20000000a00 */
[----:B------:R-:W-:Y:S01]  /*dc60*/  BAR.SYNC.DEFER_BLOCKING 0x1, 0x180 ;  /* 0x0046000000007b1d */ /* 0x000fe20000010000 */
[----:B------:R-:W-:-:S04]  /*dc70*/  ISETP.NE.U32.AND P0, PT, RZ, UR4, PT ;  /* 0x00000004ff007c0c */ /* 0x000fc8000bf05070 */
[----:B------:R-:W-:Y:S01]  /*dc80*/  ISETP.NE.AND.EX P0, PT, RZ, UR5, PT, P0 ;  /* 0x00000005ff007c0c */ /* 0x000fe2000bf05300 */
[----:B------:R-:W-:-:S12]  /*dc90*/  IMAD.MOV.U32 R21, RZ, RZ, RZ ;  /* 0x000000ffff157224 */ /* 0x000fd800078e00ff */
[----:B------:R-:W-:Y:S01]  /*dca0*/  @P0 IADD3 R28, P2, R48, UR4, RZ ;  /* 0x00000004301c0c10 */ /* 0x000fe2000ff5e0ff */
[----:B------:R-:W-:Y:S02]  /*dcb0*/  ULDC UR4, c[0x0][0xa88] ;  /* 0x0002a20000047ab9 */ /* 0x000fe40000000800 */
[----:B------:R-:W-:Y:S01]  /*dcc0*/  IMAD.U32 R0, RZ, RZ, UR4 ;  /* 0x00000004ff007e24 */ /* 0x000fe2000f8e00ff */
[----:B------:R-:W-:Y:S01]  /*dcd0*/  @P0 IADD3.X R29, R46, UR5, RZ, P2, !PT ;  /* 0x000000052e1d0c10 */ /* 0x000fe200097fe4ff */
[----:B------:R-:W2:Y:S04]  /*dce0*/  @P1 LDG.E R21, desc[UR42][R30.64] ;  /* 0x0000002a1e151981 */ /* 0x000ea8000c1e1900 */
[----:B------:R1:W5:Y:S01]  /*dcf0*/  @P0 LDG.E R0, desc[UR42][R28.64] ;  /* 0x0000002a1c000981 */ /* 0x000362000c1e1900 */
[----:B------:R-:W-:-:S02]  /*dd00*/  SHF.R.S32.HI R38, RZ, 0x1f, R44 ;  /* 0x0000001fff267819 */ /* 0x000fc4000001142c */
[----:B--2---:R-:W-:Y:S01]  /*dd10*/  SHF.R.S32.HI R34, RZ, 0x1f, R21 ;  /* 0x0000001fff227819 */ /* 0x004fe20000011415 */
[----:B-1----:R-:W-:Y:S06]  /*dd20*/  @P0 BRA `(.L_x_381) ;  /* 0x0000000000100947 */ /* 0x002fec0003800000 */
[----:B------:R-:W-:Y:S05]  /*dd30*/  @!P1 BRA `(.L_x_381) ;  /* 0x00000000000c9947 */ /* 0x000fea0003800000 */
[----:B------:R-:W2:Y:S04]  /*dd40*/  LDG.E R5, desc[UR42][R30.64] ;  /* 0x0000002a1e057981 */ /* 0x000ea8000c1e1900 */
[----:B-----5:R-:W2:Y:S02]  /*dd50*/  LDG.E R0, desc[UR42][R30.64+0x4] ;  /* 0x0000042a1e007981 */ /* 0x020ea4000c1e1900 */
[----:B--2---:R-:W-:-:S07]  /*dd60*/  IMAD.IADD R0, R0, 0x1, -R5 ;  /* 0x0000000100007824 */ /* 0x004fce00078e0a05 */
.L_x_381:
[----:B------:R-:W2:Y:S01]  /*dd70*/  LDL.LU R9, [R1+0x3c] ;  /* 0x00003c0001097983 */ /* 0x000ea20000300800 */
[----:B------:R-:W-:Y:S01]  /*dd80*/  ULDC.64 UR4, c[0x0][0xb70] ;  /* 0x0002dc0000047ab9 */ /* 0x000fe20000000a00 */
[----:B------:R-:W-:Y:S01]  /*dd90*/  IMAD.MOV.U32 R4, RZ, RZ, R21 ;  /* 0x000000ffff047224 */ /* 0x000fe200078e0015 */
[----:B------:R-:W-:Y:S01]  /*dda0*/  ULDC.64 UR6, c[0x0][0xae0] ;  /* 0x0002b80000067ab9 */ /* 0x000fe20000000a00 */
[----:B------:R-:W3:Y:S04]  /*ddb0*/  LDL.LU R6, [R1+0x24] ;  /* 0x0000240001067983 */ /* 0x000ee80000300800 */
[----:B------:R-:W4:Y:S04]  /*ddc0*/  LDL R8, [R1+0x54] ;  /* 0x0000540001087983 */ /* 0x000f280000100800 */
[----:B------:R-:W4:Y:S04]  /*ddd0*/  LDL.64 R12, [R1+0x8] ;  /* 0x00000800010c7983 */ /* 0x000f280000100a00 */
[----:B------:R-:W4:Y:S04]  /*dde0*/  LDL R41, [R1+0x2c] ;  /* 0x00002c0001297983 */ /* 0x000f280000100800 */
[----:B------:R-:W4:Y:S04]  /*ddf0*/  LDL.64 R42, [R1+0x8] ;  /* 0x00000800012a7983 */ /* 0x000f280000100a00 */
[----:B------:R-:W4:Y:S01]  /*de00*/  LDL.LU R40, [R1+0x40] ;  /* 0x0000400001287983 */ /* 0x000f220000300800 */
[----:B------:R-:W-:-:S02]  /*de10*/  IMAD R2, R38, UR4, RZ ;  /* 0x0000000426027c24 */ /* 0x000fc4000f8e02ff */
[----:B------:R-:W-:Y:S02]  /*de20*/  IMAD.MOV.U32 R5, RZ, RZ, R34 ;  /* 0x000000ffff057224 */ /* 0x000fe400078e0022 */
[C---:B------:R-:W-:Y:S02]  /*de30*/  IMAD R7, R44.reuse, UR5, R2 ;  /* 0x000000052c077c24 */ /* 0x040fe4000f8e0202 */
[----:B------:R-:W-:Y:S01]  /*de40*/  IMAD.WIDE.U32 R4, R44, UR4, R4 ;  /* 0x000000042c047c25 */ /* 0x000fe2000f8e0004 */
[----:B------:R-:W-:-:S03]  /*de50*/  ULDC.64 UR4, c[0x0][0xb78] ;  /* 0x0002de0000047ab9 */ /* 0x000fc60000000a00 */
[----:B------:R-:W-:Y:S01]  /*de60*/  IMAD.IADD R5, R5, 0x1, R7 ;  /* 0x0000000105057824 */ /* 0x000fe200078e0207 */
[----:B------:R-:W-:Y:S01]  /*de70*/  BSSY B1, `(.L_x_382) ;  /* 0x0000064000017945 */ /* 0x000fe20003800000 */
[----:B--2---:R-:W-:Y:S02]  /*de80*/  SEL R24, R9, RZ, !P1 ;  /* 0x000000ff09187207 */ /* 0x004fe40004800000 */
[----:B---3--:R-:W-:-:S03]  /*de90*/  SEL R39, R6, RZ, !P1 ;  /* 0x000000ff06277207 */ /* 0x008fc60004800000 */
[----:B------:R-:W-:Y:S01]  /*dea0*/  IMAD R2, R24, UR4, RZ ;  /* 0x0000000418027c24 */ /* 0x000fe2000f8e02ff */
[----:B------:R-:W0:Y:S01]  /*deb0*/  S2R R6, SR_TID.X ;  /* 0x0000000000067919 */ /* 0x000e220000002100 */
[----:B------:R-:W-:-:S04]  /*dec0*/  IMAD.WIDE.U32 R4, R39, UR4, R4 ;  /* 0x0000000427047c25 */ /* 0x000fc8000f8e0004 */
[----:B----4-:R-:W-:Y:S02]  /*ded0*/  IMAD.MOV.U32 R42, RZ, RZ, R12 ;  /* 0x000000ffff2a7224 */ /* 0x010fe400078e000c */
[----:B------:R-:W-:Y:S02]  /*dee0*/  IMAD R11, R40, 0xc0, R8 ;  /* 0x000000c0280b7824 */ /* 0x000fe400078e0208 */
[----:B------:R-:W-:-:S04]  /*def0*/  IMAD R7, R42, 0x40, R41 ;  /* 0x000000402a077824 */ /* 0x000fc800078e0229 */
[----:B------:R-:W-:-:S03]  /*df00*/  IMAD.WIDE R32, R7, 0x2, R32 ;  /* 0x0000000207207825 */ /* 0x000fc600078e0220 */
[C---:B------:R-:W-:Y:S02]  /*df10*/  IADD3 R7, P3, R32.reuse, 0x3000, RZ ;  /* 0x0000300020077810 */ /* 0x040fe40007f7e0ff */
[----:B------:R-:W-:Y:S01]  /*df20*/  LOP3.LUT R15, R32, 0x380, RZ, 0xc0, !PT ;  /* 0x00000380200f7812 */ /* 0x000fe200078ec0ff */
[----:B0-----:R-:W-:Y:S02]  /*df30*/  VIADD R9, R6, 0xffffff80 ;  /* 0xffffff8006097836 */ /* 0x001fe40000000000 */
[----:B------:R-:W-:Y:S01]  /*df40*/  IMAD R6, R39, UR5, R2 ;  /* 0x0000000527067c24 */ /* 0x000fe2000f8e0202 */
[----:B------:R-:W-:Y:S01]  /*df50*/  IADD3 R2, P1, R11, R4, RZ ;  /* 0x000000040b027210 */ /* 0x000fe20007f3e0ff */
[----:B------:R-:W-:Y:S01]  /*df60*/  ULDC.64 UR4, c[0x0][0xb40] ;  /* 0x0002d00000047ab9 */ /* 0x000fe20000000a00 */
[----:B------:R-:W-:Y:S01]  /*df70*/  SHF.R.S32.HI R8, RZ, 0x1f, R9 ;  /* 0x0000001fff087819 */ /* 0x000fe20000011409 */
[----:B------:R-:W-:Y:S01]  /*df80*/  IMAD.X R13, RZ, RZ, R33, P3 ;  /* 0x000000ffff0d7224 */ /* 0x000fe200018e0621 */
[----:B------:R-:W-:-:S02]  /*df90*/  LEA R36, P2, R2, UR4, 0x2 ;  /* 0x0000000402247c11 */ /* 0x000fc4000f8410ff */
[----:B------:R-:W-:Y:S02]  /*dfa0*/  LEA.HI R8, R8, R9, RZ, 0x7 ;  /* 0x0000000908087211 */ /* 0x000fe400078f38ff */
[----:B------:R-:W-:Y:S02]  /*dfb0*/  LOP3.LUT R4, R7, 0x380, RZ, 0xc0, !PT ;  /* 0x0000038007047812 */ /* 0x000fe400078ec0ff */
[----:B------:R-:W-:Y:S02]  /*dfc0*/  LOP3.LUT R8, R8, 0xffffff80, RZ, 0xc0, !PT ;  /* 0xffffff8008087812 */ /* 0x000fe400078ec0ff */
[----:B------:R-:W-:Y:S02]  /*dfd0*/  SHF.R.U64 R4, R4, 0x3, RZ ;  /* 0x0000000304047819 */ /* 0x000fe400000012ff */
[----:B------:R-:W-:Y:S01]  /*dfe0*/  SHF.R.U64 R15, R15, 0x3, RZ ;  /* 0x000000030f0f7819 */ /* 0x000fe200000012ff */
[----:B------:R-:W-:Y:S01]  /*dff0*/  IMAD.IADD R8, R9, 0x1, -R8 ;  /* 0x0000000109087824 */ /* 0x000fe200078e0a08 */
[----:B------:R-:W-:-:S02]  /*e000*/  SHF.R.S32.HI R9, RZ, 0x1f, R11 ;  /* 0x0000001fff097819 */ /* 0x000fc4000001140b */
[----:B------:R-:W-:Y:S02]  /*e010*/  LOP3.LUT R12, R4, R7, RZ, 0x3c, !PT ;  /* 0x00000007040c7212 */ /* 0x000fe400078e3cff */
[----:B------:R-:W-:Y:S01]  /*e020*/  IADD3.X R9, R9, R5, R6, P1, !PT ;  /* 0x0000000509097210 */ /* 0x000fe20000ffe406 */
[C---:B------:R-:W-:Y:S01]  /*e030*/  VIADD R5, R11.reuse, 0x8 ;  /* 0x000000080b057836 */ /* 0x040fe20000000000 */
[----:B------:R-:W-:Y:S02]  /*e040*/  LOP3.LUT P0, RZ, R8, 0x3, RZ, 0xc0, !PT ;  /* 0x0000000308ff7812 */ /* 0x000fe4000780c0ff */
[----:B------:R-:W-:Y:S01]  /*e050*/  LEA.HI.X R37, R2, UR5, R9, 0x2, P2 ;  /* 0x0000000502257c11 */ /* 0x000fe200090f1409 */
[----:B------:R-:W-:Y:S01]  /*e060*/  ULDC.64 UR4, c[0x0][0xaa0] ;  /* 0x0002a80000047ab9 */ /* 0x000fe20000000a00 */
[-C--:B-----5:R-:W-:Y:S02]  /*e070*/  ISETP.GE.OR P1, PT, R11, R0.reuse, P0 ;  /* 0x000000000b00720c */ /* 0x0a0fe40000726670 */
[----:B------:R-:W-:-:S02]  /*e080*/  ISETP.GE.OR P0, PT, R5, R0, P0 ;  /* 0x000000000500720c */ /* 0x000fc40000706670 */
[C---:B------:R-:W-:Y:S02]  /*e090*/  IADD3 R11, P2, R32.reuse, 0x1800, RZ ;  /* 0x00001800200b7810 */ /* 0x040fe40007f5e0ff */
[----:B------:R-:W-:Y:S02]  /*e0a0*/  IADD3 R5, P4, R32, 0x4800, RZ ;  /* 0x0000480020057810 */ /* 0x000fe40007f9e0ff */
[----:B------:R-:W-:Y:S01]  /*e0b0*/  LOP3.LUT R6, R11, 0x380, RZ, 0xc0, !PT ;  /* 0x000003800b067812 */ /* 0x000fe200078ec0ff */
[--C-:B------:R-:W-:Y:S01]  /*e0c0*/  IMAD.X R9, RZ, RZ, R33.reuse, P2 ;  /* 0x000000ffff097224 */ /* 0x100fe200010e0621 */
[----:B------:R-:W-:Y:S01]  /*e0d0*/  LOP3.LUT R2, R5, 0x380, RZ, 0xc0, !PT ;  /* 0x0000038005027812 */ /* 0x000fe200078ec0ff */
[----:B------:R-:W-:Y:S01]  /*e0e0*/  IMAD.X R29, RZ, RZ, R33, P4 ;  /* 0x000000ffff1d7224 */ /* 0x000fe200020e0621 */
[----:B------:R-:W-:Y:S01]  /*e0f0*/  SHF.R.U64 R6, R6, 0x3, RZ ;  /* 0x0000000306067819 */ /* 0x000fe200000012ff */
[----:B------:R-:W-:Y:S01]  /*e100*/  @!P1 STG.E desc[UR42][R36.64], R3 ;  /* 0x0000000324009986 */ /* 0x000fe2000c10192a */
[----:B------:R-:W-:-:S02]  /*e110*/  SHF.R.U64 R2, R2, 0x3, RZ ;  /* 0x0000000302027819 */ /* 0x000fc400000012ff */
[----:B------:R-:W-:Y:S01]  /*e120*/  LOP3.LUT R8, R6, R11, RZ, 0x3c, !PT ;  /* 0x0000000b06087212 */ /* 0x000fe200078e3cff */
[----:B------:R0:W-:Y:S01]  /*e130*/  @!P0 STG.E desc[UR42][R36.64+0x20], R20 ;  /* 0x0000201424008986 */ /* 0x0001e2000c10192a */
[----:B------:R-:W-:Y:S01]  /*e140*/  LOP3.LUT R28, R2, R5, RZ, 0x3c, !PT ;  /* 0x00000005021c7212 */ /* 0x000fe200078e3cff */
[----:B------:R-:W-:Y:S01]  /*e150*/  IMAD R2, R34, UR4, RZ ;  /* 0x0000000422027c24 */ /* 0x000fe2000f8e02ff */
[----:B------:R-:W-:Y:S01]  /*e160*/  LOP3.LUT R32, R15, R32, RZ, 0x3c, !PT ;  /* 0x000000200f207212 */ /* 0x000fe200078e3cff */
[--C-:B------:R-:W-:Y:S01]  /*e170*/  IMAD.MOV.U32 R34, RZ, RZ, R41.reuse ;  /* 0x000000ffff227224 */ /* 0x100fe200078e0029 */
[----:B------:R-:W-:Y:S01]  /*e180*/  SHF.R.S32.HI R35, RZ, 0x1f, R41 ;  /* 0x0000001fff237819 */ /* 0x000fe20000011429 */
[----:B------:R-:W5:Y:S01]  /*e190*/  LD.E.128 R8, desc[UR42][R8.64] ;  /* 0x0000002a08087980 */ /* 0x000f62000c101d00 */
[----:B------:R-:W-:-:S03]  /*e1a0*/  SHF.R.S32.HI R43, RZ, 0x1f, R42 ;  /* 0x0000001fff2b7819 */ /* 0x000fc6000001142a */
[----:B------:R1:W5:Y:S01]  /*e1b0*/  LD.E.128 R4, desc[UR42][R32.64] ;  /* 0x0000002a20047980 */ /* 0x000362000c101d00 */
[C---:B------:R-:W-:Y:S01]  /*e1c0*/  IMAD.WIDE.U32 R34, R21.reuse, UR4, R34 ;  /* 0x0000000415227c25 */ /* 0x040fe2000f8e0022 */
[----:B------:R-:W-:Y:S02]  /*e1d0*/  ULDC UR4, c[0x0][0xa8c] ;  /* 0x0002a30000047ab9 */ /* 0x000fe40000000800 */
[----:B------:R-:W5:Y:S01]  /*e1e0*/  LD.E.128 R12, desc[UR42][R12.64] ;  /* 0x0000002a0c0c7980 */ /* 0x000f62000c101d00 */
[----:B------:R-:W-:-:S03]  /*e1f0*/  IMAD R21, R21, UR5, R2 ;  /* 0x0000000515157c24 */ /* 0x000fc6000f8e0202 */
[----:B------:R-:W5:Y:S01]  /*e200*/  LD.E.128 R28, desc[UR42][R28.64] ;  /* 0x0000002a1c1c7980 */ /* 0x000f62000c101d00 */
[----:B------:R-:W-:Y:S01]  /*e210*/  @!PT LDS RZ, [RZ] ;  /* 0x00000000fffff984 */ /* 0x000fe20000000800 */
[----:B------:R-:W-:Y:S01]  /*e220*/  @!PT LDS RZ, [RZ] ;  /* 0x00000000fffff984 */ /* 0x000fe20000000800 */
[----:B------:R-:W-:Y:S01]  /*e230*/  @!PT LDS RZ, [RZ] ;  /* 0x00000000fffff984 */ /* 0x000fe20000000800 */
[----:B------:R-:W-:Y:S01]  /*e240*/  @!PT LDS RZ, [RZ] ;  /* 0x00000000fffff984 */ /* 0x000fe20000000800 */
[----:B------:R2:W-:Y:S06]  /*e250*/  MEMBAR.ALL.CTA ;  /* 0x0000000000007992 */ /* 0x0005ec0000008000 */
[----:B--2---:R-:W2:Y:S01]  /*e260*/  FENCE.VIEW.ASYNC.S ;  /* 0x00000000000073c6 */ /* 0x004ea20000000000 */
[----:B------:R-:W-:Y:S01]  /*e270*/  IMAD.IADD R35, R35, 0x1, R21 ;  /* 0x0000000123237824 */ /* 0x000fe200078e0215 */
[----:B------:R-:W-:Y:S01]  /*e280*/  ISETP.GE.AND P0, PT, R41, UR4, PT ;  /* 0x0000000429007c0c */ /* 0x000fe2000bf06270 */
[C---:B0-----:R-:W-:Y:S01]  /*e290*/  VIADD R20, R42.reuse, 0x30 ;  /* 0x000000302a147836 */ /* 0x041fe20000000000 */
[----:B------:R0:W-:Y:S01]  /*e2a0*/  STL [R1+0xc], R43 ;  /* 0x00000c2b01007387 */ /* 0x0001e20000100800 */
[----:B------:R-:W-:Y:S01]  /*e2b0*/  VIADD R21, R42, 0x60 ;  /* 0x000000602a157836 */ /* 0x000fe20000000000 */
[----:B------:R-:W-:Y:S01]  /*e2c0*/  ULDC.64 UR4, c[0x0][0xae8] ;  /* 0x0002ba0000047ab9 */ /* 0x000fe20000000a00 */
[----:B------:R-:W-:Y:S01]  /*e2d0*/  IMAD R37, R40, -0xc0, R0 ;  /* 0xffffff4028257824 */ /* 0x000fe200078e0200 */
[----:B------:R-:W-:Y:S01]  /*e2e0*/  IADD3 R0, R42, 0x90, RZ ;  /* 0x000000902a007810 */ /* 0x000fe20007ffe0ff */
[----:B------:R-:W-:-:S03]  /*e2f0*/  IMAD R2, R38, UR6, RZ ;  /* 0x0000000626027c24 */ /* 0x000fc6000f8e02ff */
[-C--:B------:R-:W-:Y:S02]  /*e300*/  ISETP.GE.OR P3, PT, R20, R37.reuse, P0 ;  /* 0x000000251400720c */ /* 0x080fe40000766670 */
[-C--:B------:R-:W-:Y:S02]  /*e310*/  ISETP.GE.OR P1, PT, R21, R37.reuse, P0 ;  /* 0x000000251500720c */ /* 0x080fe40000726670 */
[-C--:B------:R-:W-:Y:S02]  /*e320*/  ISETP.GE.OR P2, PT, R0, R37.reuse, P0 ;  /* 0x000000250000720c */ /* 0x080fe40000746670 */
[----:B------:R-:W-:Y:S01]  /*e330*/  ISETP.GE.OR P0, PT, R42, R37, P0 ;  /* 0x000000252a00720c */ /* 0x000fe20000706670 */
[C---:B-1----:R-:W-:Y:S02]  /*e340*/  IMAD R33, R44.reuse, UR7, R2 ;  /* 0x000000072c217c24 */ /* 0x042fe4000f8e0202 */
[----:B------:R-:W-:-:S04]  /*e350*/  IMAD.WIDE.U32 R2, R44, UR6, R34 ;  /* 0x000000062c027c25 */ /* 0x000fc8000f8e0022 */
[----:B------:R-:W-:Y:S02]  /*e360*/  VIADD R0, R16, 0x13220 ;  /* 0x0001322010007836 */ /* 0x000fe40000000000 */
[----:B------:R-:W-:Y:S02]  /*e370*/  IMAD.IADD R3, R3, 0x1, R33 ;  /* 0x0000000103037824 */ /* 0x000fe400078e0221 */
[----:B------:R-:W-:Y:S01]  /*e380*/  IMAD R20, R24, UR4, RZ ;  /* 0x0000000418147c24 */ /* 0x000fe2000f8e02ff */
[----:B------:R-:W-:Y:S01]  /*e390*/  PRMT R0, RZ, 0x654, R0 ;  /* 0x00000654ff007816 */ /* 0x000fe20000000000 */
[----:B------:R-:W-:-:S03]  /*e3a0*/  IMAD.WIDE.U32 R34, R39, UR4, R2 ;  /* 0x0000000427227c25 */ /* 0x000fc6000f8e0002 */
[----:B--2---:R0:W-:Y:S01]  /*e3b0*/  SYNCS.ARRIVE.TRANS64.RED.A1T0 RZ, [R0+URZ], RZ ;  /* 0x000000ff00ff79a7 */ /* 0x0041e2000810043f */
[----:B------:R-:W-:Y:S02]  /*e3c0*/  IMAD R21, R39, UR5, R20 ;  /* 0x0000000527157c24 */ /* 0x000fe4000f8e0214 */
[----:B------:R-:W-:-:S04]  /*e3d0*/  IMAD.WIDE R32, R40, 0xc0, R42 ;  /* 0x000000c028207825 */ /* 0x000fc800078e022a */
[----:B------:R-:W-:Y:S01]  /*e3e0*/  IMAD.IADD R37, R35, 0x1, R21 ;  /* 0x0000000123257824 */ /* 0x000fe200078e0215 */
[----:B0-----:R-:W-:Y:S06]  /*e3f0*/  @P0 BRA `(.L_x_383) ;  /* 0x00000000002c0947 */ /* 0x001fec0003800000 */
        /* <DEDUP_REMOVED lines=11> */
.L_x_383:
[----:B------:R-:W-:Y:S05]  /*e4b0*/  BSYNC B1 ;  /* 0x0000000000017941 */ /* 0x000fea0003800000 */
.L_x_382:
[----:B------:R-:W-:Y:S04]  /*e4c0*/  BSSY B1, `(.L_x_384) ;  /* 0x000000f000017945 */ /* 0x000fe80003800000 */
[----:B------:R-:W-:Y:S05]  /*e4d0*/  @P3 BRA `(.L_x_385) ;  /* 0x0000000000343947 */ /* 0x000fea0003800000 */
[----:B0----5:R-:W-:Y:S01]  /*e4e0*/  IADD3 R5, P0, R32, 0x30, RZ ;  /* 0x0000003020057810 */ /* 0x021fe20007f1e0ff */
        /* <DEDUP_REMOVED lines=12> */
.L_x_385:
[----:B------:R-:W-:Y:S05]  /*e5b0*/  BSYNC B1 ;  /* 0x0000000000017941 */ /* 0x000fea0003800000 */
.L_x_384:
[----:B------:R-:W-:Y:S04]  /*e5c0*/  BSSY B1, `(.L_x_386) ;  /* 0x000000f000017945 */ /* 0x000fe80003800000 */
[----:B------:R-:W-:Y:S05]  /*e5d0*/  @P1 BRA `(.L_x_387) ;  /* 0x0000000000341947 */ /* 0x000fea0003800000 */
[----:B01---5:R-:W-:Y:S01]  /*e5e0*/  IADD3 R5, P0, R32, 0x60, RZ ;  /* 0x0000006020057810 */ /* 0x023fe20007f1e0ff */
        /* <DEDUP_REMOVED lines=12> */
.L_x_387:
[----:B------:R-:W-:Y:S05]  /*e6b0*/  BSYNC B1 ;  /* 0x0000000000017941 */ /* 0x000fea0003800000 */
.L_x_386:
[----:B------:R-:W-:Y:S05]  /*e6c0*/  @P2 BRA `(.L_x_388) ;  /* 0x0000000800942947 */ /* 0x000fea0003800000 */
[----:B012--5:R-:W-:Y:S01]  /*e6d0*/  IADD3 R5, P0, R32, 0x90, RZ ;  /* 0x0000009020057810 */ /* 0x027fe20007f1e0ff */
        /* <DEDUP_REMOVED lines=13> */
.L_x_380:
[----:B------:R-:W2:Y:S01]  /*e7b0*/  LDL.LU R4, [R1+0x30] ;  /* 0x0000300001047983 */ /* 0x000ea20000300800 */
[----:B------:R-:W-:-:S03]  /*e7c0*/  ULDC.64 UR4, c[0x0][0xbd8] ;  /* 0x0002f60000047ab9 */ /* 0x000fc60000000a00 */
[----:B0-----:R-:W3:Y:S01]  /*e7d0*/  LDL.LU R0, [R1+0x34] ;  /* 0x0000340001007983 */ /* 0x001ee20000300800 */
[----:B------:R-:W-:Y:S01]  /*e7e0*/  ISETP.NE.U32.AND P0, PT, RZ, UR4, PT ;  /* 0x00000004ff007c0c */ /* 0x000fe2000bf05070 */
[----:B------:R-:W-:-:S03]  /*e7f0*/  IMAD.MOV.U32 R7, RZ, RZ, RZ ;  /* 0x000000ffff077224 */ /* 0x000fc600078e00ff */
[----:B------:R-:W-:Y:S02]  /*e800*/  ISETP.NE.AND.EX P0, PT, RZ, UR5, PT, P0 ;  /* 0x00000005ff007c0c */ /* 0x000fe4000bf05300 */
[----:B--2---:R-:W-:-:S04]  /*e810*/  IADD3 R2, P1, R4, UR4, RZ ;  /* 0x0000000404027c10 */ /* 0x004fc8000ff3e0ff */
[----:B---3--:R-:W-:Y:S01]  /*e820*/  IADD3.X R3, R0, UR5, RZ, P1, !PT ;  /* 0x0000000500037c10 */ /* 0x008fe20008ffe4ff */
[----:B------:R-:W-:Y:S02]  /*e830*/  ULDC.64 UR4, c[0x0][0xbe0] ;  /* 0x0002f80000047ab9 */ /* 0x000fe40000000a00 */
[----:B------:R-:W-:-:S04]  /*e840*/  ISETP.NE.U32.AND P1, PT, RZ, UR4, PT ;  /* 0x00000004ff007c0c */ /* 0x000fc8000bf25070 */
[----:B------:R0:W5:Y:S01]  /*e850*/  @P0 LDG.E R7, desc[UR42][R2.64] ;  /* 0x0000002a02070981 */ /* 0x000162000c1e1900 */
[----:B------:R-:W-:Y:S01]  /*e860*/  ISETP.NE.AND.EX P1, PT, RZ, UR5, PT, P1 ;  /* 0x00000005ff007c0c */ /* 0x000fe2000bf25310 */
[----:B------:R-:W2:-:S12]  /*e870*/  S2R R6, SR_TID.X ;  /* 0x0000000000067919 */ /* 0x000e980000002100 */
[----:B------:R-:W-:Y:S01]  /*e880*/  @P1 IADD3 R4, P2, R4, UR4, RZ ;  /* 0x0000000404041c10 */ /* 0x000fe2000ff5e0ff */
[----:B------:R-:W-:-:S03]  /*e890*/  ULDC UR4, c[0x0][0xa88] ;  /* 0x0002a20000047ab9 */ /* 0x000fc60000000800 */
[----:B------:R-:W-:Y:S01]  /*e8a0*/  @P1 IADD3.X R5, R0, UR5, RZ, P2, !PT ;  /* 0x0000000500051c10 */ /* 0x000fe200097fe4ff */
[----:B------:R-:W-:-:S06]  /*e8b0*/  IMAD.U32 R0, RZ, RZ, UR4 ;  /* 0x00000004ff007e24 */ /* 0x000fcc000f8e00ff */
[----:B------:R0:W5:Y:S01]  /*e8c0*/  @P1 LDG.E R0, desc[UR42][R4.64] ;  /* 0x0000002a04001981 */ /* 0x000162000c1e1900 */
[----:B--2---:R-:W-:-:S05]  /*e8d0*/  VIADD R6, R6, 0xffffff80 ;  /* 0xffffff8006067836 */ /* 0x004fca0000000000 */
[----:B------:R-:W-:Y:S01]  /*e8e0*/  ISETP.GT.AND P2, PT, R6, 0xbf, PT ;  /* 0x000000bf0600780c */ /* 0x000fe20003f44270 */
[----:B0-----:R-:W-:-:S12]  /*e8f0*/  @P1 BRA `(.L_x_389) ;  /* 0x0000000000101947 */ /* 0x001fd80003800000 */
[----:B------:R-:W-:Y:S05]  /*e900*/  @!P0 BRA `(.L_x_389) ;  /* 0x00000000000c8947 */ /* 0x000fea0003800000 */
[----:B------:R-:W2:Y:S04]  /*e910*/  LDG.E R5, desc[UR42][R2.64] ;  /* 0x0000002a02057981 */ /* 0x000ea8000c1e1900 */
[----:B-----5:R-:W2:Y:S02]  /*e920*/  LDG.E R0, desc[UR42][R2.64+0x4] ;  /* 0x0000042a02007981 */ /* 0x020ea4000c1e1900 */
[----:B--2---:R-:W-:-:S07]  /*e930*/  IMAD.IADD R0, R0, 0x1, -R5 ;  /* 0x0000000100007824 */ /* 0x004fce00078e0a05 */
.L_x_389:
[----:B------:R-:W2:Y:S04]  /*e940*/  LDL.LU R3, [R1+0x24] ;  /* 0x0000240001037983 */ /* 0x000ea80000300800 */
[----:B------:R-:W3:Y:S04]  /*e950*/  LDL.LU R2, [R1+0x3c] ;  /* 0x00003c0001027983 */ /* 0x000ee80000300800 */
[----:B------:R-:W4:Y:S04]  /*e960*/  LDL R20, [R1+0x2c] ;  /* 0x00002c0001147983 */ /* 0x000f280000100800 */
[----:B------:R-:W4:Y:S04]  /*e970*/  LDL R13, [R1+0x28] ;  /* 0x00002800010d7983 */ /* 0x000f280000100800 */
[----:B------:R0:W5:Y:S01]  /*e980*/  LDL R12, [R1+0x40] ;  /* 0x00004000010c7983 */ /* 0x0001620000100800 */
[----:B------:R-:W-:Y:S01]  /*e990*/  BSSY B1, `(.L_x_390) ;  /* 0x000001d000017945 */ /* 0x000fe20003800000 */
[----:B-----5:R-:W-:-:S02]  /*e9a0*/  SHF.R.S32.HI R6, RZ, 0x1f, R7 ;  /* 0x0000001fff067819 */ /* 0x020fc40000011407 */
[----:B--2---:R-:W-:Y:S02]  /*e9b0*/  SEL R11, R3, RZ, !P0 ;  /* 0x000000ff030b7207 */ /* 0x004fe40004000000 */
[----:B---3--:R-:W-:Y:S02]  /*e9c0*/  SEL R9, R2, RZ, !P0 ;  /* 0x000000ff02097207 */ /* 0x008fe40004000000 */
[----:B----4-:R-:W-:Y:S02]  /*e9d0*/  SHF.R.S32.HI R10, RZ, 0x1f, R20 ;  /* 0x0000001fff0a7819 */ /* 0x010fe40000011414 */
[----:B------:R-:W-:Y:S01]  /*e9e0*/  SHF.R.S32.HI R8, RZ, 0x1f, R13 ;  /* 0x0000001fff087819 */ /* 0x000fe2000001140d */
[----:B0-----:R-:W-:Y:S06]  /*e9f0*/  @P2 BRA `(.L_x_391) ;  /* 0x0000000000582947 */ /* 0x001fec0003800000 */
[----:B------:R-:W0:Y:S02]  /*ea00*/  S2R R2, SR_TID.X ;  /* 0x0000000000027919 */ /* 0x000e240000002100 */
[----:B0-----:R-:W-:-:S04]  /*ea10*/  IMAD R2, R12, 0xc0, R2 ;  /* 0x000000c00c027824 */ /* 0x001fc800078e0202 */
[----:B------:R-:W-:-:S05]  /*ea20*/  VIADD R3, R2, 0xffffff80 ;  /* 0xffffff8002037836 */ /* 0x000fca0000000000 */
[----:B------:R-:W-:-:S13]  /*ea30*/  ISETP.GE.AND P0, PT, R3, R0, PT ;  /* 0x000000000300720c */ /* 0x000fda0003f06270 */
[----:B------:R-:W-:Y:S05]  /*ea40*/  @P0 BRA `(.L_x_391) ;  /* 0x0000000000440947 */ /* 0x000fea0003800000 */
[C---:B------:R-:W-:Y:S01]  /*ea50*/  IADD3 R2, P0, R3.reuse, R7, RZ ;  /* 0x0000000703027210 */ /* 0x040fe20007f1e0ff */
[----:B------:R-:W-:Y:S02]  /*ea60*/  ULDC.64 UR4, c[0x0][0xb70] ;  /* 0x0002dc0000047ab9 */ /* 0x000fe40000000a00 */
[----:B------:R-:W-:Y:S01]  /*ea70*/  IMAD R4, R8, UR4, RZ ;  /* 0x0000000408047c24 */ /* 0x000fe2000f8e02ff */
[----:B------:R-:W-:-:S03]  /*ea80*/  LEA.HI.X.SX32 R3, R3, R6, 0x1, P0 ;  /* 0x0000000603037211 */ /* 0x000fc600000f0eff */
[C---:B------:R-:W-:Y:S02]  /*ea90*/  IMAD R5, R13.reuse, UR5, R4 ;  /* 0x000000050d057c24 */ /* 0x040fe4000f8e0204 */
[----:B------:R-:W-:Y:S01]  /*eaa0*/  IMAD.WIDE.U32 R2, R13, UR4, R2 ;  /* 0x000000040d027c25 */ /* 0x000fe2000f8e0002 */
[----:B------:R-:W-:-:S03]  /*eab0*/  ULDC.64 UR4, c[0x0][0xb78] ;  /* 0x0002de0000047ab9 */ /* 0x000fc60000000a00 */
[----:B------:R-:W-:Y:S02]  /*eac0*/  IMAD R4, R9, UR4, RZ ;  /* 0x0000000409047c24 */ /* 0x000fe4000f8e02ff */
[----:B------:R-:W-:Y:S02]  /*ead0*/  IMAD.IADD R3, R3, 0x1, R5 ;  /* 0x0000000103037824 */ /* 0x000fe400078e0205 */
[C---:B------:R-:W-:Y:S02]  /*eae0*/  IMAD R5, R11.reuse, UR5, R4 ;  /* 0x000000050b057c24 */ /* 0x040fe4000f8e0204 */
[----:B------:R-:W-:Y:S01]  /*eaf0*/  IMAD.WIDE.U32 R2, R11, UR4, R2 ;  /* 0x000000040b027c25 */ /* 0x000fe2000f8e0002 */
[----:B------:R-:W-:-:S03]  /*eb00*/  ULDC.64 UR4, c[0x0][0xb40] ;  /* 0x0002d00000047ab9 */ /* 0x000fc60000000a00 */
[----:B------:R-:W-:Y:S01]  /*eb10*/  IMAD.IADD R3, R3, 0x1, R5 ;  /* 0x0000000103037824 */ /* 0x000fe200078e0205 */
[----:B------:R-:W-:-:S04]  /*eb20*/  LEA R4, P0, R2, UR4, 0x2 ;  /* 0x0000000402047c11 */ /* 0x000fc8000f8010ff */
[----:B------:R-:W-:Y:S01]  /*eb30*/  LEA.HI.X R5, R2, UR5, R3, 0x2, P0 ;  /* 0x0000000502057c11 */ /* 0x000fe200080f1403 */
[----:B------:R-:W-:-:S05]  /*eb40*/  IMAD.MOV.U32 R3, RZ, RZ, -0x800000 ;  /* 0xff800000ff037424 */ /* 0x000fca00078e00ff */
[----:B------:R0:W-:Y:S03]  /*eb50*/  STG.E desc[UR42][R4.64], R3 ;  /* 0x0000000304007986 */ /* 0x0001e6000c10192a */
.L_x_391:
[----:B------:R-:W-:Y:S05]  /*eb60*/  BSYNC B1 ;  /* 0x0000000000017941 */ /* 0x000fea0003800000 */
.L_x_390:
[----:B------:R-:W2:Y:S01]  /*eb70*/  LDL.64 R14, [R1+0x8] ;  /* 0x00000800010e7983 */ /* 0x000ea20000100a00 */
[----:B------:R-:W-:Y:S01]  /*eb80*/  ULDC.64 UR4, c[0x0][0xaa0] ;  /* 0x0002a80000047ab9 */ /* 0x000fe20000000a00 */
[----:B------:R-:W-:Y:S01]  /*eb90*/  IMAD.MOV.U32 R2, RZ, RZ, R20 ;  /* 0x000000ffff027224 */ /* 0x000fe200078e0014 */
[----:B------:R-:W-:Y:S01]  /*eba0*/  ULDC.64 UR6, c[0x0][0xae0] ;  /* 0x0002b80000067ab9 */ /* 0x000fe20000000a00 */
[----:B0-----:R-:W-:Y:S01]  /*ebb0*/  IMAD.MOV.U32 R3, RZ, RZ, R10 ;  /* 0x000000ffff037224 */ /* 0x001fe200078e000a */
[----:B------:R-:W-:Y:S01]  /*ebc0*/  BSSY B1, `(.L_x_392) ;  /* 0x0000027000017945 */ /* 0x000fe20003800000 */
[----:B------:R-:W-:Y:S02]  /*ebd0*/  IMAD R4, R6, UR4, RZ ;  /* 0x0000000406047c24 */ /* 0x000fe4000f8e02ff */
[C---:B------:R-:W-:Y:S01]  /*ebe0*/  IMAD.WIDE.U32 R2, R7.reuse, UR4, R2 ;  /* 0x0000000407027c25 */ /* 0x040fe2000f8e0002 */
[----:B------:R-:W-:Y:S02]  /*ebf0*/  ULDC UR4, c[0x0][0xa8c] ;  /* 0x0002a30000047ab9 */ /* 0x000fe40000000800 */
[----:B------:R-:W-:Y:S01]  /*ec00*/  ISETP.GE.AND P0, PT, R20, UR4, PT ;  /* 0x0000000414007c0c */ /* 0x000fe2000bf06270 */
[----:B------:R-:W-:Y:S01]  /*ec10*/  IMAD R7, R7, UR5, R4 ;  /* 0x0000000507077c24 */ /* 0x000fe2000f8e0204 */
[----:B------:R-:W-:Y:S01]  /*ec20*/  ULDC.64 UR4, c[0x0][0xae8] ;  /* 0x0002ba0000047ab9 */ /* 0x000fe20000000a00 */
[----:B------:R-:W-:-:S02]  /*ec30*/  IMAD R6, R12, -0xc0, R0 ;  /* 0xffffff400c067824 */ /* 0x000fc400078e0200 */
[----:B------:R-:W-:Y:S02]  /*ec40*/  IMAD.IADD R3, R3, 0x1, R7 ;  /* 0x0000000103037824 */ /* 0x000fe400078e0207 */
[----:B------:R-:W-:Y:S02]  /*ec50*/  IMAD R4, R8, UR6, RZ ;  /* 0x0000000608047c24 */ /* 0x000fe4000f8e02ff */
[----:B------:R-:W-:-:S04]  /*ec60*/  IMAD.WIDE.U32 R2, R13, UR6, R2 ;  /* 0x000000060d027c25 */ /* 0x000fc8000f8e0002 */
[----:B------:R-:W-:Y:S02]  /*ec70*/  IMAD R5, R13, UR7, R4 ;  /* 0x000000070d057c24 */ /* 0x000fe4000f8e0204 */
[----:B------:R-:W-:Y:S02]  /*ec80*/  IMAD R0, R9, UR4, RZ ;  /* 0x0000000409007c24 */ /* 0x000fe4000f8e02ff */
[----:B------:R-:W-:Y:S02]  /*ec90*/  IMAD.IADD R3, R3, 0x1, R5 ;  /* 0x0000000103037824 */ /* 0x000fe400078e0205 */
[C---:B------:R-:W-:Y:S02]  /*eca0*/  IMAD R9, R11.reuse, UR5, R0 ;  /* 0x000000050b097c24 */ /* 0x040fe4000f8e0200 */
[----:B------:R-:W-:-:S04]  /*ecb0*/  IMAD.WIDE.U32 R4, R11, UR4, R2 ;  /* 0x000000040b047c25 */ /* 0x000fc8000f8e0002 */
[----:B------:R-:W-:Y:S02]  /*ecc0*/  IMAD.IADD R11, R5, 0x1, R9 ;  /* 0x00000001050b7824 */ /* 0x000fe400078e0209 */
[C---:B--2---:R-:W-:Y:S02]  /*ecd0*/  VIADD R7, R14.reuse, 0x30 ;  /* 0x000000300e077836 */ /* 0x044fe40000000000 */
[----:B------:R-:W-:-:S03]  /*ece0*/  VIADD R13, R14, 0x60 ;  /* 0x000000600e0d7836 */ /* 0x000fc60000000000 */
[-C--:B------:R-:W-:Y:S01]  /*ecf0*/  ISETP.GE.OR P3, PT, R7, R6.reuse, P0 ;  /* 0x000000060700720c */ /* 0x080fe20000766670 */
[----:B------:R-:W-:Y:S01]  /*ed00*/  VIADD R7, R14, 0x90 ;  /* 0x000000900e077836 */ /* 0x000fe20000000000 */
[----:B------:R-:W-:-:S04]  /*ed10*/  ISETP.GE.OR P1, PT, R13, R6, P0 ;  /* 0x000000060d00720c */ /* 0x000fc80000726670 */
[-C--:B------:R-:W-:Y:S02]  /*ed20*/  ISETP.GE.OR P2, PT, R7, R6.reuse, P0 ;  /* 0x000000060700720c */ /* 0x080fe40000746670 */
[----:B------:R-:W-:Y:S01]  /*ed30*/  ISETP.GE.OR P0, PT, R14, R6, P0 ;  /* 0x000000060e00720c */ /* 0x000fe20000706670 */
[--C-:B------:R-:W-:Y:S01]  /*ed40*/  IMAD.MOV.U32 R6, RZ, RZ, R14.reuse ;  /* 0x000000ffff067224 */ /* 0x100fe200078e000e */
[----:B------:R-:W-:-:S03]  /*ed50*/  SHF.R.S32.HI R7, RZ, 0x1f, R14 ;  /* 0x0000001fff077819 */ /* 0x000fc6000001140e */
[----:B------:R-:W-:-:S08]  /*ed60*/  IMAD.WIDE R6, R12, 0xc0, R6 ;  /* 0x000000c00c067825 */ /* 0x000fd000078e0206 */
[----:B------:R-:W-:Y:S05]  /*ed70*/  @P0 BRA `(.L_x_393) ;  /* 0x00000000002c0947 */ /* 0x000fea0003800000 */
        /* <DEDUP_REMOVED lines=11> */
.L_x_393:
[----:B------:R-:W-:Y:S05]  /*ee30*/  BSYNC B1 ;  /* 0x0000000000017941 */ /* 0x000fea0003800000 */
.L_x_392:
        /* <DEDUP_REMOVED lines=15> */
.L_x_395:
[----:B------:R-:W-:Y:S05]  /*ef30*/  BSYNC B1 ;  /* 0x0000000000017941 */ /* 0x000fea0003800000 */
.L_x_394:
[----:B------:R-:W-:Y:S04]  /*ef40*/  BSSY B1, `(.L_x_396) ;  /* 0x000000f000017945 */ /* 0x000fe80003800000 */
[----:B------:R-:W-:Y:S05]  /*ef50*/  @P1 BRA `(.L_x_397) ;  /* 0x0000000000341947 */ /* 0x000fea0003800000 */
[----:B0-2---:R-:W-:Y:S01]  /*ef60*/  IADD3 R9, P0, R6, 0x60, RZ ;  /* 0x0000006006097810 */ /* 0x005fe20007f1e0ff */
        /* <DEDUP_REMOVED lines=12> */
.L_x_397:
[----:B------:R-:W-:Y:S05]  /*f030*/  BSYNC B1 ;  /* 0x0000000000017941 */ /* 0x000fea0003800000 */
.L_x_396:
        /* <DEDUP_REMOVED lines=14> */
.L_x_388:
[----:B------:R-:W-:Y:S05]  /*f120*/  BSYNC B0 ;  /* 0x0000000000007941 */ /* 0x000fea0003800000 */
.L_x_379:
[----:B------:R-:W-:Y:S02]  /*f130*/  ULDC UR4, c[0x0][0xc14] ;  /* 0x0003050000047ab9 */ /* 0x000fe40000000800 */
[----:B-1----:R-:W-:-:S13]  /*f140*/  ISETP.GE.AND P0, PT, R27, UR4, PT ;  /* 0x000000041b007c0c */ /* 0x002fda000bf06270 */
[----:B------:R-:W-:Y:S05]  /*f150*/  @!P0 BRA `(.L_x_398) ;  /* 0xffffff1c00bc8947 */ /* 0x000fea000383ffff */
[----:B------:R-:W-:Y:S05]  /*f160*/  BRA `(.L_x_285) ;  /* 0x0000004c00f47947 */ /* 0x000fea0003800000 */
.L_x_283:
[----:B------:R-:W-:-:S08]  /*f170*/  NOP ;  /* 0x0000000000007918 */ /* 0x000fd00000000000 */
[----:B------:R-:W0:-:S00]  /*f180*/  USETMAXREG.DEALLOC.CTAPOOL 0x20 ;  /* 0x00000020000079c8 */ /* 0x000e0000080e0500 */
[----:B0-----:R-:W-:Y:S02]  /*f190*/  LOP3.LUT R0, R0, 0x3, RZ, 0xc0, !PT ;  /* 0x0000000300007812 */ /* 0x001fe400078ec0ff */
[----:B------:R-:W-:-:S04]  /*f1a0*/  LOP3.LUT R22, R22, 0xfffffffd, RZ, 0xc0, !PT ;  /* 0xfffffffd16167812 */ /* 0x000fc800078ec0ff */
[----:B------:R-:W0:Y:S02]  /*f1b0*/  SHFL.IDX PT, R0, R0, RZ, 0x1f ;  /* 0x00001fff00007589 */ /* 0x000e2400000e0000 */
[----:B0-----:R-:W-:Y:S01]  /*f1c0*/  ISETP.NE.AND P0, PT, R0, RZ, PT ;  /* 0x000000ff0000720c */ /* 0x001fe20003f05270 */
[----:B------:R-:W-:-:S12]  /*f1d0*/  IMAD.MOV.U32 R0, RZ, RZ, RZ ;  /* 0x000000ffff007224 */ /* 0x000fd800078e00ff */
[----:B------:R-:W-:Y:S01]  /*f1e0*/  @P0 LOP3.LUT R22, R22, 0x2, RZ, 0xfc, !PT ;  /* 0x0000000216160812 */ /* 0x000fe200078efcff */
[----:B------:R-:W-:Y:S06]  /*f1f0*/  @!P0 BRA `(.L_x_399) ;  /* 0x00000000001c8947 */ /* 0x000fec0003800000 */
[----:B------:R-:W0:Y:S08]  /*f200*/  S2UR UR5, SR_CgaCtaId ;  /* 0x00000000000579c3 */ /* 0x000e300000008800 */
[----:B------:R-:W-:Y:S06]  /*f210*/  BAR.SYNC.DEFER_BLOCKING 0x5, 0x200 ;  /* 0x0148000000007b1d */ /* 0x000fec0000010000 */
[----:B------:R-:W-:-:S02]  /*f220*/  UMOV UR4, 0x400 ;  /* 0x0000040000047882 */ /* 0x000fc40000000000 */
[----:B0-----:R-:W-:-:S09]  /*f230*/  ULEA UR4, UR5, UR4, 0x18 ;  /* 0x0000000405047291 */ /* 0x001fd2000f8ec03f */
[----:B------:R-:W0:Y:S01]  /*f240*/  LDS.128 R16, [UR4+0x132d0] ;  /* 0x0132d004ff107984 */ /* 0x000e220008000c00 */
[----:B------:R-:W-:Y:S06]  /*f250*/  BAR.ARV 0x4, 0x200 ;  /* 0x0108000000007b1d */ /* 0x000fec0000002000 */
[----:B------:R-:W-:Y:S05]  /*f260*/  BRA `(.L_x_400) ;  /* 0x0000000800007947 */ /* 0x000fea0003800000 */
.L_x_399:
[----:B------:R-:W0:Y:S01]  /*f270*/  S2R R2, SR_TID.X ;  /* 0x0000000000027919 */ /* 0x000e220000002100 */
[----:B------:R-:W-:Y:S01]  /*f280*/  ULDC UR4, c[0x0][0xc14] ;  /* 0x0003050000047ab9 */ /* 0x000fe20000000800 */
[----:B------:R-:W1:Y:S01]  /*f290*/  S2UR UR6, SR_CTAID.X ;  /* 0x00000000000679c3 */ /* 0x000e620000002500 */
[----:B------:R-:W-:Y:S01]  /*f2a0*/  ULDC UR5, c[0x0][0xc10] ;  /* 0x0003040000057ab9 */ /* 0x000fe20000000800 */
        /* <DEDUP_REMOVED lines=26> */
[----:B0-----:R-:W-:-:S04]  /*f450*/  SEL R7, R6, RZ, P5 ;  /* 0x000000ff06077207 */ /* 0x001fc80002800000 */
[----:B------:R-:W-:-:S05]  /*f460*/  IADD3 R7, R2, R7, RZ ;  /* 0x0000000702077210 */ /* 0x000fca0007ffe0ff */
[----:B------:R-:W0:Y:S02]  /*f470*/  SHFL.IDX PT, R4, R7, 0x1f, 0x1f ;  /* 0x03e01f0007047f89 */ /* 0x000e2400000e0000 */
[----:B0-----:R-:W-:-:S04]  /*f480*/  IMAD R4, R4, UR5, RZ ;  /* 0x0000000504047c24 */ /* 0x001fc8000f8e02ff */
[----:B------:R-:W-:Y:S01]  /*f490*/  IMAD.MOV.U32 R3, RZ, RZ, R4 ;  /* 0x000000ffff037224 */ /* 0x000fe200078e0004 */
[----:B-1----:R-:W-:-:S13]  /*f4a0*/  ISETP.GT.AND P6, PT, R4, UR6, PT ;  /* 0x0000000604007c0c */ /* 0x002fda000bfc4270 */
[----:B------:R-:W-:Y:S05]  /*f4b0*/  @P6 BRA `(.L_x_401) ;  /* 0x00000000009c6947 */ /* 0x000fea0003800000 */
[----:B------:R-:W0:Y:S01]  /*f4c0*/  LDC R6, c[0x0][0xc14] ;  /* 0x00030500ff067b82 */ /* 0x000e220000000800 */
[----:B------:R-:W-:Y:S01]  /*f4d0*/  IMAD.MOV.U32 R4, RZ, RZ, R3 ;  /* 0x000000ffff047224 */ /* 0x000fe200078e0003 */
[----:B------:R-:W-:Y:S01]  /*f4e0*/  UMOV UR4, URZ ;  /* 0x0000003f00047c82 */ /* 0x000fe20008000000 */
[----:B------:R-:W-:Y:S01]  /*f4f0*/  ULDC UR7, c[0x0][0xc14] ;  /* 0x0003050000077ab9 */ /* 0x000fe20000000800 */
[----:B------:R-:W-:-:S05]  /*f500*/  ULDC UR5, c[0x0][0xc10] ;  /* 0x0003040000057ab9 */ /* 0x000fca0000000800 */
.L_x_405:
[----:B------:R-:W-:Y:S01]  /*f510*/  UIADD3 UR4, UR4, 0x1f, URZ ;  /* 0x0000001f04047890 */ /* 0x000fe2000fffe03f */
[----:B------:R-:W-:-:S05]  /*f520*/  IMAD.U32 R19, RZ, RZ, UR7 ;  /* 0x00000007ff137e24 */ /* 0x000fca000f8e00ff */
[----:B0-----:R-:W-:-:S13]  /*f530*/  ISETP.LE.AND P6, PT, R6, UR4, PT ;  /* 0x0000000406007c0c */ /* 0x001fda000bfc3270 */
[----:B------:R-:W-:Y:S05]  /*f540*/  @P6 BRA `(.L_x_402) ;  /* 0x0000000400246947 */ /* 0x000fea0003800000 */
[----:B------:R-:W-:Y:S01]  /*f550*/  VIADD R7, R5, UR4 ;  /* 0x0000000405077c36 */ /* 0x000fe20008000000 */
[----:B------:R-:W-:Y:S01]  /*f560*/  BSSY B0, `(.L_x_403) ;  /* 0x0000007000007945 */ /* 0x000fe20003800000 */
[----:B------:R-:W-:-:S03]  /*f570*/  IMAD.MOV.U32 R0, RZ, RZ, RZ ;  /* 0x000000ffff007224 */ /* 0x000fc600078e00ff */
[----:B------:R-:W-:-:S13]  /*f580*/  ISETP.GE.OR P6, PT, R7, R6, !P0 ;  /* 0x000000060700720c */ /* 0x000fda00047c6670 */
[----:B------:R-:W-:Y:S05]  /*f590*/  @P6 BRA `(.L_x_404) ;  /* 0x00000000000c6947 */ /* 0x000fea0003800000 */
[----:B------:R-:W0:Y:S02]  /*f5a0*/  LDC.64 R2, c[0x0][0xc58] ;  /* 0x00031600ff027b82 */ /* 0x000e240000000a00 */
[----:B0-----:R-:W-:-:S05]  /*f5b0*/  IMAD.WIDE R2, R7, 0x4, R2 ;  /* 0x0000000407027825 */ /* 0x001fca00078e0202 */
[----:B------:R0:W5:Y:S02]  /*f5c0*/  LDG.E R0, desc[UR42][R2.64] ;  /* 0x0000002a02007981 */ /* 0x000164000c1e1900 */
.L_x_404:
[----:B------:R-:W-:Y:S05]  /*f5d0*/  BSYNC B0 ;  /* 0x0000000000007941 */ /* 0x000fea0003800000 */
.L_x_403:
        /* <DEDUP_REMOVED lines=15> */
[----:B------:R-:W0:Y:S02]  /*f6d0*/  SHFL.IDX PT, R3, R9, 0x1f, 0x1f ;  /* 0x03e01f0009037f89 */ /* 0x000e2400000e0000 */
[----:B0-----:R-:W-:-:S04]  /*f6e0*/  IMAD R3, R3, UR5, RZ ;  /* 0x0000000503037c24 */ /* 0x001fc8000f8e02ff */
[----:B------:R-:W-:-:S05]  /*f6f0*/  IMAD.IADD R4, R3, 0x1, R4 ;  /* 0x0000000103047824 */ /* 0x000fca00078e0204 */
[----:B------:R-:W-:-:S13]  /*f700*/  ISETP.GT.AND P6, PT, R4, UR6, PT ;  /* 0x0000000604007c0c */ /* 0x000fda000bfc4270 */
[----:B------:R-:W-:Y:S05]  /*f710*/  @!P6 BRA `(.L_x_405) ;  /* 0xfffffffc007ce947 */ /* 0x000fea000383ffff */
[----:B------:R-:W-:-:S07]  /*f720*/  IMAD.MOV.U32 R7, RZ, RZ, R9 ;  /* 0x000000ffff077224 */ /* 0x000fce00078e0009 */
.L_x_401:
[----:B------:R-:W-:-:S04]  /*f730*/  IMAD.IADD R9, R4, 0x1, -R3 ;  /* 0x0000000104097824 */ /* 0x000fc800078e0a03 */
[----:B------:R-:W-:-:S05]  /*f740*/  IMAD R2, R7, UR5, R9 ;  /* 0x0000000507027c24 */ /* 0x000fca000f8e0209 */
[----:B------:R-:W-:-:S13]  /*f750*/  ISETP.GT.AND P0, PT, R2, UR6, PT ;  /* 0x0000000602007c0c */ /* 0x000fda000bf04270 */
[----:B------:R-:W-:-:S04]  /*f760*/  VOTE.ANY R6, PT, !P0 ;  /* 0x0000000000067806 */ /* 0x000fc800040e0100 */
[----:B------:R-:W0:Y:S01]  /*f770*/  POPC R19, R6 ;  /* 0x0000000600137309 */ /* 0x000e220000000000 */
[----:B------:R-:W-:Y:S01]  /*f780*/  ISETP.NE.AND P0, PT, R6, RZ, PT ;  /* 0x000000ff0600720c */ /* 0x000fe20003f05270 */
[----:B0-----:R-:W0:Y:S02]  /*f790*/  SHFL.IDX PT, R0, R0, R19, 0x1f ;  /* 0x00001f1300007589 */ /* 0x001e2400000e0000 */
[----:B0-----:R-:W-:-:S04]  /*f7a0*/  IABS R4, R0 ;  /* 0x0000000000047213 */ /* 0x001fc80000000000 */
[----:B------:R-:W0:Y:S08]  /*f7b0*/  I2F.RP R8, R4 ;  /* 0x0000000400087306 */ /* 0x000e300000209400 */
[----:B0-----:R-:W0:Y:S02]  /*f7c0*/  MUFU.RCP R8, R8 ;  /* 0x0000000800087308 */ /* 0x001e240000001000 */
[----:B0-----:R-:W-:-:S06]  /*f7d0*/  VIADD R2, R8, 0xffffffe ;  /* 0x0ffffffe08027836 */ /* 0x001fcc0000000000 */
[----:B------:R0:W1:Y:S01]  /*f7e0*/  F2I.FTZ.U32.TRUNC.NTZ R3, R2 ;  /* 0x0000000200037305 */ /* 0x000062000021f000 */
[----:B------:R-:W-:Y:S05]  /*f7f0*/  @!P0 BRA `(.L_x_406) ;  /* 0x0000000000088947 */ /* 0x000fea0003800000 */
[----:B------:R-:W-:-:S06]  /*f800*/  VIADD R16, R19, 0xffffffff ;  /* 0xffffffff13107836 */ /* 0x000fcc0000000000 */
[----:B------:R2:W3:Y:S02]  /*f810*/  SHFL.IDX PT, R16, R7, R16, 0x1f ;  /* 0x00001f1007107589 */ /* 0x0004e400000e0000 */
.L_x_406:
[----:B---3--:R-:W-:Y:S01]  /*f820*/  IMAD R16, R16, UR5, R9 ;  /* 0x0000000510107c24 */ /* 0x008fe2000f8e0209 */
[----:B0-----:R-:W-:Y:S01]  /*f830*/  IABS R2, R0 ;  /* 0x0000000000027213 */ /* 0x001fe20000000000 */
[----:B-12---:R-:W-:Y:S02]  /*f840*/  IMAD.MOV R7, RZ, RZ, -R3 ;  /* 0x000000ffff077224 */ /* 0x006fe400078e0a03 */
[----:B------:R-:W-:Y:S01]  /*f850*/  VIADD R19, R19, UR4 ;  /* 0x0000000413137c36 */ /* 0x000fe20008000000 */
[----:B------:R-:W-:Y:S01]  /*f860*/  IADD3 R9, -R16, UR6, RZ ;  /* 0x0000000610097c10 */ /* 0x000fe2000fffe1ff */
[----:B------:R-:W-:Y:S02]  /*f870*/  IMAD.MOV R8, RZ, RZ, -R2 ;  /* 0x000000ffff087224 */ /* 0x000fe400078e0a02 */
[----:B------:R-:W-:Y:S01]  /*f880*/  IMAD R7, R7, R4, RZ ;  /* 0x0000000407077224 */ /* 0x000fe200078e02ff */
[----:B------:R-:W-:Y:S01]  /*f890*/  IABS R6, R9 ;  /* 0x0000000900067213 */ /* 0x000fe20000000000 */
        /* <DEDUP_REMOVED lines=15> */
[----:B------:R-:W-:-:S05]  /*f990*/  @!P1 LOP3.LUT R2, RZ, R0, RZ, 0x33, !PT ;  /* 0x00000000ff029212 */ /* 0x000fca00078e33ff */
[--C-:B------:R-:W-:Y:S02]  /*f9a0*/  IMAD.MOV R17, RZ, RZ, -R2.reuse ;  /* 0x000000ffff117224 */ /* 0x100fe400078e0a02 */
[----:B------:R-:W-:Y:S02]  /*f9b0*/  IMAD.MOV.U32 R18, RZ, RZ, R2 ;  /* 0x000000ffff127224 */ /* 0x000fe400078e0002 */
[----:B------:R-:W-:Y:S01]  /*f9c0*/  IMAD R17, R0, R17, R9 ;  /* 0x0000001100117224 */ /* 0x000fe200078e0209 */
[----:B------:R-:W-:Y:S06]  /*f9d0*/  BRA `(.L_x_407) ;  /* 0x00000000000c7947 */ /* 0x000fec0003800000 */
.L_x_402:
[----:B------:R-:W-:Y:S02]  /*f9e0*/  IMAD.MOV.U32 R17, RZ, RZ, RZ ;  /* 0x000000ffff117224 */ /* 0x000fe400078e00ff */
[----:B------:R-:W-:Y:S02]  /*f9f0*/  IMAD.U32 R16, RZ, RZ, UR6 ;  /* 0x00000006ff107e24 */ /* 0x000fe4000f8e00ff */
[----:B------:R-:W-:-:S07]  /*fa00*/  IMAD.MOV.U32 R18, RZ, RZ, RZ ;  /* 0x000000ffff127224 */ /* 0x000fce00078e00ff */
.L_x_407:
[----:B------:R-:W-:-:S13]  /*fa10*/  ISETP.NE.AND P0, PT, R5, RZ, PT ;  /* 0x000000ff0500720c */ /* 0x000fda0003f05270 */
[----:B------:R-:W0:Y:S01]  /*fa20*/  @!P0 S2R R3, SR_CgaCtaId ;  /* 0x0000000000038919 */ /* 0x000e220000008800 */
[----:B------:R-:W-:-:S04]  /*fa30*/  @!P0 MOV R0, 0x400 ;  /* 0x0000040000008802 */ /* 0x000fc80000000f00 */
[----:B0-----:R-:W-:-:S05]  /*fa40*/  @!P0 LEA R0, R3, R0, 0x18 ;  /* 0x0000000003008211 */ /* 0x001fca00078ec0ff */
[----:B------:R1:W-:Y:S01]  /*fa50*/  @!P0 STS.128 [R0+0x132d0], R16 ;  /* 0x0132d01000008388 */ /* 0x0003e20000000c00 */
[----:B------:R-:W-:Y:S06]  /*fa60*/  BAR.ARV 0x5, 0x200 ;  /* 0x0148000000007b1d */ /* 0x000fec0000002000 */
.L_x_400:
[----:B------:R2:W-:Y:S01]  /*fa70*/  STL [R1+0x1c], RZ ;  /* 0x00001cff01007387 */ /* 0x0005e20000100800 */
[----:B------:R-:W-:Y:S01]  /*fa80*/  ULDC UR4, c[0x0][0xc14] ;  /* 0x0003050000047ab9 */ /* 0x000fe20000000800 */
[----:B------:R-:W-:Y:S01]  /*fa90*/  IMAD.MOV.U32 R25, RZ, RZ, 0x1 ;  /* 0x00000001ff197424 */ /* 0x000fe200078e00ff */
[----:B0-----:R-:W-:Y:S01]  /*faa0*/  ISETP.GE.AND P0, PT, R19, UR4, PT ;  /* 0x0000000413007c0c */ /* 0x001fe2000bf06270 */
[----:B------:R-:W-:-:S12]  /*fab0*/  IMAD.MOV.U32 R23, RZ, RZ, RZ ;  /* 0x000000ffff177224 */ /* 0x000fd800078e00ff */
[----:B--2---:R-:W-:Y:S05]  /*fac0*/  @P0 BRA `(.L_x_408) ;  /* 0x0000004000a40947 */ /* 0x004fea0003800000 */
[----:B-1----:R-:W0:Y:S01]  /*fad0*/  S2R R0, SR_TID.X ;  /* 0x0000000000007919 */ /* 0x002e220000002100 */
[----:B------:R-:W-:Y:S01]  /*fae0*/  BSSY B7, `(.L_x_408) ;  /* 0x0000427000077945 */ /* 0x000fe20003800000 */
[----:B------:R-:W-:Y:S01]  /*faf0*/  IMAD.MOV.U32 R26, RZ, RZ, 0x1 ;  /* 0x00000001ff1a7424 */ /* 0x000fe200078e00ff */
[----:B------:R-:W-:Y:S01]  /*fb00*/  ULOP3.LUT UR36, UR37, 0x1, URZ, 0xfc, !UPT ;  /* 0x0000000125247892 */ /* 0x000fe2000f8efc3f */
[----:B------:R-:W1:Y:S01]  /*fb10*/  S2R R8, SR_TID.X ;  /* 0x0000000000087919 */ /* 0x000e620000002100 */
[----:B------:R-:W-:Y:S01]  /*fb20*/  IMAD.MOV.U32 R24, RZ, RZ, RZ ;  /* 0x000000ffff187224 */ /* 0x000fe200078e00ff */
[----:B------:R-:W-:Y:S01]  /*fb30*/  ULOP3.LUT UR39, UR37, 0x2, URZ, 0xfc, !UPT ;  /* 0x0000000225277892 */ /* 0x000fe2000f8efc3f */
[----:B------:R-:W-:Y:S01]  /*fb40*/  IMAD.MOV.U32 R23, RZ, RZ, RZ ;  /* 0x000000ffff177224 */ /* 0x000fe200078e00ff */
[----:B------:R-:W-:Y:S01]  /*fb50*/  ULDC UR38, c[0x0][0xc] ;  /* 0x0000030000267ab9 */ /* 0x000fe20000000800 */
[----:B------:R-:W-:Y:S01]  /*fb60*/  IMAD.MOV.U32 R25, RZ, RZ, 0x1 ;  /* 0x00000001ff197424 */ /* 0x000fe200078e00ff */
[----:B------:R-:W-:Y:S01]  /*fb70*/  ULDC.64 UR40, c[0x0][0x198] ;  /* 0x0000660000287ab9 */ /* 0x000fe20000000a00 */
[----:B0-----:R-:W-:Y:S01]  /*fb80*/  LOP3.LUT R2, R0, 0x7f, RZ, 0xc0, !PT ;  /* 0x0000007f00027812 */ /* 0x001fe200078ec0ff */
[----:B-1----:R-:W-:Y:S01]  /*fb90*/  IMAD.SHL.U32 R0, R8, 0x40, RZ ;  /* 0x0000004008007824 */ /* 0x002fe200078e00ff */
[----:B------:R-:W-:-:S03]  /*fba0*/  SHF.R.U32.HI R3, RZ, 0x1, R8 ;  /* 0x00000001ff037819 */ /* 0x000fc60000011608 */
[----:B------:R-:W-:Y:S02]  /*fbb0*/  IMAD.SHL.U32 R5, R2, 0x10, RZ ;  /* 0x0000001002057824 */ /* 0x000fe400078e00ff */
[----:B------:R-:W-:Y:S01]  /*fbc0*/  IMAD.SHL.U32 R4, R8, 0x20, RZ ;  /* 0x0000002008047824 */ /* 0x000fe200078e00ff */
[----:B------:R-:W-:Y:S01]  /*fbd0*/  LOP3.LUT R2, R0, 0x180, RZ, 0xc0, !PT ;  /* 0x0000018000027812 */ /* 0x000fe200078ec0ff */
[----:B------:R-:W-:Y:S01]  /*fbe0*/  IMAD.SHL.U32 R6, R8, 0x4, RZ ;  /* 0x0000000408067824 */ /* 0x000fe200078e00ff */
[----:B------:R-:W-:Y:S02]  /*fbf0*/  LOP3.LUT R7, R5, 0x600, RZ, 0xc0, !PT ;  /* 0x0000060005077812 */ /* 0x000fe400078ec0ff */
[----:B------:R-:W-:Y:S01]  /*fc00*/  LOP3.LUT R2, R2, 0x30, R3, 0xf8, !PT ;  /* 0x0000003002027812 */ /* 0x000fe200078ef803 */
[----:B------:R-:W-:Y:S01]  /*fc10*/  IMAD.SHL.U32 R3, R8, 0x8, RZ ;  /* 0x0000000808037824 */ /* 0x000fe200078e00ff */
[----:B------:R-:W-:Y:S02]  /*fc20*/  LOP3.LUT R5, R4, 0x80, RZ, 0xc0, !PT ;  /* 0x0000008004057812 */ /* 0x000fe400078ec0ff */
[----:B------:R-:W-:-:S02]  /*fc30*/  LOP3.LUT R7, R7, 0x60, R4, 0xf8, !PT ;  /* 0x0000006007077812 */ /* 0x000fc400078ef804 */
[----:B------:R-:W-:Y:S02]  /*fc40*/  LOP3.LUT R3, R2, 0x30, R3, 0x78, !PT ;  /* 0x0000003002037812 */ /* 0x000fe400078e7803 */
[----:B------:R-:W-:Y:S02]  /*fc50*/  LOP3.LUT R5, R5, 0x10, R8, 0xf8, !PT ;  /* 0x0000001005057812 */ /* 0x000fe400078ef808 */
[----:B------:R-:W-:Y:S02]  /*fc60*/  LOP3.LUT R0, R3, 0x640, R0, 0xf8, !PT ;  /* 0x0000064003007812 */ /* 0x000fe400078ef800 */
[----:B------:R-:W-:Y:S02]  /*fc70*/  LOP3.LUT R5, R5, 0x10, R6, 0x78, !PT ;  /* 0x0000001005057812 */ /* 0x000fe400078e7806 */
[----:B------:R-:W-:Y:S01]  /*fc80*/  LOP3.LUT R4, R7, 0x100, R4, 0xf8, !PT ;  /* 0x0000010007047812 */ /* 0x000fe200078ef804 */
[----:B------:R0:W-:Y:S03]  /*fc90*/  STL [R1], R0 ;  /* 0x0000000001007387 */ /* 0x0001e60000100800 */
[----:B------:R-:W-:Y:S01]  /*fca0*/  LOP3.LUT R29, R4, R5, RZ, 0xfc, !PT ;  /* 0x00000005041d7212 */ /* 0x000fe200078efcff */
[----:B------:R0:W-:Y:S06]  /*fcb0*/  STL [R1+0x1c], RZ ;  /* 0x00001cff01007387 */ /* 0x0001ec0000100800 */
.L_x_503:
[----:B0-----:R-:W1:Y:S02]  /*fcc0*/  LDC.64 R2, c[0x0][0xc60] ;  /* 0x00031800ff027b82 */ /* 0x001e640000000a00 */
[----:B-1----:R-:W-:-:S05]  /*fcd0*/  IMAD.WIDE R2, R19, 0x4, R2 ;  /* 0x0000000413027825 */ /* 0x002fca00078e0202 */
[----:B--2---:R-:W2:Y:S01]  /*fce0*/  LDG.E R28, desc[UR42][R2.64] ;  /* 0x0000002a021c7981 */ /* 0x004ea2000c1e1900 */
[----:B------:R-:W-:Y:S05]  /*fcf0*/  YIELD ;  /* 0x0000000000007946 */ /* 0x000fea0003800000 */
[----:B------:R-:W-:Y:S01]  /*fd00*/  ULDC.64 UR4, c[0x0][0xa28] ;  /* 0x00028a0000047ab9 */ /* 0x000fe20000000a00 */
[----:B------:R-:W-:Y:S01]  /*fd10*/  ULDC.64 UR6, c[0x0][0xa00] ;  /* 0x0002800000067ab9 */ /* 0x000fe20000000a00 */
[----:B------:R-:W-:Y:S01]  /*fd20*/  ISETP.NE.U32.AND P0, PT, RZ, UR4, PT ;  /* 0x00000004ff007c0c */ /* 0x000fe2000bf05070 */
[----:B------:R-:W-:Y:S01]  /*fd30*/  IMAD.MOV.U32 R27, RZ, RZ, RZ ;  /* 0x000000ffff1b7224 */ /* 0x000fe200078e00ff */
[----:B------:R-:W-:-:S02]  /*fd40*/  ISETP.NE.U32.AND P2, PT, RZ, UR6, PT ;  /* 0x00000006ff007c0c */ /* 0x000fc4000bf45070 */
[----:B------:R-:W-:Y:S02]  /*fd50*/  ISETP.NE.AND.EX P1, PT, RZ, UR5, PT, P0 ;  /* 0x00000005ff007c0c */ /* 0x000fe4000bf25300 */
[----:B------:R-:W-:Y:S01]  /*fd60*/  ISETP.NE.AND.EX P0, PT, RZ, UR7, PT, P2 ;  /* 0x00000007ff007c0c */ /* 0x000fe2000bf05320 */
[----:B0-----:R-:W-:Y:S01]  /*fd70*/  IMAD.MOV.U32 R0, RZ, RZ, RZ ;  /* 0x000000ffff007224 */ /* 0x001fe200078e00ff */
[----:B--2---:R-:W-:-:S11]  /*fd80*/  SHF.R.S32.HI R7, RZ, 0x1f, R28 ;  /* 0x0000001fff077819 */ /* 0x004fd6000001141c */
[C---:B------:R-:W-:Y:S02]  /*fd90*/  @P0 LEA R4, P3, R28.reuse, UR6, 0x2 ;  /* 0x000000061c040c11 */ /* 0x040fe4000f8610ff */
[C---:B------:R-:W-:Y:S02]  /*fda0*/  @P1 LEA R2, P2, R28.reuse, UR4, 0x2 ;  /* 0x000000041c021c11 */ /* 0x040fe4000f8410ff */
[C-C-:B------:R-:W-:Y:S01]  /*fdb0*/  @P0 LEA.HI.X R5, R28.reuse, UR7, R7.reuse, 0x2, P3 ;  /* 0x000000071c050c11 */ /* 0x140fe200098f1407 */
[C---:B------:R-:W-:Y:S01]  /*fdc0*/  IMAD.SHL.U32 R10, R28.reuse, 0x4, RZ ;  /* 0x000000041c0a7824 */ /* 0x040fe200078e00ff */
[C-C-:B------:R-:W-:Y:S01]  /*fdd0*/  @P1 LEA.HI.X R3, R28.reuse, UR5, R7.reuse, 0x2, P2 ;  /* 0x000000051c031c11 */ /* 0x140fe200090f1407 */
[----:B------:R-:W-:Y:S01]  /*fde0*/  ULDC.64 UR4, c[0x0][0xa10] ;  /* 0x0002840000047ab9 */ /* 0x000fe20000000a00 */
[----:B------:R-:W-:Y:S01]  /*fdf0*/  SHF.L.U64.HI R9, R28, 0x2, R7 ;  /* 0x000000021c097819 */ /* 0x000fe20000010207 */
[----:B------:R-:W2:Y:S01]  /*fe00*/  @P0 LDG.E R0, desc[UR42][R4.64] ;  /* 0x0000002a04000981 */ /* 0x000ea2000c1e1900 */
[----:B------:R-:W-:Y:S01]  /*fe10*/  ISETP.NE.U32.AND P2, PT, RZ, UR4, PT ;  /* 0x00000004ff007c0c */ /* 0x000fe2000bf45070 */
[----:B------:R-:W-:Y:S01]  /*fe20*/  IMAD.MOV.U32 R6, RZ, RZ, RZ ;  /* 0x000000ffff067224 */ /* 0x000fe200078e00ff */
[----:B------:R-:W-:Y:S01]  /*fe30*/  ULDC.64 UR6, c[0x0][0xa20] ;  /* 0x0002880000067ab9 */ /* 0x000fe20000000a00 */
[----:B------:R0:W5:Y:S01]  /*fe40*/  @P1 LDG.E R27, desc[UR42][R2.64] ;  /* 0x0000002a021b1981 */ /* 0x000162000c1e1900 */
[----:B------:R-:W-:-:S03]  /*fe50*/  ISETP.NE.AND.EX P1, PT, RZ, UR5, PT, P2 ;  /* 0x00000005ff007c0c */ /* 0x000fc6000bf25320 */
[----:B------:R-:W-:Y:S01]  /*fe60*/  STL [R1+0x8], R10 ;  /* 0x0000080a01007387 */ /* 0x000fe20000100800 */
[----:B0-----:R-:W-:-:S03]  /*fe70*/  IADD3 R2, P2, R10, UR4, RZ ;  /* 0x000000040a027c10 */ /* 0x001fc6000ff5e0ff */
[----:B------:R-:W-:Y:S01]  /*fe80*/  STL [R1+0xc], R9 ;  /* 0x00000c0901007387 */ /* 0x000fe20000100800 */
[----:B------:R-:W-:Y:S01]  /*fe90*/  IADD3.X R3, R9, UR5, RZ, P2, !PT ;  /* 0x0000000509037c10 */ /* 0x000fe200097fe4ff */
[----:B------:R-:W-:Y:S02]  /*fea0*/  ULDC.64 UR4, c[0x0][0xa08] ;  /* 0x0002820000047ab9 */ /* 0x000fe40000000a00 */
[----:B------:R-:W-:Y:S02]  /*feb0*/  ISETP.NE.U32.AND P0, PT, RZ, UR4, PT ;  /* 0x00000004ff007c0c */ /* 0x000fe4000bf05070 */
[----:B------:R-:W5:Y:S02]  /*fec0*/  @P1 LDG.E R7, desc[UR42][R2.64] ;  /* 0x0000002a02071981 */ /* 0x000f64000c1e1900 */
[----:B------:R-:W-:Y:S02]  /*fed0*/  ISETP.NE.AND.EX P0, PT, RZ, UR5, PT, P0 ;  /* 0x00000005ff007c0c */ /* 0x000fe4000bf05300 */
[----:B------:R-:W5:Y:S04]  /*fee0*/  @P1 LDG.E R8, desc[UR42][R2.64+0x4] ;  /* 0x0000042a02081981 */ /* 0x000f68000c1e1900 */
[----:B--2---:R0:W-:Y:S02]  /*fef0*/  STL [R1+0x20], R0 ;  /* 0x0000200001007387 */ /* 0x0041e40000100800 */
[----:B0-----:R-:W-:-:S06]  /*ff00*/  IMAD.MOV.U32 R0, RZ, RZ, RZ ;  /* 0x000000ffff007224 */ /* 0x001fcc00078e00ff */
[----:B------:R0:W5:Y:S02]  /*ff10*/  @P1 LDG.E R0, desc[UR42][R2.64] ;  /* 0x0000002a02001981 */ /* 0x000164000c1e1900 */
[----:B0-----:R-:W-:-:S04]  /*ff20*/  IADD3 R2, P2, R10, UR4, RZ ;  /* 0x000000040a027c10 */ /* 0x001fc8000ff5e0ff */
[----:B------:R-:W-:Y:S01]  /*ff30*/  IADD3.X R3, R9, UR5, RZ, P2, !PT ;  /* 0x0000000509037c10 */ /* 0x000fe200097fe4ff */
[----:B------:R-:W-:-:S04]  /*ff40*/  ULDC.64 UR4, c[0x0][0x3f8] ;  /* 0x0000fe0000047ab9 */ /* 0x000fc80000000a00 */
[----:B------:R-:W5:Y:S01]  /*ff50*/  @P0 LDG.E R6, desc[UR42][R2.64] ;  /* 0x0000002a02060981 */ /* 0x000f62000c1e1900 */
[----:B------:R-:W-:Y:S01]  /*ff60*/  ISETP.NE.U32.AND P2, PT, RZ, UR6, PT ;  /* 0x00000006ff007c0c */ /* 0x000fe2000bf45070 */
[----:B------:R-:W-:-:S03]  /*ff70*/  UISETP.NE.U32.AND UP0, UPT, UR4, URZ, UPT ;  /* 0x0000003f0400728c */ /* 0x000fc6000bf05070 */
[----:B------:R-:W-:Y:S01]  /*ff80*/  ISETP.NE.AND.EX P2, PT, RZ, UR7, PT, P2 ;  /* 0x00000007ff007c0c */ /* 0x000fe2000bf45320 */
[----:B------:R-:W-:Y:S01]  /*ff90*/  UISETP.NE.AND.EX UP0, UPT, UR5, URZ, UPT, UP0 ;  /* 0x0000003f0500728c */ /* 0x000fe2000bf05300 */
[----:B------:R-:W-:Y:S02]  /*ffa0*/  ULDC UR4, c[0x0][0x404] ;  /* 0x0001010000047ab9 */ /* 0x000fe40000000800 */
[----:B------:R-:W-:Y:S01]  /*ffb0*/  ULDC UR5, c[0x0][0x2e0] ;  /* 0x0000b80000057ab9 */ /* 0x000fe20000000800 */
[----:B------:R-:W-:-:S04]  /*ffc0*/  USEL UR4, UR4, 0x1, UP0 ;  /* 0x0000000104047887 */ /* 0x000fc80008000000 */
[----:B------:R-:W-:-:S04]  /*ffd0*/  UIMAD UR4, UR4, UR5, URZ ;  /* 0x00000005040472a4 */ /* 0x000fc8000f8e023f */
[----:B------:R-:W-:-:S04]  /*ffe0*/  @P2 IADD3 R4, P3, R10, UR6, RZ ;  /* 0x000000060a042c10 */ /* 0x000fc8000ff7e0ff */
[----:B------:R-:W-:Y:S01]  /*fff0*/  @P2 IADD3.X R5, R9, UR7, RZ, P3, !PT ;  /* 0x0000000709052c10 */ /* 0x000fe20009ffe4ff */
[----:B------:R-:W-:Y:S01]  /*10000*/  IMAD.U32 R9, RZ, RZ, UR4 ;  /* 0x00000004ff097e24 */ /* 0x000fe2000f8e00ff */
[----:B------:R-:W-:-:S05]  /*10010*/  ULDC UR4, c[0x0][0x338] ;  /* 0x0000ce0000047ab9 */ /* 0x000fca0000000800 */
[----:B------:R0:W5:Y:S02]  /*10020*/  @P2 LDG.E R9, desc[UR42][R4.64] ;  /* 0x0000002a04092981 */ /* 0x000164000c1e1900 */
[----:B0-----:R-:W-:Y:S01]  /*10030*/  IMAD.U32 R4, RZ, RZ, UR4 ;  /* 0x00000004ff047e24 */ /* 0x001fe2000f8e00ff */
[----:B------:R-:W-:Y:S06]  /*10040*/  @P2 BRA `(.L_x_409) ;  /* 0x0000000000102947 */ /* 0x000fec0003800000 */
[----:B------:R-:W-:Y:S05]  /*10050*/  @!P0 BRA `(.L_x_409) ;  /* 0x00000000000c8947 */ /* 0x000fea0003800000 */
[----:B------:R-:W2:Y:S04]  /*10060*/  LDG.E R10, desc[UR42][R2.64] ;  /* 0x0000002a020a7981 */ /* 0x000ea8000c1e1900 */
[----:B-----5:R-:W2:Y:S02]  /*10070*/  LDG.E R9, desc[UR42][R2.64+0x4] ;  /* 0x0000042a02097981 */ /* 0x020ea4000c1e1900 */
[----:B--2---:R-:W-:-:S07]  /*10080*/  IMAD.IADD R9, R9, 0x1, -R10 ;  /* 0x0000000109097824 */ /* 0x004fce00078e0a0a */
.L_x_409:
[----:B-----5:R-:W-:Y:S01]  /*10090*/  @P1 IMAD.IADD R4, R8, 0x1, -R7 ;  /* 0x0000000108041824 */ /* 0x020fe200078e0a07 */
[----:B------:R-:W-:Y:S01]  /*100a0*/  BSSY B0, `(.L_x_410) ;  /* 0x00000e7000007945 */ /* 0x000fe20003800000 */
[--C-:B------:R-:W-:Y:S02]  /*100b0*/  IMAD.IADD R9, R9, 0x1, -R27.reuse ;  /* 0x0000000109097824 */ /* 0x100fe400078e0a1b */
[----:B------:R-:W-:Y:S02]  /*100c0*/  IMAD.IADD R27, R6, 0x1, R27 ;  /* 0x00000001061b7824 */ /* 0x000fe400078e021b */
[----:B------:R-:W-:-:S05]  /*100d0*/  IMAD.IADD R2, R9, 0x1, R4 ;  /* 0x0000000109027824 */ /* 0x000fca00078e0204 */
[----:B------:R0:W-:Y:S02]  /*100e0*/  STL [R1+0x14], R2 ;  /* 0x0000140201007387 */ /* 0x0001e40000100800 */
[----:B0-----:R-:W-:-:S04]  /*100f0*/  VIADD R2, R2, 0x9f ;  /* 0x0000009f02027836 */ /* 0x001fc80000000000 */
[----:B------:R-:W-:-:S05]  /*10100*/  IMAD.HI R2, R2, 0x66666667, RZ ;  /* 0x6666666702027827 */ /* 0x000fca00078e02ff */
[----:B------:R-:W-:-:S04]  /*10110*/  SHF.R.U32.HI R3, RZ, 0x1f, R2 ;  /* 0x0000001fff037819 */ /* 0x000fc80000011602 */
[----:B------:R-:W-:Y:S02]  /*10120*/  LEA.HI.SX32 R5, R2, R3, 0x1a ;  /* 0x0000000302057211 */ /* 0x000fe400078fd2ff */
[----:B------:R-:W-:-:S03]  /*10130*/  IADD3 R2, -R9, RZ, RZ ;  /* 0x000000ff09027210 */ /* 0x000fc60007ffe1ff */
[----:B------:R-:W-:Y:S01]  /*10140*/  IMAD R3, R5, 0xa0, -R9 ;  /* 0x000000a005037824 */ /* 0x000fe200078e0a09 */
[----:B------:R-:W-:Y:S01]  /*10150*/  VIMNMX R2, RZ, R2, !PT ;  /* 0x00000002ff027248 */ /* 0x000fe20007fe0100 */
[----:B------:R0:W-:Y:S03]  /*10160*/  STL [R1+0x18], R5 ;  /* 0x0000180501007387 */ /* 0x0001e60000100800 */
[----:B------:R-:W-:-:S04]  /*10170*/  VIMNMX R3, R3, R4, PT ;  /* 0x0000000403037248 */ /* 0x000fc80003fe0100 */
[----:B------:R-:W-:-:S13]  /*10180*/  ISETP.GT.AND P0, PT, R3, R2, PT ;  /* 0x000000020300720c */ /* 0x000fda0003f04270 */
[----:B------:R-:W-:Y:S02]  /*10190*/  @P0 VIADD R4, R3, 0x9f ;  /* 0x0000009f03040836 */ /* 0x000fe40000000000 */
[----:B------:R-:W-:-:S04]  /*101a0*/  IMAD.WIDE.U32 R2, R2, -0x33333333, RZ ;  /* 0xcccccccd02027825 */ /* 0x000fc800078e00ff */
[----:B------:R-:W-:Y:S01]  /*101b0*/  @P0 IMAD.HI R4, R4, 0x66666667, RZ ;  /* 0x6666666704040827 */ /* 0x000fe200078e02ff */
[----:B------:R-:W-:-:S04]  /*101c0*/  SHF.R.U32.HI R3, RZ, 0x7, R3 ;  /* 0x00000007ff037819 */ /* 0x000fc80000011603 */
[----:B0-----:R-:W-:Y:S01]  /*101d0*/  @P0 SHF.R.U32.HI R5, RZ, 0x1f, R4 ;  /* 0x0000001fff050819 */ /* 0x001fe20000011604 */
[----:B------:R-:W-:-:S03]  /*101e0*/  IMAD.MOV.U32 R2, RZ, RZ, R3 ;  /* 0x000000ffff027224 */ /* 0x000fc600078e0003 */
[----:B------:R-:W-:Y:S02]  /*101f0*/  @P0 LEA.HI.SX32 R2, R4, R5, 0x1a ;  /* 0x0000000504020211 */ /* 0x000fe400078fd2ff */
[----:B------:R-:W-:Y:S02]  /*10200*/  PLOP3.LUT P0, PT, PT, PT, PT, 0x80, 0x0 ;  /* 0x000000000000781c */ /* 0x000fe40003f0f070 */
[----:B------:R-:W-:-:S13]  /*10210*/  ISETP.GT.AND P2, PT, R2, R3, PT ;  /* 0x000000030200720c */ /* 0x000fda0003f44270 */
[----:B------:R-:W-:Y:S05]  /*10220*/  @!P2 BRA `(.L_x_411) ;  /* 0x0000000c0038a947 */ /* 0x000fea0003800000 */
[----:B------:R-:W0:Y:S01]  /*10230*/  LDC R4, c[0x0][0x428] ;  /* 0x00010a00ff047b82 */ /* 0x000e220000000800 */
[----:B------:R-:W-:Y:S01]  /*10240*/  UMOV UR4, 0xffffffff ;  /* 0xffffffff00047882 */ /* 0x000fe20000000000 */
[----:B0-----:R-:W-:-:S13]  /*10250*/  ISETP.NE.AND P0, PT, R4, 0x1, PT ;  /* 0x000000010400780c */ /* 0x001fda0003f05270 */
[----:B------:R-:W0:Y:S08]  /*10260*/  @P0 LDC R5, c[0x0][0x42c] ;  /* 0x00010b00ff050b82 */ /* 0x000e300000000800 */
[----:B------:R-:W1:Y:S01]  /*10270*/  @P0 LDC R7, c[0x0][0x430] ;  /* 0x00010c00ff070b82 */ /* 0x000e620000000800 */
[----:B0-----:R-:W-:-:S04]  /*10280*/  @P0 IMAD.HI.U32 R4, R18, R5, RZ ;  /* 0x0000000512040227 */ /* 0x001fc800078e00ff */
[----:B------:R-:W-:Y:S01]  /*10290*/  IMAD.MOV.U32 R5, RZ, RZ, R18 ;  /* 0x000000ffff057224 */ /* 0x000fe200078e0012 */
[----:B-1----:R-:W-:Y:S02]  /*102a0*/  @P0 SHF.R.U32.HI R5, RZ, R7, R4 ;  /* 0x00000007ff050219 */ /* 0x002fe40000011604 */
[----:B------:R-:W-:Y:S01]  /*102b0*/  SEL R4, R28, RZ, !P1 ;  /* 0x000000ff1c047207 */ /* 0x000fe20004800000 */
[----:B------:R-:W-:Y:S06]  /*102c0*/  BRA.DIV UR4, `(.L_x_412) ;  /* 0x0000004604ac7947 */ /* 0x000fec000b800000 */
[----:B------:R-:W0:Y:S02]  /*102d0*/  S2R R6, SR_TID.X ;  /* 0x0000000000067919 */ /* 0x000e240000002100 */
[----:B0-----:R-:W-:-:S04]  /*102e0*/  SHF.R.U32.HI R6, RZ, 0x5, R6 ;  /* 0x00000005ff067819 */ /* 0x001fc80000011606 */
[----:B------:R-:W-:-:S05]  /*102f0*/  LOP3.LUT R6, R6, 0x3, RZ, 0xc0, !PT ;  /* 0x0000000306067812 */ /* 0x000fca00078ec0ff */
[----:B------:R0:W1:Y:S02]  /*10300*/  SHFL.IDX PT, R14, R6, RZ, 0x1f ;  /* 0x00001fff060e7589 */ /* 0x00006400000e0000 */
.L_x_550:
[----:B-1----:R-:W-:Y:S02]  /*10310*/  ISETP.NE.AND P0, PT, R14, RZ, PT ;  /* 0x000000ff0e00720c */ /* 0x002fe40003f05270 */
[----:B------:R-:W-:-:S11]  /*10320*/  PLOP3.LUT P6, PT, PT, PT, PT, 0x8, 0x0 ;  /* 0x000000000000781c */ /* 0x000fd60003fce170 */
[----:B------:R-:W-:Y:S05]  /*10330*/  @P0 BRA `(.L_x_413) ;  /* 0x00000000000c0947 */ /* 0x000fea0003800000 */
[----:B------:R-:W-:-:S03]  /*10340*/  UMOV UR4, 0xffffffff ;  /* 0xffffffff00047882 */ /* 0x000fc60000000000 */
[----:B------:R-:W-:Y:S05]  /*10350*/  BRA.DIV UR4, `(.L_x_414) ;  /* 0x0000004604bc7947 */ /* 0x000fea000b800000 */
[----:B------:R-:W-:-:S13]  /*10360*/  ELECT P6, URZ, PT ;  /* 0x00000000003f782f */ /* 0x000fda00038c0000 */
.L_x_413:
[----:B0-----:R-:W2:Y:S01]  /*10370*/  LDL R6, [R1+0x1c] ;  /* 0x00001c0001067983 */ /* 0x001ea20000100800 */
[----:B------:R-:W-:Y:S01]  /*10380*/  MOV R8, 0x400 ;  /* 0x0000040000087802 */ /* 0x000fe20000000f00 */
[----:B------:R-:W-:Y:S01]  /*10390*/  BSSY B1, `(.L_x_415) ;  /* 0x000000a000017945 */ /* 0x000fe20003800000 */
[----:B--2---:R-:W-:-:S05]  /*103a0*/  VIADD R7, R6, 0x1 ;  /* 0x0000000106077836 */ /* 0x004fca0000000000 */
[----:B------:R-:W-:-:S04]  /*103b0*/  LEA.HI R6, R7, R7, RZ, 0x1 ;  /* 0x0000000707067211 */ /* 0x000fc800078f08ff */
[----:B------:R-:W-:-:S05]  /*103c0*/  LOP3.LUT R6, R6, 0xfffffffe, RZ, 0xc0, !PT ;  /* 0xfffffffe06067812 */ /* 0x000fca00078ec0ff */
[----:B------:R-:W-:Y:S02]  /*103d0*/  IMAD.IADD R7, R7, 0x1, -R6 ;  /* 0x0000000107077824 */ /* 0x000fe400078e0a06 */
[----:B------:R-:W0:Y:S03]  /*103e0*/  S2R R6, SR_CgaCtaId ;  /* 0x0000000000067919 */ /* 0x000e260000008800 */
[----:B------:R-:W-:Y:S02]  /*103f0*/  SHF.L.U32 R7, R7, 0x1f, RZ ;  /* 0x0000001f07077819 */ /* 0x000fe400000006ff */
[----:B0-----:R-:W-:-:S04]  /*10400*/  LEA R6, R6, R8, 0x18 ;  /* 0x0000000806067211 */ /* 0x001fc800078ec0ff */
[----:B------:R-:W0:Y:S02]  /*10410*/  SYNCS.PHASECHK.TRANS64.TRYWAIT P0, [R6+URZ+0x13220], R7 ;  /* 0x01322007060075a7 */ /* 0x000e24000800017f */
[----:B0-----:R-:W-:Y:S05]  /*10420*/  @!P0 BRA `(.L_x_416) ;  /* 0x0000004400a88947 */ /* 0x001fea0003800000 */
.L_x_553:
[----:B------:R-:W-:Y:S05]  /*10430*/  BSYNC B1 ;  /* 0x0000000000017941 */ /* 0x000fea0003800000 */
.L_x_415:
[----:B------:R-:W-:Y:S04]  /*10440*/  BSSY B1, `(.L_x_417) ;  /* 0x000004d000017945 */ /* 0x000fe80003800000 */
[----:B------:R-:W-:Y:S05]  /*10450*/  @!P6 BRA `(.L_x_418) ;  /* 0x00000004002ce947 */ /* 0x000fea0003800000 */
[----:B------:R-:W1:Y:S01]  /*10460*/  S2R R8, SR_TID.X ;  /* 0x0000000000087919 */ /* 0x000e620000002100 */
[----:B0-----:R-:W-:Y:S01]  /*10470*/  IMAD R7, R24, 0x8, R6 ;  /* 0x0000000818077824 */ /* 0x001fe200078e0206 */
[----:B------:R-:W-:Y:S01]  /*10480*/  BSSY B2, `(.L_x_419) ;  /* 0x0000006000027945 */ /* 0x000fe20003800000 */
[----:B-1----:R-:W-:Y:S02]  /*10490*/  LOP3.LUT R9, R8, 0x7f, RZ, 0xc0, !PT ;  /* 0x0000007f08097812 */ /* 0x002fe400078ec0ff */
[----:B------:R-:W-:Y:S02]  /*104a0*/  SHF.L.U32 R8, R26, 0x1f, RZ ;  /* 0x0000001f1a087819 */ /* 0x000fe400000006ff */
[----:B------:R-:W-:Y:S02]  /*104b0*/  ISETP.NE.AND P1, PT, R9, RZ, PT ;  /* 0x000000ff0900720c */ /* 0x000fe40003f25270 */
[----:B------:R-:W0:Y:S02]  /*104c0*/  SYNCS.PHASECHK.TRANS64.TRYWAIT P0, [R7+URZ+0x132a0], R8 ;  /* 0x0132a008070075a7 */ /* 0x000e24000800017f */
[----:B0-----:R-:W-:Y:S09]  /*104d0*/  @!P0 BRA `(.L_x_420) ;  /* 0x0000004400908947 */ /* 0x001ff20003800000 */
.L_x_554:
[----:B------:R-:W-:Y:S05]  /*104e0*/  BSYNC B2 ;  /* 0x0000000000027941 */ /* 0x000fea0003800000 */
.L_x_419:
[----:B------:R-:W-:Y:S04]  /*104f0*/  BSSY B2, `(.L_x_421) ;  /* 0x0000009000027945 */ /* 0x000fe80003800000 */
[----:B------:R-:W-:Y:S05]  /*10500*/  @P1 BRA `(.L_x_422) ;  /* 0x00000000001c1947 */ /* 0x000fea0003800000 */
[----:B------:R-:W1:Y:S02]  /*10510*/  S2R R9, SR_TID.X ;  /* 0x0000000000097919 */ /* 0x000e640000002100 */
[----:B-1----:R-:W-:Y:S01]  /*10520*/  LOP3.LUT R10, R9, 0x1f, RZ, 0xc0, !PT ;  /* 0x0000001f090a7812 */ /* 0x002fe200078ec0ff */
[----:B------:R-:W-:-:S03]  /*10530*/  IMAD.MOV.U32 R9, RZ, RZ, 0x2800 ;  /* 0x00002800ff097424 */ /* 0x000fc600078e00ff */
[----:B------:R-:W-:Y:S01]  /*10540*/  ISETP.NE.AND P0, PT, R10, RZ, PT ;  /* 0x000000ff0a00720c */ /* 0x000fe20003f05270 */
[----:B------:R1:W-:-:S12]  /*10550*/  SYNCS.ARRIVE.TRANS64 RZ, [R7+URZ+0x13290], R9 ;  /* 0x0132900907ff79a7 */ /* 0x0003d8000800003f */
[----:B-1----:R-:W-:Y:S05]  /*10560*/  @!P0 BRA `(.L_x_422) ;  /* 0x0000000000048947 */ /* 0x002fea0003800000 */
[----:B------:R-:W-:Y:S01]  /*10570*/  BPT.TRAP 0x1 ;  /* 0x000000040000795c */ /* 0x000fe20000300000 */
.L_x_422:
[----:B------:R-:W-:Y:S05]  /*10580*/  BSYNC B2 ;  /* 0x0000000000027941 */ /* 0x000fea0003800000 */
.L_x_421:
[----:B------:R-:W-:Y:S01]  /*10590*/  IMAD.MOV.U32 R13, RZ, RZ, RZ ;  /* 0x000000ffff0d7224 */ /* 0x000fe200078e00ff */
[----:B------:R-:W-:Y:S01]  /*105a0*/  UIADD3 UR4, UP0, UR40, 0x570, URZ ;  /* 0x0000057028047890 */ /* 0x000fe2000ff1e03f */
[----:B------:R-:W-:Y:S01]  /*105b0*/  IMAD R10, R2, 0xa0, R0 ;  /* 0x000000a0020a7824 */ /* 0x000fe200078e0200 */
[----:B------:R-:W-:Y:S01]  /*105c0*/  PLOP3.LUT P0, PT, PT, PT, PT, 0x80, 0x0 ;  /* 0x000000000000781c */ /* 0x000fe20003f0f070 */
[----:B------:R-:W-:Y:S01]  /*105d0*/  IMAD R9, R24, 0x2800, R6 ;  /* 0x0000280018097824 */ /* 0x000fe200078e0206 */
[----:B------:R-:W-:Y:S01]  /*105e0*/  R2UR UR10, R13 ;  /* 0x000000000d0a72ca */ /* 0x000fe200000e0000 */
[----:B------:R-:W-:Y:S01]  /*105f0*/  VIADD R10, R10, 0xffffff60 ;  /* 0xffffff600a0a7836 */ /* 0x000fe20000000000 */
[----:B------:R-:W-:Y:S01]  /*10600*/  UIADD3.X UR5, URZ, UR41, URZ, UP0, !UPT ;  /* 0x000000293f057290 */ /* 0x000fe200087fe43f */
[----:B------:R-:W-:Y:S01]  /*10610*/  VIADD R11, R7, 0x13290 ;  /* 0x00013290070b7836 */ /* 0x000fe20000000000 */
[----:B------:R-:W-:Y:S01]  /*10620*/  UMOV UR6, 0x0 ;  /* 0x0000000000067882 */ /* 0x000fe20000000000 */
[----:B------:R-:W-:Y:S01]  /*10630*/  VIADD R12, R9, 0xe000 ;  /* 0x0000e000090c7836 */ /* 0x000fe20000000000 */
[----:B------:R-:W-:-:S09]  /*10640*/  UMOV UR7, 0x12f00000 ;  /* 0x12f0000000077882 */ /* 0x000fd20000000000 */
.L_x_423:
[----:B------:R-:W-:-:S13]  /*10650*/  @P0 ELECT P2, URZ, PT ;  /* 0x00000000003f082f */ /* 0x000fda0003840000 */
[----:B------:R-:W-:Y:S02]  /*10660*/  @P2 R2UR UR13, R4 ;  /* 0x00000000040d22ca */ /* 0x000fe400000e0000 */
[----:B------:R-:W-:Y:S02]  /*10670*/  @P2 R2UR UR12, R5 ;  /* 0x00000000050c22ca */ /* 0x000fe400000e0000 */
[----:B------:R-:W-:Y:S02]  /*10680*/  @P2 R2UR UR11, R10 ;  /* 0x000000000a0b22ca */ /* 0x000fe400000e0000 */
[----:B------:R-:W-:Y:S02]  /*10690*/  @P2 R2UR UR9, R11 ;  /* 0x000000000b0922ca */ /* 0x000fe400000e0000 */
[----:B------:R-:W-:Y:S02]  /*106a0*/  @P2 R2UR UR8, R12 ;  /* 0x000000000c0822ca */ /* 0x000fe400000e0000 */
[----:B------:R-:W-:-:S02]  /*106b0*/  @P2 PLOP3.LUT P0, PT, P2, PT, PT, 0x8, 0x0 ;  /* 0x000000000000281c */ /* 0x000fc4000170e170 */
[----:B------:R-:W-:-:S09]  /*106c0*/  PLOP3.LUT P2, PT, PT, PT, PT, 0x8, 0x0 ;  /* 0x000000000000781c */ /* 0x000fd20003f4e170 */
[----:B------:R1:W-:Y:S02]  /*106d0*/  UTMALDG.4D [UR8], [UR4], desc[UR6] ;  /* 0x00000608040075b4 */ /* 0x0003e40008019000 */
[----:B-1----:R-:W-:Y:S05]  /*106e0*/  @P0 BRA.U.ANY `(.L_x_423) ;  /* 0xfffffffd00d80947 */ /* 0x002fea000393ffff */
[----:B------:R-:W1:Y:S01]  /*106f0*/  SYNCS.PHASECHK.TRANS64.TRYWAIT P0, [R7+URZ+0x132c0], R8 ;  /* 0x0132c008070075a7 */ /* 0x000e62000800017f */
[----:B------:R-:W-:Y:S04]  /*10700*/  BSSY B2, `(.L_x_424) ;  /* 0x0000002000027945 */ /* 0x000fe80003800000 */
[----:B-1----:R-:W-:Y:S05]  /*10710*/  @!P0 BRA `(.L_x_425) ;  /* 0x0000004400148947 */ /* 0x002fea0003800000 */
.L_x_555:
[----:B------:R-:W-:Y:S05]  /*10720*/  BSYNC B2 ;  /* 0x0000000000027941 */ /* 0x000fea0003800000 */
.L_x_424:
[----:B------:R-:W-:Y:S01]  /*10730*/  BSSY B2, `(.L_x_426) ;  /* 0x000000b000027945 */ /* 0x000fe20003800000 */
[----:B------:R-:W-:Y:S02]  /*10740*/  IMAD.MOV.U32 R14, RZ, RZ, 0x0 ;  /* 0x00000000ff0e7424 */ /* 0x000fe400078e00ff */
[----:B------:R-:W-:Y:S01]  /*10750*/  IMAD.MOV.U32 R15, RZ, RZ, 0x12f00000 ;  /* 0x12f00000ff0f7424 */ /* 0x000fe200078e00ff */
[----:B------:R-:W-:Y:S06]  /*10760*/  @P1 BRA `(.L_x_427) ;  /* 0x00000000001c1947 */ /* 0x000fec0003800000 */
[----:B------:R-:W2:Y:S01]  /*10770*/  S2R R11, SR_TID.X ;  /* 0x00000000000b7919 */ /* 0x000ea20000002100 */
[----:B01----:R-:W-:-:S04]  /*10780*/  IMAD.MOV.U32 R8, RZ, RZ, 0x2800 ;  /* 0x00002800ff087424 */ /* 0x003fc800078e00ff */
[----:B------:R3:W-:Y:S01]  /*10790*/  SYNCS.ARRIVE.TRANS64 RZ, [R7+URZ+0x132b0], R8 ;  /* 0x0132b00807ff79a7 */ /* 0x0007e2000800003f */
[----:B--2---:R-:W-:-:S04]  /*107a0*/  LOP3.LUT R11, R11, 0x1f, RZ, 0xc0, !PT ;  /* 0x0000001f0b0b7812 */ /* 0x004fc800078ec0ff */
[----:B------:R-:W-:-:S13]  /*107b0*/  ISETP.NE.AND P0, PT, R11, RZ, PT ;  /* 0x000000ff0b00720c */ /* 0x000fda0003f05270 */
[----:B---3--:R-:W-:Y:S05]  /*107c0*/  @!P0 BRA `(.L_x_427) ;  /* 0x0000000000048947 */ /* 0x008fea0003800000 */
[----:B------:R-:W-:Y:S01]  /*107d0*/  BPT.TRAP 0x1 ;  /* 0x000000040000795c */ /* 0x000fe20000300000 */
.L_x_427:
[----:B------:R-:W-:Y:S05]  /*107e0*/  BSYNC B2 ;  /* 0x0000000000027941 */ /* 0x000fea0003800000 */
.L_x_426:
[----:B------:R-:W-:Y:S01]  /*107f0*/  R2UR UR10, R13 ;  /* 0x000000000d0a72ca */ /* 0x000fe200000e0000 */
[----:B------:R-:W-:Y:S01]  /*10800*/  UIADD3 UR4, UP0, UR40, 0x670, URZ ;  /* 0x0000067028047890 */ /* 0x000fe2000ff1e03f */
[----:B------:R-:W-:Y:S01]  /*10810*/  R2UR UR6, R14 ;  /* 0x000000000e0672ca */ /* 0x000fe200000e0000 */
[----:B------:R-:W-:Y:S01]  /*10820*/  VIADD R9, R9, 0x6000 ;  /* 0x0000600009097836 */ /* 0x000fe20000000000 */
[----:B------:R-:W-:Y:S01]  /*10830*/  R2UR UR7, R15 ;  /* 0x000000000f0772ca */ /* 0x000fe200000e0000 */
[----:B01----:R-:W-:Y:S01]  /*10840*/  VIADD R7, R7, 0x132b0 ;  /* 0x000132b007077836 */ /* 0x003fe20000000000 */
[----:B------:R-:W-:Y:S01]  /*10850*/  PLOP3.LUT P0, PT, PT, PT, PT, 0x80, 0x0 ;  /* 0x000000000000781c */ /* 0x000fe20003f0f070 */
[----:B------:R-:W-:-:S12]  /*10860*/  UIADD3.X UR5, URZ, UR41, URZ, UP0, !UPT ;  /* 0x000000293f057290 */ /* 0x000fd800087fe43f */
.L_x_428:
        /* <DEDUP_REMOVED lines=10> */
.L_x_418:
[----:B------:R-:W-:Y:S05]  /*10910*/  BSYNC B1 ;  /* 0x0000000000017941 */ /* 0x000fea0003800000 */
.L_x_417:
[----:B------:R-:W-:Y:S01]  /*10920*/  VIADD R2, R2, 0xfffffffe ;  /* 0xfffffffe02027836 */ /* 0x000fe20000000000 */
[----:B------:R-:W-:Y:S01]  /*10930*/  PLOP3.LUT P0, PT, PT, PT, PT, 0x8, 0x0 ;  /* 0x000000000000781c */ /* 0x000fe20003f0e170 */
[----:B------:R-:W-:-:S03]  /*10940*/  VIADD R24, R24, 0x1 ;  /* 0x0000000118187836 */ /* 0x000fc60000000000 */
[----:B------:R-:W-:Y:S02]  /*10950*/  ISETP.GE.AND P2, PT, R2, R3, PT ;  /* 0x000000030200720c */ /* 0x000fe40003f46270 */
[----:B------:R-:W-:-:S04]  /*10960*/  ISETP.NE.AND P1, PT, R24, 0x2, PT ;  /* 0x000000021800780c */ /* 0x000fc80003f25270 */
[----:B0-----:R-:W-:Y:S02]  /*10970*/  SEL R7, RZ, 0x1, P1 ;  /* 0x00000001ff077807 */ /* 0x001fe40000800000 */
[----:B------:R-:W-:Y:S02]  /*10980*/  SEL R24, R24, RZ, P1 ;  /* 0x000000ff18187207 */ /* 0x000fe40000800000 */
[----:B------:R-:W-:-:S03]  /*10990*/  LOP3.LUT R26, R26, R7, RZ, 0x3c, !PT ;  /* 0x000000071a1a7212 */ /* 0x000fc600078e3cff */
[----:B------:R-:W-:Y:S05]  /*109a0*/  @!P2 BRA `(.L_x_411) ;  /* 0x000000040058a947 */ /* 0x000fea0003800000 */
.L_x_441:
[----:B------:R-:W-:Y:S05]  /*109b0*/  YIELD ;  /* 0x0000000000007946 */ /* 0x000fea0003800000 */
[----:B------:R-:W-:Y:S04]  /*109c0*/  BSSY B1, `(.L_x_429) ;  /* 0x000004c000017945 */ /* 0x000fe80003800000 */
[----:B------:R-:W-:Y:S05]  /*109d0*/  @!P6 BRA `(.L_x_430) ;  /* 0x000000040028e947 */ /* 0x000fea0003800000 */
[----:B------:R-:W0:Y:S01]  /*109e0*/  S2R R7, SR_TID.X ;  /* 0x0000000000077919 */ /* 0x000e220000002100 */
[----:B------:R-:W-:Y:S01]  /*109f0*/  SHF.L.U32 R8, R26, 0x1f, RZ ;  /* 0x0000001f1a087819 */ /* 0x000fe200000006ff */
[----:B------:R-:W-:Y:S01]  /*10a00*/  BSSY B2, `(.L_x_431) ;  /* 0x0000006000027945 */ /* 0x000fe20003800000 */
[----:B0-----:R-:W-:Y:S01]  /*10a10*/  LOP3.LUT R9, R7, 0x7f, RZ, 0xc0, !PT ;  /* 0x0000007f07097812 */ /* 0x001fe200078ec0ff */
[----:B------:R-:W-:-:S03]  /*10a20*/  IMAD R7, R24, 0x8, R6 ;  /* 0x0000000818077824 */ /* 0x000fc600078e0206 */
[----:B------:R-:W-:Y:S01]  /*10a30*/  ISETP.NE.AND P2, PT, R9, RZ, PT ;  /* 0x000000ff0900720c */ /* 0x000fe20003f45270 */
[----:B------:R-:W0:Y:S02]  /*10a40*/  SYNCS.PHASECHK.TRANS64.TRYWAIT P1, [R7+URZ+0x132a0], R8 ;  /* 0x0132a008070075a7 */ /* 0x000e24000802017f */
[----:B0-----:R-:W-:Y:S10]  /*10a50*/  @!P1 BRA `(.L_x_432) ;  /* 0x0000004000589947 */ /* 0x001ff40003800000 */
.L_x_556:
[----:B------:R-:W-:Y:S05]  /*10a60*/  BSYNC B2 ;  /* 0x0000000000027941 */ /* 0x000fea0003800000 */
.L_x_431:
        /* <DEDUP_REMOVED lines=9> */
.L_x_434:
[----:B------:R-:W-:Y:S05]  /*10b00*/  BSYNC B2 ;  /* 0x0000000000027941 */ /* 0x000fea0003800000 */
.L_x_433:
        /* <DEDUP_REMOVED lines=10> */
[----:B------:R-:W-:-:S10]  /*10bb0*/  UMOV UR7, 0x12f00000 ;  /* 0x12f0000000077882 */ /* 0x000fd40000000000 */
.L_x_435:
        /* <DEDUP_REMOVED lines=13> */
.L_x_557:
[----:B------:R-:W-:Y:S05]  /*10c90*/  BSYNC B2 ;  /* 0x0000000000027941 */ /* 0x000fea0003800000 */
.L_x_436:
        /* <DEDUP_REMOVED lines=11> */
.L_x_439:
[----:B------:R-:W-:Y:S05]  /*10d50*/  BSYNC B2 ;  /* 0x0000000000027941 */ /* 0x000fea0003800000 */
.L_x_438:
        /* <DEDUP_REMOVED lines=8> */
.L_x_440:
        /* <DEDUP_REMOVED lines=9> */
[----:B0-----:R-:W-:Y:S05]  /*10e70*/  @P1 BRA.U.ANY `(.L_x_440) ;  /* 0xfffffffd00d81947 */ /* 0x001fea000393ffff */
.L_x_430:
[----:B------:R-:W-:Y:S05]  /*10e80*/  BSYNC B1 ;  /* 0x0000000000017941 */ /* 0x000fea0003800000 */
.L_x_429:
[----:B------:R-:W-:Y:S01]  /*10e90*/  ISETP.GT.AND P2, PT, R2, R3, PT ;  /* 0x000000030200720c */ /* 0x000fe20003f44270 */
[----:B------:R-:W-:Y:S02]  /*10ea0*/  VIADD R24, R24, 0x1 ;  /* 0x0000000118187836 */ /* 0x000fe40000000000 */
[----:B------:R-:W-:-:S03]  /*10eb0*/  VIADD R2, R2, 0xffffffff ;  /* 0xffffffff02027836 */ /* 0x000fc60000000000 */
[----:B------:R-:W-:-:S04]  /*10ec0*/  ISETP.NE.AND P1, PT, R24, 0x2, PT ;  /* 0x000000021800780c */ /* 0x000fc80003f25270 */
[----:B------:R-:W-:Y:S02]  /*10ed0*/  SEL R7, RZ, 0x1, P1 ;  /* 0x00000001ff077807 */ /* 0x000fe40000800000 */
[----:B------:R-:W-:Y:S02]  /*10ee0*/  SEL R24, R24, RZ, P1 ;  /* 0x000000ff18187207 */ /* 0x000fe40000800000 */
[----:B------:R-:W-:Y:S01]  /*10ef0*/  LOP3.LUT R26, R26, R7, RZ, 0x3c, !PT ;  /* 0x000000071a1a7212 */ /* 0x000fe200078e3cff */
[----:B------:R-:W-:Y:S06]  /*10f00*/  @P2 BRA `(.L_x_441) ;  /* 0xfffffff800a82947 */ /* 0x000fec000383ffff */
.L_x_411:
[----:B------:R-:W-:Y:S05]  /*10f10*/  BSYNC B0 ;  /* 0x0000000000007941 */ /* 0x000fea0003800000 */
.L_x_410:
[----:B------:R-:W2:Y:S01]  /*10f20*/  LDL R7, [R1+0x14] ;  /* 0x0000140001077983 */ /* 0x000ea20000100800 */
[----:B------:R-:W-:Y:S05]  /*10f30*/  @!P0 WARPSYNC.ALL ;  /* 0x0000000000008948 */ /* 0x000fea0003800000 */
[----:B------:R-:W-:Y:S06]  /*10f40*/  @!P0 BAR.SYNC.DEFER_BLOCKING 0xc, 0x200 ;  /* 0x0308000000008b1d */ /* 0x000fec0000010000 */
[----:B------:R-:W-:Y:S01]  /*10f50*/  BSSY B6, `(.L_x_442) ;  /* 0x0000242000067945 */ /* 0x000fe20003800000 */
[----:B--2---:R-:W-:-:S13]  /*10f60*/  ISETP.GT.AND P0, PT, R7, RZ, PT ;  /* 0x000000ff0700720c */ /* 0x004fda0003f04270 */
[----:B------:R-:W-:Y:S05]  /*10f70*/  @P0 BRA `(.L_x_443) ;  /* 0x0000000000440947 */ /* 0x000fea0003800000 */
        /* <DEDUP_REMOVED lines=17> */
.L_x_443:
[----:B------:R-:W0:Y:S01]  /*11090*/  S2R R3, SR_CgaCtaId ;  /* 0x0000000000037919 */ /* 0x000e220000008800 */
[----:B------:R-:W-:-:S04]  /*110a0*/  MOV R0, 0x400 ;  /* 0x0000040000007802 */ /* 0x000fc80000000f00 */
[----:B0-----:R-:W-:-:S05]  /*110b0*/  LEA R2, R3, R0, 0x18 ;  /* 0x0000000003027211 */ /* 0x001fca00078ec0ff */
[----:B------:R-:W-:-:S05]  /*110c0*/  VIADD R0, R2, 0xe000 ;  /* 0x0000e00002007836 */ /* 0x000fca0000000000 */
[----:B------:R-:W-:-:S13]  /*110d0*/  LOP3.LUT P0, RZ, R0, 0x1bf, RZ, 0xc0, !PT ;  /* 0x000001bf00ff7812 */ /* 0x000fda000780c0ff */
[----:B------:R-:W-:Y:S05]  /*110e0*/  @!P0 BRA `(.L_x_445) ;  /* 0x0000000000408947 */ /* 0x000fea0003800000 */
[----:B------:R-:W-:Y:S01]  /*110f0*/  MOV R2, 0x0 ;  /* 0x0000000000027802 */ /* 0x000fe20000000f00 */
[----:B------:R-:W-:Y:S01]  /*11100*/  ULDC.64 UR6, c[0x4][0x98] ;  /* 0x0100260000067ab9 */ /* 0x000fe20000000a00 */
[----:B------:R-:W-:Y:S01]  /*11110*/  ULDC.64 UR8, c[0x4][0xa0] ;  /* 0x0100280000087ab9 */ /* 0x000fe20000000a00 */
[----:B------:R-:W-:Y:S01]  /*11120*/  ULDC.64 UR4, c[0x4][0x8] ;  /* 0x0100020000047ab9 */ /* 0x000fe20000000a00 */
[----:B------:R-:W-:Y:S02]  /*11130*/  IMAD.U32 R4, RZ, RZ, UR6 ;  /* 0x00000006ff047e24 */ /* 0x000fe4000f8e00ff */
[----:B------:R-:W0:Y:S01]  /*11140*/  LDC.64 R2, c[0x4][R2] ;  /* 0x0100000002027b82 */ /* 0x000e220000000a00 */
[----:B------:R-:W-:Y:S02]  /*11150*/  IMAD.U32 R5, RZ, RZ, UR7 ;  /* 0x00000007ff057e24 */ /* 0x000fe4000f8e00ff */
        /* <DEDUP_REMOVED lines=9> */
.L_x_445:
[----:B------:R-:W0:Y:S01]  /*111f0*/  S2R R20, SR_CgaCtaId ;  /* 0x0000000000147919 */ /* 0x000e220000008800 */
[----:B------:R-:W-:Y:S02]  /*11200*/  MOV R2, 0x400 ;  /* 0x0000040000027802 */ /* 0x000fe40000000f00 */
[----:B------:R-:W-:Y:S02]  /*11210*/  LOP3.LUT R22, R22, 0xfffffffe, RZ, 0xc0, !PT ;  /* 0xfffffffe16167812 */ /* 0x000fe400078ec0ff */
[----:B0-----:R-:W-:-:S05]  /*11220*/  LEA R2, R20, R2, 0x18 ;  /* 0x0000000214027211 */ /* 0x001fca00078ec0ff */
[----:B------:R-:W-:-:S05]  /*11230*/  VIADD R0, R2, 0x6000 ;  /* 0x0000600002007836 */ /* 0x000fca0000000000 */
[----:B------:R-:W-:-:S13]  /*11240*/  LOP3.LUT P0, RZ, R0, 0x1bf, RZ, 0xc0, !PT ;  /* 0x000001bf00ff7812 */ /* 0x000fda000780c0ff */
[----:B------:R-:W-:Y:S01]  /*11250*/  @P0 LOP3.LUT R22, R22, 0x1, RZ, 0xfc, !PT ;  /* 0x0000000116160812 */ /* 0x000fe200078efcff */
[----:B------:R-:W-:Y:S06]  /*11260*/  @!P0 BRA `(.L_x_446) ;  /* 0x0000000000408947 */ /* 0x000fec0003800000 */
        /* <DEDUP_REMOVED lines=16> */
.L_x_446:
        /* <DEDUP_REMOVED lines=10> */
[----:B------:R-:W-:Y:S01]  /*11410*/  IMAD.U32 R4, RZ, RZ, UR6 ;  /* 0x00000006ff047e24 */ /* 0x000fe2000f8e00ff */
[----:B------:R-:W-:Y:S01]  /*11420*/  MOV R6, UR8 ;  /* 0x0000000800067c02 */ /* 0x000fe20008000f00 */
[----:B------:R-:W0:Y:S01]  /*11430*/  LDC.64 R2, c[0x4][R2] ;  /* 0x0100000002027b82 */ /* 0x000e220000000a00 */
[----:B------:R-:W-:Y:S02]  /*11440*/  IMAD.U32 R5, RZ, RZ, UR7 ;  /* 0x00000007ff057e24 */ /* 0x000fe4000f8e00ff */
[----:B------:R-:W-:Y:S02]  /*11450*/  IMAD.U32 R7, RZ, RZ, UR9 ;  /* 0x00000009ff077e24 */ /* 0x000fe4000f8e00ff */
[----:B------:R-:W-:-:S02]  /*11460*/  IMAD.U32 R10, RZ, RZ, UR4 ;  /* 0x00000004ff0a7e24 */ /* 0x000fc4000f8e00ff */
[----:B------:R-:W-:Y:S02]  /*11470*/  IMAD.U32 R11, RZ, RZ, UR5 ;  /* 0x00000005ff0b7e24 */ /* 0x000fe4000f8e00ff */
[----:B------:R-:W-:Y:S02]  /*11480*/  IMAD.MOV.U32 R8, RZ, RZ, 0x70 ;  /* 0x00000070ff087424 */ /* 0x000fe400078e00ff */
[----:B------:R-:W-:Y:S02]  /*11490*/  IMAD.MOV.U32 R12, RZ, RZ, 0x1 ;  /* 0x00000001ff0c7424 */ /* 0x000fe400078e00ff */
[----:B------:R-:W-:-:S07]  /*114a0*/  IMAD.MOV.U32 R13, RZ, RZ, RZ ;  /* 0x000000ffff0d7224 */ /* 0x000fce00078e00ff */
[----:B------:R-:W-:-:S07]  /*114b0*/  LEPC R20, `(.L_x_447) ;  /* 0x000000001014794e */ /* 0x000fce0000000000 */
[----:B0-----:R-:W-:Y:S05]  /*114c0*/  CALL.ABS.NOINC R2 ;  /* 0x0000000002007343 */ /* 0x001fea0003c00000 */
.L_x_447:
        /* <DEDUP_REMOVED lines=22> */
.L_x_448:
[----:B------:R-:W2:Y:S01]  /*11630*/  LDL.LU R2, [R1+0x8] ;  /* 0x0000080001027983 */ /* 0x000ea20000300800 */
[----:B------:R-:W-:Y:S01]  /*11640*/  ULDC.64 UR4, c[0x0][0x9f8] ;  /* 0x00027e0000047ab9 */ /* 0x000fe20000000a00 */
[----:B------:R-:W0:Y:S02]  /*11650*/  LDC R0, c[0x0][0x428] ;  /* 0x00010a00ff007b82 */ /* 0x000e240000000800 */
[----:B------:R-:W3:Y:S04]  /*11660*/  LDL.LU R20, [R1+0xc] ;  /* 0x00000c0001147983 */ /* 0x000ee80000300800 */
[----:B------:R-:W4:Y:S01]  /*11670*/  LDL.LU R21, [R1+0x20] ;  /* 0x0000200001157983 */ /* 0x000f220000300800 */
[----:B------:R-:W-:Y:S01]  /*11680*/  ISETP.NE.U32.AND P0, PT, RZ, UR4, PT ;  /* 0x00000004ff007c0c */ /* 0x000fe2000bf05070 */
[----:B------:R-:W1:Y:S03]  /*11690*/  S2R R4, SR_TID.X ;  /* 0x0000000000047919 */ /* 0x000e660000002100 */
[----:B------:R-:W-:-:S02]  /*116a0*/  ISETP.NE.AND.EX P0, PT, RZ, UR5, PT, P0 ;  /* 0x00000005ff007c0c */ /* 0x000fc4000bf05300 */
[----:B-1----:R-:W-:-:S11]  /*116b0*/  LOP3.LUT R6, R4, 0x7f, RZ, 0xc0, !PT ;  /* 0x0000007f04067812 */ /* 0x002fd600078ec0ff */
[----:B--2---:R-:W-:-:S04]  /*116c0*/  @P0 IADD3 R2, P1, R2, UR4, RZ ;  /* 0x0000000402020c10 */ /* 0x004fc8000ff3e0ff */
[----:B---3--:R-:W-:Y:S01]  /*116d0*/  @P0 IADD3.X R3, R20, UR5, RZ, P1, !PT ;  /* 0x0000000514030c10 */ /* 0x008fe20008ffe4ff */
[----:B------:R-:W-:Y:S01]  /*116e0*/  IMAD.MOV.U32 R20, RZ, RZ, R28 ;  /* 0x000000ffff147224 */ /* 0x000fe200078e001c */
[----:B------:R-:W-:-:S05]  /*116f0*/  ULDC.64 UR4, c[0x0][0xa00] ;  /* 0x0002800000047ab9 */ /* 0x000fca0000000a00 */
[----:B------:R1:W5:Y:S01]  /*11700*/  @P0 LDG.E R20, desc[UR42][R2.64] ;  /* 0x0000002a02140981 */ /* 0x000362000c1e1900 */
[----:B0-----:R-:W-:Y:S01]  /*11710*/  ISETP.NE.AND P0, PT, R0, 0x1, PT ;  /* 0x000000010000780c */ /* 0x001fe20003f05270 */
[----:B------:R-:W-:Y:S01]  /*11720*/  IMAD.MOV.U32 R0, RZ, RZ, R18 ;  /* 0x000000ffff007224 */ /* 0x000fe200078e0012 */
[----:B------:R-:W-:Y:S01]  /*11730*/  ISETP.NE.AND P1, PT, R6, RZ, PT ;  /* 0x000000ff0600720c */ /* 0x000fe20003f25270 */
[----:B----4-:R-:W-:-:S03]  /*11740*/  IMAD R6, R17, 0xc0, R21 ;  /* 0x000000c011067824 */ /* 0x010fc600078e0215 */
[----:B------:R-:W-:-:S07]  /*11750*/  PLOP3.LUT P3, PT, P1, PT, PT, 0x8, 0x0 ;  /* 0x000000000000781c */ /* 0x000fce0000f6e170 */
[----:B------:R-:W0:Y:S02]  /*11760*/  @P0 LDC R5, c[0x0][0x42c] ;  /* 0x00010b00ff050b82 */ /* 0x000e240000000800 */
[----:B------:R-:W-:-:S05]  /*11770*/  VOTEU.ALL UP1, P1 ;  /* 0x00000000003f7886 */ /* 0x000fca0000820000 */
[----:B------:R-:W-:Y:S01]  /*11780*/  @!UP1 UIADD3 UR8, UP0, UR40, 0x270, URZ ;  /* 0x0000027028089890 */ /* 0x000fe2000ff1e03f */
[----:B------:R-:W2:Y:S03]  /*11790*/  @P0 LDC R4, c[0x0][0x430] ;  /* 0x00010c00ff040b82 */ /* 0x000ea60000000800 */
[----:B------:R-:W-:-:S03]  /*117a0*/  @!UP1 UIADD3.X UR9, URZ, UR41, URZ, UP0, !UPT ;  /* 0x000000293f099290 */ /* 0x000fc600087fe43f */
[----:B------:R-:W-:Y:S01]  /*117b0*/  VOTEU.ALL UP0, P1 ;  /* 0x00000000003f7886 */ /* 0x000fe20000800000 */
[----:B0-----:R-:W-:-:S05]  /*117c0*/  @P0 IMAD.HI.U32 R5, R18, R5, RZ ;  /* 0x0000000512050227 */ /* 0x001fca00078e00ff */
[----:B--2---:R-:W-:Y:S02]  /*117d0*/  @P0 SHF.R.U32.HI R0, RZ, R4, R5 ;  /* 0x00000004ff000219 */ /* 0x004fe40000011605 */
[----:B------:R-:W-:-:S04]  /*117e0*/  ISETP.NE.U32.AND P0, PT, RZ, UR4, PT ;  /* 0x00000004ff007c0c */ /* 0x000fc8000bf05070 */
[----:B------:R-:W-:-:S04]  /*117f0*/  ISETP.NE.AND.EX P2, PT, RZ, UR5, PT, P0 ;  /* 0x00000005ff007c0c */ /* 0x000fc8000bf45300 */
[----:B-1----:R-:W-:-:S09]  /*11800*/  SEL R7, R28, RZ, !P2 ;  /* 0x000000ff1c077207 */ /* 0x002fd20005000000 */
.L_x_449:
[----:B------:R-:W-:Y:S02]  /*11810*/  PLOP3.LUT P0, PT, P0, P3, PT, 0xa2, 0x0 ;  /* 0x000000000000781c */ /* 0x000fe40000707472 */
[----:B------:R-:W-:Y:S01]  /*11820*/  @P3 R2UR P0, UR7, R7 ;  /* 0x00000000070732ca */ /* 0x000fe20000000000 */
[----:B------:R-:W-:-:S07]  /*11830*/  UMOV UR4, URZ ;  /* 0x0000003f00047c82 */ /* 0x000fce0008000000 */
[----:B------:R-:W-:Y:S02]  /*11840*/  PLOP3.LUT P0, PT, P0, P3, PT, 0xa2, 0x0 ;  /* 0x000000000000781c */ /* 0x000fe40000707472 */
[----:B------:R-:W-:-:S08]  /*11850*/  @P3 R2UR.OR P0, UR6, R18 ;  /* 0x00000000120632ca */ /* 0x000fd00000100000 */
[----:B------:R-:W-:Y:S02]  /*11860*/  PLOP3.LUT P0, PT, P0, P3, PT, 0xa2, 0x0 ;  /* 0x000000000000781c */ /* 0x000fe40000707472 */
[----:B------:R-:W-:-:S08]  /*11870*/  @P3 R2UR.OR P0, UR5, R6 ;  /* 0x00000000060532ca */ /* 0x000fd00000100000 */
[----:B------:R-:W-:-:S05]  /*11880*/  @P3 PLOP3.LUT P3, PT, P0, PT, PT, 0x80, 0x0 ;  /* 0x000000000000381c */ /* 0x000fca000076f070 */
[----:B------:R0:W-:Y:S08]  /*11890*/  @!UP0 UTMAPF.L2.4D [UR4], [UR8] ;  /* 0x00000004080085b8 */ /* 0x0001f00008018000 */
[----:B0-----:R-:W-:Y:S05]  /*118a0*/  @P3 BRA.U.ANY `(.L_x_449) ;  /* 0xfffffffd00d83947 */ /* 0x001fea000393ffff */
[----:B------:R-:W0:Y:S01]  /*118b0*/  LDC.64 R4, c[0x0][0x3f8] ;  /* 0x0000fe00ff047b82 */ /* 0x000e220000000a00 */
[----:B------:R-:W-:Y:S01]  /*118c0*/  ULDC.64 UR4, c[0x0][0xa08] ;  /* 0x0002820000047ab9 */ /* 0x000fe20000000a00 */
[----:B-----5:R-:W-:Y:S02]  /*118d0*/  SHF.R.S32.HI R17, RZ, 0x1f, R20 ;  /* 0x0000001fff117819 */ /* 0x020fe40000011414 */
[----:B0-----:R-:W-:Y:S01]  /*118e0*/  LOP3.LUT P0, RZ, R4, UR4, RZ, 0xfc, !PT ;  /* 0x0000000404ff7c12 */ /* 0x001fe2000f80fcff */
[----:B------:R-:W-:-:S03]  /*118f0*/  UMOV UR4, 0xffffffff ;  /* 0xffffffff00047882 */ /* 0x000fc60000000000 */
[----:B------:R-:W-:-:S04]  /*11900*/  LOP3.LUT P0, RZ, R5, UR5, RZ, 0xfc, P0 ;  /* 0x0000000505ff7c12 */ /* 0x000fc8000800fcff */
[----:B------:R-:W-:Y:S01]  /*11910*/  SEL R2, R20, RZ, !P0 ;  /* 0x000000ff14027207 */ /* 0x000fe20004000000 */
[----:B------:R-:W-:Y:S08]  /*11920*/  BRA.DIV UR4, `(.L_x_450) ;  /* 0x0000003204cc7947 */ /* 0x000ff0000b800000 */
[----:B------:R-:W0:Y:S02]  /*11930*/  S2R R3, SR_TID.X ;  /* 0x0000000000037919 */ /* 0x000e240000002100 */
[----:B0-----:R-:W-:-:S04]  /*11940*/  SHF.R.U32.HI R3, RZ, 0x5, R3 ;  /* 0x00000005ff037819 */ /* 0x001fc80000011603 */
[----:B------:R-:W-:-:S05]  /*11950*/  LOP3.LUT R3, R3, 0x3, RZ, 0xc0, !PT ;  /* 0x0000000303037812 */ /* 0x000fca00078ec0ff */
[----:B------:R0:W1:Y:S02]  /*11960*/  SHFL.IDX PT, R14, R3, RZ, 0x1f ;  /* 0x00001fff030e7589 */ /* 0x00006400000e0000 */
.L_x_560:
[----:B-1----:R-:W-:Y:S02]  /*11970*/  ISETP.NE.AND P0, PT, R14, RZ, PT ;  /* 0x000000ff0e00720c */ /* 0x002fe40003f05270 */
[----:B------:R-:W-:-:S11]  /*11980*/  PLOP3.LUT P6, PT, PT, PT, PT, 0x8, 0x0 ;  /* 0x000000000000781c */ /* 0x000fd60003fce170 */
[----:B------:R-:W-:Y:S05]  /*11990*/  @P0 BRA `(.L_x_451) ;  /* 0x0000000400ac0947 */ /* 0x000fea0003800000 */
[----:B------:R-:W-:-:S03]  /*119a0*/  UMOV UR4, 0xffffffff ;  /* 0xffffffff00047882 */ /* 0x000fc60000000000 */
[----:B------:R-:W-:Y:S05]  /*119b0*/  BRA.DIV UR4, `(.L_x_452) ;  /* 0x0000003204dc7947 */ /* 0x000fea000b800000 */
[----:B------:R-:W-:-:S13]  /*119c0*/  ELECT P6, URZ, PT ;  /* 0x00000000003f782f */ /* 0x000fda00038c0000 */
.L_x_563:
[----:B------:R-:W-:Y:S05]  /*119d0*/  @!P6 BRA `(.L_x_453) ;  /* 0x000000040048e947 */ /* 0x000fea0003800000 */
[----:B0-----:R-:W2:Y:S01]  /*119e0*/  LDL R3, [R1+0x18] ;  /* 0x0000180001037983 */ /* 0x001ea20000100800 */
[----:B------:R-:W-:-:S04]  /*119f0*/  ISETP.NE.U32.AND P0, PT, R4, RZ, PT ;  /* 0x000000ff0400720c */ /* 0x000fc80003f05070 */
[----:B------:R-:W-:Y:S01]  /*11a00*/  ISETP.NE.AND.EX P0, PT, R5, RZ, PT, P0 ;  /* 0x000000ff0500720c */ /* 0x000fe20003f05300 */
[----:B--2---:R-:W-:-:S12]  /*11a10*/  VIADD R8, R3, 0xffffffff ;  /* 0xffffffff03087836 */ /* 0x004fd80000000000 */
[----:B------:R-:W-:Y:S05]  /*11a20*/  @!P0 BRA `(.L_x_454) ;  /* 0x0000000000448947 */ /* 0x000fea0003800000 */
[----:B------:R-:W0:Y:S01]  /*11a30*/  LDC R10, c[0x0][0x41c] ;  /* 0x00010700ff0a7b82 */ /* 0x000e220000000800 */
[----:B------:R-:W-:Y:S01]  /*11a40*/  ULDC.64 UR4, c[0x0][0x408] ;  /* 0x0001020000047ab9 */ /* 0x000fe20000000a00 */
[----:B0-----:R-:W-:-:S13]  /*11a50*/  ISETP.NE.AND P0, PT, R10, 0x1, PT ;  /* 0x000000010a00780c */ /* 0x001fda0003f05270 */
[----:B------:R-:W0:Y:S02]  /*11a60*/  @P0 LDC.64 R2, c[0x0][0x420] ;  /* 0x00010800ff020b82 */ /* 0x000e240000000a00 */
[----:B0-----:R-:W-:-:S04]  /*11a70*/  @P0 IMAD.HI.U32 R9, R8, R2, RZ ;  /* 0x0000000208090227 */ /* 0x001fc800078e00ff */
[----:B------:R-:W-:Y:S01]  /*11a80*/  IMAD.MOV.U32 R2, RZ, RZ, R8 ;  /* 0x000000ffff027224 */ /* 0x000fe200078e0008 */
[----:B------:R-:W-:Y:S01]  /*11a90*/  @P0 SHF.R.U32.HI R2, RZ, R3, R9 ;  /* 0x00000003ff020219 */ /* 0x000fe20000011609 */
[----:B------:R-:W-:-:S04]  /*11aa0*/  IMAD R9, R17, UR4, RZ ;  /* 0x0000000411097c24 */ /* 0x000fc8000f8e02ff */
[----:B------:R-:W-:Y:S02]  /*11ab0*/  IMAD.MOV R3, RZ, RZ, -R2 ;  /* 0x000000ffff037224 */ /* 0x000fe400078e0a02 */
[----:B------:R-:W-:Y:S02]  /*11ac0*/  IMAD R9, R20, UR5, R9 ;  /* 0x0000000514097c24 */ /* 0x000fe4000f8e0209 */
[----:B------:R-:W-:Y:S01]  /*11ad0*/  IMAD R8, R10, R3, R8 ;  /* 0x000000030a087224 */ /* 0x000fe200078e0208 */
[----:B------:R-:W-:-:S03]  /*11ae0*/  SHF.R.S32.HI R3, RZ, 0x1f, R2 ;  /* 0x0000001fff037819 */ /* 0x000fc60000011402 */
[----:B------:R-:W-:-:S04]  /*11af0*/  IMAD.WIDE.U32 R2, R20, UR4, R2 ;  /* 0x0000000414027c25 */ /* 0x000fc8000f8e0002 */
[----:B------:R-:W-:Y:S01]  /*11b00*/  IMAD.IADD R9, R3, 0x1, R9 ;  /* 0x0000000103097824 */ /* 0x000fe200078e0209 */
[----:B------:R-:W-:-:S04]  /*11b10*/  LEA R4, P0, R2, R4, 0x2 ;  /* 0x0000000402047211 */ /* 0x000fc800078010ff */
[----:B------:R-:W-:-:S05]  /*11b20*/  LEA.HI.X R5, R2, R5, R9, 0x2, P0 ;  /* 0x0000000502057211 */ /* 0x000fca00000f1409 */
[----:B------:R0:W5:Y:S04]  /*11b30*/  LDG.E R2, desc[UR42][R4.64] ;  /* 0x0000002a04027981 */ /* 0x000168000c1e1900 */
.L_x_454:
[----:B0-----:R-:W0:Y:S01]  /*11b40*/  S2R R4, SR_CgaCtaId ;  /* 0x0000000000047919 */ /* 0x001e220000008800 */
[----:B------:R-:W-:Y:S01]  /*11b50*/  MOV R3, 0x400 ;  /* 0x0000040000037802 */ /* 0x000fe20000000f00 */
[----:B------:R-:W1:Y:S03]  /*11b60*/  S2R R5, SR_TID.X ;  /* 0x0000000000057919 */ /* 0x000e660000002100 */
[----:B0-----:R-:W-:Y:S02]  /*11b70*/  LEA R3, R4, R3, 0x18 ;  /* 0x0000000304037211 */ /* 0x001fe400078ec0ff */
[----:B-1----:R-:W-:-:S03]  /*11b80*/  LOP3.LUT R5, R5, 0x7f, RZ, 0xc0, !PT ;  /* 0x0000007f05057812 */ /* 0x002fc600078ec0ff */
[----:B------:R-:W-:Y:S01]  /*11b90*/  IMAD R4, R23, 0x8, R3 ;  /* 0x0000000817047824 */ /* 0x000fe200078e0203 */
[----:B------:R-:W-:Y:S02]  /*11ba0*/  SHF.L.U32 R3, R25, 0x1f, RZ ;  /* 0x0000001f19037819 */ /* 0x000fe400000006ff */
[----:B------:R-:W-:Y:S02]  /*11bb0*/  ISETP.NE.AND P0, PT, R5, RZ, PT ;  /* 0x000000ff0500720c */ /* 0x000fe40003f05270 */
[----:B------:R-:W0:Y:S02]  /*11bc0*/  SYNCS.PHASECHK.TRANS64.TRYWAIT P2, [R4+URZ+0x13280], R3 ;  /* 0x01328003040075a7 */ /* 0x000e24000804017f */
[----:B0-----:R-:W-:Y:S09]  /*11bd0*/  @!P2 BRA `(.L_x_455) ;  /* 0x000000300074a947 */ /* 0x001ff20003800000 */
.L_x_564:
        /* <DEDUP_REMOVED lines=8> */
.L_x_456:
[----:B------:R-:W1:Y:S01]  /*11c60*/  S2R R9, SR_CgaCtaId ;  /* 0x0000000000097919 */ /* 0x000e620000008800 */
[----:B------:R-:W-:Y:S01]  /*11c70*/  MOV R5, 0x400 ;  /* 0x0000040000057802 */ /* 0x000fe20000000f00 */
[----:B------:R-:W-:Y:S01]  /*11c80*/  IMAD R8, R8, 0xa0, R27 ;  /* 0x000000a008087824 */ /* 0x000fe200078e021b */
[----:B------:R-:W-:Y:S01]  /*11c90*/  R2UR UR9, R4 ;  /* 0x00000000040972ca */ /* 0x000fe200000e0000 */
[----:B------:R-:W-:Y:S01]  /*11ca0*/  UIADD3 UR4, UP0, UR40, 0x470, URZ ;  /* 0x0000047028047890 */ /* 0x000fe2000ff1e03f */
[----:B------:R-:W-:Y:S01]  /*11cb0*/  R2UR UR12, R0 ;  /* 0x00000000000c72ca */ /* 0x000fe200000e0000 */
[----:B------:R-:W-:Y:S01]  /*11cc0*/  UMOV UR6, 0x0 ;  /* 0x0000000000067882 */ /* 0x000fe20000000000 */
[----:B-----5:R-:W-:Y:S01]  /*11cd0*/  R2UR UR13, R2 ;  /* 0x00000000020d72ca */ /* 0x020fe200000e0000 */
[----:B------:R-:W-:Y:S01]  /*11ce0*/  UIADD3.X UR5, URZ, UR41, URZ, UP0, !UPT ;  /* 0x000000293f057290 */ /* 0x000fe200087fe43f */
[----:B------:R-:W-:Y:S01]  /*11cf0*/  R2UR UR11, R8 ;  /* 0x00000000080b72ca */ /* 0x000fe200000e0000 */
[----:B------:R-:W-:Y:S01]  /*11d00*/  UMOV UR7, 0x14f00000 ;  /* 0x14f0000000077882 */ /* 0x000fe20000000000 */
[----:B------:R-:W-:-:S05]  /*11d10*/  UMOV UR10, URZ ;  /* 0x0000003f000a7c82 */ /* 0x000fca0008000000 */
[----:B------:R-:W-:Y:S01]  /*11d20*/  UIADD3 UR9, UR9, 0x13270, URZ ;  /* 0x0001327009097890 */ /* 0x000fe2000fffe03f */
[----:B-1----:R-:W-:-:S05]  /*11d30*/  LEA R5, R9, R5, 0x18 ;  /* 0x0000000509057211 */ /* 0x002fca00078ec0ff */
[----:B------:R-:W-:-:S05]  /*11d40*/  IMAD R5, R23, 0x2800, R5 ;  /* 0x0000280017057824 */ /* 0x000fca00078e0205 */
[----:B------:R-:W-:-:S13]  /*11d50*/  R2UR UR8, R5 ;  /* 0x00000000050872ca */ /* 0x000fda00000e0000 */
[----:B------:R-:W-:-:S09]  /*11d60*/  UIADD3 UR8, UR8, 0x6000, URZ ;  /* 0x0000600008087890 */ /* 0x000fd2000fffe03f */
[----:B------:R1:W-:Y:S01]  /*11d70*/  UTMALDG.4D [UR8], [UR4], desc[UR6] ;  /* 0x00000608040075b4 */ /* 0x0003e20008019000 */
[----:B------:R-:W2:Y:S02]  /*11d80*/  SYNCS.PHASECHK.TRANS64.TRYWAIT P2, [R4+URZ+0x13240], R3 ;  /* 0x01324003040075a7 */ /* 0x000ea4000804017f */
[----:B-12---:R-:W-:Y:S05]  /*11d90*/  @!P2 BRA `(.L_x_457) ;  /* 0x000000300018a947 */ /* 0x006fea0003800000 */
.L_x_565:
[----:B------:R-:W-:Y:S05]  /*11da0*/  @P0 BRA `(.L_x_458) ;  /* 0x00000000001c0947 */ /* 0x000fea0003800000 */
[----:B------:R-:W2:Y:S01]  /*11db0*/  S2R R9, SR_TID.X ;  /* 0x0000000000097919 */ /* 0x000ea20000002100 */
[----:B01----:R-:W-:-:S04]  /*11dc0*/  IMAD.MOV.U32 R3, RZ, RZ, 0x2800 ;  /* 0x00002800ff037424 */ /* 0x003fc800078e00ff */
[----:B------:R3:W-:Y:S01]  /*11dd0*/  SYNCS.ARRIVE.TRANS64 RZ, [R4+URZ+0x13230], R3 ;  /* 0x0132300304ff79a7 */ /* 0x0007e2000800003f */
[----:B--2---:R-:W-:-:S04]  /*11de0*/  LOP3.LUT R9, R9, 0x1f, RZ, 0xc0, !PT ;  /* 0x0000001f09097812 */ /* 0x004fc800078ec0ff */
[----:B------:R-:W-:-:S13]  /*11df0*/  ISETP.NE.AND P0, PT, R9, RZ, PT ;  /* 0x000000ff0900720c */ /* 0x000fda0003f05270 */
[----:B---3--:R-:W-:Y:S05]  /*11e00*/  @!P0 BRA `(.L_x_458) ;  /* 0x0000000000048947 */ /* 0x008fea0003800000 */
[----:B------:R-:W-:Y:S01]  /*11e10*/  BPT.TRAP 0x1 ;  /* 0x000000040000795c */ /* 0x000fe20000300000 */
.L_x_458:
        /* <DEDUP_REMOVED lines=13> */
[----:B--2---:R-:W-:Y:S01]  /*11ef0*/  NOP ;  /* 0x0000000000007918 */ /* 0x004fe20000000000 */
.L_x_453:
[----:B------:R-:W2:Y:S01]  /*11f00*/  S2R R5, SR_CgaCtaId ;  /* 0x0000000000057919 */ /* 0x000ea20000008800 */
[----:B01----:R-:W-:Y:S01]  /*11f10*/  MOV R4, 0x400 ;  /* 0x0000040000047802 */ /* 0x003fe20000000f00 */
[----:B------:R-:W-:Y:S05]  /*11f20*/  WARPSYNC.ALL ;  /* 0x0000000000007948 */ /* 0x000fea0003800000 */
[----:B------:R-:W-:Y:S01]  /*11f30*/  BAR.SYNC.DEFER_BLOCKING 0x8, 0x1a0 ;  /* 0x0206800000007b1d */ /* 0x000fe20000010000 */
[----:B------:R-:W-:-:S13]  /*11f40*/  ELECT P0, URZ, PT ;  /* 0x00000000003f782f */ /* 0x000fda0003800000 */
[----:B------:R-:W-:Y:S01]  /*11f50*/  @P0 R2UR UR13, R7 ;  /* 0x00000000070d02ca */ /* 0x000fe200000e0000 */
[----:B------:R-:W-:Y:S01]  /*11f60*/  UIADD3 UR4, UP0, UR40, 0x270, URZ ;  /* 0x0000027028047890 */ /* 0x000fe2000ff1e03f */
[----:B------:R-:W-:Y:S02]  /*11f70*/  @P0 R2UR UR12, R18 ;  /* 0x00000000120c02ca */ /* 0x000fe400000e0000 */
[----:B------:R-:W-:Y:S01]  /*11f80*/  @P0 R2UR UR11, R6 ;  /* 0x00000000060b02ca */ /* 0x000fe200000e0000 */
[----:B------:R-:W-:Y:S01]  /*11f90*/  UIADD3.X UR5, URZ, UR41, URZ, UP0, !UPT ;  /* 0x000000293f057290 */ /* 0x000fe200087fe43f */
[----:B------:R-:W-:Y:S01]  /*11fa0*/  UMOV UR6, 0x0 ;  /* 0x0000000000067882 */ /* 0x000fe20000000000 */
[----:B------:R-:W-:Y:S01]  /*11fb0*/  UMOV UR7, 0x12f00000 ;  /* 0x12f0000000077882 */ /* 0x000fe20000000000 */
[----:B------:R-:W-:Y:S01]  /*11fc0*/  UMOV UR10, URZ ;  /* 0x0000003f000a7c82 */ /* 0x000fe20008000000 */
[----:B------:R-:W-:Y:S01]  /*11fd0*/  @P0 IMAD.MOV.U32 R3, RZ, RZ, 0x3000 ;  /* 0x00003000ff030424 */ /* 0x000fe200078e00ff */
[----:B--2---:R-:W-:-:S04]  /*11fe0*/  LEA R4, R5, R4, 0x18 ;  /* 0x0000000405047211 */ /* 0x004fc800078ec0ff */
[----:B------:R-:W-:Y:S01]  /*11ff0*/  R2UR UR9, R4 ;  /* 0x00000000040972ca */ /* 0x000fe200000e0000 */
[----:B------:R1:W-:-:S12]  /*12000*/  @P0 SYNCS.ARRIVE.TRANS64 RZ, [R4+URZ+0x13200], R3 ;  /* 0x0132000304ff09a7 */ /* 0x0003d8000800003f */
[----:B------:R-:W-:Y:S02]  /*12010*/  UIADD3 UR8, UR9, 0xb000, URZ ;  /* 0x0000b00009087890 */ /* 0x000fe4000fffe03f */
[----:B------:R-:W-:-:S09]  /*12020*/  UIADD3 UR9, UR9, 0x13200, URZ ;  /* 0x0001320009097890 */ /* 0x000fd2000fffe03f */
[----:B------:R1:W-:Y:S02]  /*12030*/  UTMALDG.4D [UR8], [UR4], desc[UR6] ;  /* 0x00000608040075b4 */ /* 0x0003e40008019000 */
[----:B-1----:R-:W-:Y:S01]  /*12040*/  NOP ;  /* 0x0000000000007918 */ /* 0x002fe20000000000 */
.L_x_451:
[----:B------:R-:W2:Y:S04]  /*12050*/  LDL.LU R7, [R1+0x1c] ;  /* 0x00001c0001077983 */ /* 0x000ea80000300800 */
[----:B------:R-:W3:Y:S01]  /*12060*/  LDL.LU R4, [R1+0x14] ;  /* 0x0000140001047983 */ /* 0x000ee20000300800 */
[----:B------:R-:W-:Y:S01]  /*12070*/  MOV R5, 0x400 ;  /* 0x0000040000057802 */ /* 0x000fe20000000f00 */
[----:B------:R-:W-:Y:S01]  /*12080*/  BSSY B0, `(.L_x_459) ;  /* 0x000000c000007945 */ /* 0x000fe20003800000 */
[----:B------:R-:W1:Y:S02]  /*12090*/  S2R R6, SR_CgaCtaId ;  /* 0x0000000000067919 */ /* 0x000e640000008800 */
[----:B-1----:R-:W-:Y:S01]  /*120a0*/  LEA R5, R6, R5, 0x18 ;  /* 0x0000000506057211 */ /* 0x002fe200078ec0ff */
[----:B--2---:R-:W-:Y:S01]  /*120b0*/  VIADD R7, R7, 0x1 ;  /* 0x0000000107077836 */ /* 0x004fe20000000000 */
[----:B---3--:R-:W-:-:S04]  /*120c0*/  ISETP.GE.AND P2, PT, R4, 0xa1, PT ;  /* 0x000000a10400780c */ /* 0x008fc80003f46270 */
[----:B------:R1:W-:Y:S01]  /*120d0*/  STL [R1+0x1c], R7 ;  /* 0x00001c0701007387 */ /* 0x0003e20000100800 */
[----:B0-----:R-:W-:-:S04]  /*120e0*/  LEA.HI R3, R7, R7, RZ, 0x1 ;  /* 0x0000000707037211 */ /* 0x001fc800078f08ff */
[----:B------:R-:W-:-:S05]  /*120f0*/  LOP3.LUT R3, R3, 0xfffffffe, RZ, 0xc0, !PT ;  /* 0xfffffffe03037812 */ /* 0x000fca00078ec0ff */
[----:B------:R-:W-:-:S05]  /*12100*/  IMAD.IADD R3, R7, 0x1, -R3 ;  /* 0x0000000107037824 */ /* 0x000fca00078e0a03 */
[----:B------:R-:W-:-:S04]  /*12110*/  SHF.L.U32 R3, R3, 0x1f, RZ ;  /* 0x0000001f03037819 */ /* 0x000fc800000006ff */
[----:B------:R-:W0:Y:S02]  /*12120*/  SYNCS.PHASECHK.TRANS64.TRYWAIT P0, [R5+URZ+0x13220], R3 ;  /* 0x01322003050075a7 */ /* 0x000e24000800017f */
[----:B01----:R-:W-:Y:S05]  /*12130*/  @!P0 BRA `(.L_x_460) ;  /* 0x0000002c00448947 */ /* 0x003fea0003800000 */
.L_x_566:
[----:B------:R-:W-:Y:S05]  /*12140*/  BSYNC B0 ;  /* 0x0000000000007941 */ /* 0x000fea0003800000 */
.L_x_459:
[----:B------:R-:W-:Y:S05]  /*12150*/  @!P2 BRA `(.L_x_461) ;  /* 0x0000000c000ca947 */ /* 0x000fea0003800000 */
[----:B0-----:R-:W2:Y:S01]  /*12160*/  LDL.LU R4, [R1+0x18] ;  /* 0x0000180001047983 */ /* 0x001ea20000300800 */
[----:B------:R-:W-:Y:S02]  /*12170*/  IMAD.MOV.U32 R8, RZ, RZ, R23 ;  /* 0x000000ffff087224 */ /* 0x000fe400078e0017 */
[----:B------:R-:W-:Y:S02]  /*12180*/  IMAD.MOV.U32 R9, RZ, RZ, R25 ;  /* 0x000000ffff097224 */ /* 0x000fe400078e0019 */
[----:B--2---:R-:W-:-:S07]  /*12190*/  VIADD R3, R4, 0xfffffffe ;  /* 0xfffffffe04037836 */ /* 0x004fce0000000000 */
.L_x_481:
[----:B------:R-:W-:Y:S01]  /*121a0*/  VIADD R23, R8, 0x1 ;  /* 0x0000000108177836 */ /* 0x000fe20000000000 */
[----:B------:R-:W-:Y:S05]  /*121b0*/  YIELD ;  /* 0x0000000000007946 */ /* 0x000fea0003800000 */
[----:B------:R-:W-:Y:S01]  /*121c0*/  ISETP.NE.AND P0, PT, R23, 0x2, PT ;  /* 0x000000021700780c */ /* 0x000fe20003f05270 */
[----:B------:R-:W-:Y:S03]  /*121d0*/  BSSY B0, `(.L_x_462) ;  /* 0x000006c000007945 */ /* 0x000fe60003800000 */
[----:B-1----:R-:W-:-:S02]  /*121e0*/  SEL R4, RZ, 0x1, P0 ;  /* 0x00000001ff047807 */ /* 0x002fc40000000000 */
[----:B------:R-:W-:Y:S02]  /*121f0*/  SEL R23, R23, RZ, P0 ;  /* 0x000000ff17177207 */ /* 0x000fe40000000000 */
[----:B------:R-:W-:Y:S01]  /*12200*/  LOP3.LUT R25, R9, R4, RZ, 0x3c, !PT ;  /* 0x0000000409197212 */ /* 0x000fe200078e3cff */
[----:B------:R-:W-:Y:S06]  /*12210*/  @!P6 BRA `(.L_x_463) ;  /* 0x00000004009ce947 */ /* 0x000fec0003800000 */
[----:B------:R-:W-:Y:S01]  /*12220*/  ULDC.64 UR4, c[0x0][0x3f8] ;  /* 0x0000fe0000047ab9 */ /* 0x000fe20000000a00 */
[----:B------:R-:W-:Y:S01]  /*12230*/  IMAD.MOV.U32 R10, RZ, RZ, R3 ;  /* 0x000000ffff0a7224 */ /* 0x000fe200078e0003 */
[----:B------:R-:W-:-:S04]  /*12240*/  ISETP.NE.U32.AND P0, PT, RZ, UR4, PT ;  /* 0x00000004ff007c0c */ /* 0x000fc8000bf05070 */
[----:B------:R-:W-:-:S13]  /*12250*/  ISETP.NE.AND.EX P0, PT, RZ, UR5, PT, P0 ;  /* 0x00000005ff007c0c */ /* 0x000fda000bf05300 */
        /* <DEDUP_REMOVED lines=19> */
.L_x_464:
[----:B0-----:R-:W0:Y:S01]  /*12390*/  S2R R6, SR_CgaCtaId ;  /* 0x0000000000067919 */ /* 0x001e220000008800 */
[----:B------:R-:W-:Y:S01]  /*123a0*/  MOV R4, 0x400 ;  /* 0x0000040000047802 */ /* 0x000fe20000000f00 */
[----:B------:R-:W-:Y:S01]  /*123b0*/  BSSY B1, `(.L_x_465) ;  /* 0x0000009000017945 */ /* 0x000fe20003800000 */
[----:B------:R-:W1:Y:S02]  /*123c0*/  S2R R5, SR_TID.X ;  /* 0x0000000000057919 */ /* 0x000e640000002100 */
[----:B0-----:R-:W-:Y:S02]  /*123d0*/  LEA R4, R6, R4, 0x18 ;  /* 0x0000000406047211 */ /* 0x001fe400078ec0ff */
[----:B-1----:R-:W-:-:S03]  /*123e0*/  LOP3.LUT R5, R5, 0x7f, RZ, 0xc0, !PT ;  /* 0x0000007f05057812 */ /* 0x002fc600078ec0ff */
[----:B------:R-:W-:Y:S01]  /*123f0*/  IMAD R7, R23, 0x8, R4 ;  /* 0x0000000817077824 */ /* 0x000fe200078e0204 */
[----:B------:R-:W-:Y:S02]  /*12400*/  SHF.L.U32 R4, R25, 0x1f, RZ ;  /* 0x0000001f19047819 */ /* 0x000fe400000006ff */
[----:B------:R-:W-:Y:S02]  /*12410*/  ISETP.NE.AND P2, PT, R5, RZ, PT ;  /* 0x000000ff0500720c */ /* 0x000fe40003f45270 */
[----:B------:R-:W0:Y:S02]  /*12420*/  SYNCS.PHASECHK.TRANS64.TRYWAIT P0, [R7+URZ+0x13280], R4 ;  /* 0x01328004070075a7 */ /* 0x000e24000800017f */
[----:B0-----:R-:W-:Y:S09]  /*12430*/  @!P0 BRA `(.L_x_466) ;  /* 0x0000002800a48947 */ /* 0x001ff20003800000 */
.L_x_567:
[----:B------:R-:W-:Y:S05]  /*12440*/  BSYNC B1 ;  /* 0x0000000000017941 */ /* 0x000fea0003800000 */
.L_x_465:
[----:B------:R-:W-:Y:S04]  /*12450*/  BSSY B1, `(.L_x_467) ;  /* 0x0000009000017945 */ /* 0x000fe80003800000 */
[----:B------:R-:W-:Y:S05]  /*12460*/  @P2 BRA `(.L_x_468) ;  /* 0x00000000001c2947 */ /* 0x000fea0003800000 */
[----:B------:R-:W1:Y:S01]  /*12470*/  S2R R5, SR_TID.X ;  /* 0x0000000000057919 */ /* 0x000e620000002100 */
[----:B------:R-:W-:-:S04]  /*12480*/  IMAD.MOV.U32 R6, RZ, RZ, 0x2800 ;  /* 0x00002800ff067424 */ /* 0x000fc800078e00ff */
[----:B------:R2:W-:Y:S01]  /*12490*/  SYNCS.ARRIVE.TRANS64 RZ, [R7+URZ+0x13270], R6 ;  /* 0x0132700607ff79a7 */ /* 0x0005e2000800003f */
[----:B-1----:R-:W-:-:S04]  /*124a0*/  LOP3.LUT R5, R5, 0x1f, RZ, 0xc0, !PT ;  /* 0x0000001f05057812 */ /* 0x002fc800078ec0ff */
[----:B------:R-:W-:-:S13]  /*124b0*/  ISETP.NE.AND P0, PT, R5, RZ, PT ;  /* 0x000000ff0500720c */ /* 0x000fda0003f05270 */
[----:B--2---:R-:W-:Y:S05]  /*124c0*/  @!P0 BRA `(.L_x_468) ;  /* 0x0000000000048947 */ /* 0x004fea0003800000 */
[----:B------:R-:W-:Y:S01]  /*124d0*/  BPT.TRAP 0x1 ;  /* 0x000000040000795c */ /* 0x000fe20000300000 */
.L_x_468:
[----:B------:R-:W-:Y:S05]  /*124e0*/  BSYNC B1 ;  /* 0x0000000000017941 */ /* 0x000fea0003800000 */
.L_x_467:
[----:B------:R-:W1:Y:S01]  /*124f0*/  S2R R6, SR_CgaCtaId ;  /* 0x0000000000067919 */ /* 0x000e620000008800 */
[----:B------:R-:W-:Y:S01]  /*12500*/  IMAD.MOV.U32 R11, RZ, RZ, RZ ;  /* 0x000000ffff0b7224 */ /* 0x000fe200078e00ff */
[----:B------:R-:W-:Y:S01]  /*12510*/  MOV R5, 0x400 ;  /* 0x0000040000057802 */ /* 0x000fe20000000f00 */
[----:B------:R-:W-:Y:S01]  /*12520*/  UIADD3 UR4, UP0, UR40, 0x470, URZ ;  /* 0x0000047028047890 */ /* 0x000fe2000ff1e03f */
[----:B------:R-:W-:Y:S01]  /*12530*/  PLOP3.LUT P0, PT, PT, PT, PT, 0x80, 0x0 ;  /* 0x000000000000781c */ /* 0x000fe20003f0f070 */
[----:B------:R-:W-:Y:S01]  /*12540*/  IMAD R10, R10, 0xa0, R27 ;  /* 0x000000a00a0a7824 */ /* 0x000fe200078e021b */
[----:B------:R-:W-:Y:S01]  /*12550*/  R2UR UR10, R11 ;  /* 0x000000000b0a72ca */ /* 0x000fe200000e0000 */
[----:B------:R-:W-:Y:S01]  /*12560*/  VIADD R12, R7, 0x13270 ;  /* 0x00013270070c7836 */ /* 0x000fe20000000000 */
[----:B------:R-:W-:Y:S01]  /*12570*/  UIADD3.X UR5, URZ, UR41, URZ, UP0, !UPT ;  /* 0x000000293f057290 */ /* 0x000fe200087fe43f */
[----:B------:R-:W-:Y:S01]  /*12580*/  UMOV UR6, 0x0 ;  /* 0x0000000000067882 */ /* 0x000fe20000000000 */
[----:B------:R-:W-:Y:S01]  /*12590*/  UMOV UR7, 0x14f00000 ;  /* 0x14f0000000077882 */ /* 0x000fe20000000000 */
[----:B-1----:R-:W-:-:S05]  /*125a0*/  LEA R5, R6, R5, 0x18 ;  /* 0x0000000506057211 */ /* 0x002fca00078ec0ff */
[----:B------:R-:W-:-:S04]  /*125b0*/  IMAD R6, R23, 0x2800, R5 ;  /* 0x0000280017067824 */ /* 0x000fc800078e0205 */
[----:B------:R-:W-:-:S07]  /*125c0*/  VIADD R5, R6, 0x6000 ;  /* 0x0000600006057836 */ /* 0x000fce0000000000 */
.L_x_469:
[----:B------:R-:W-:-:S13]  /*125d0*/  @P0 ELECT P3, URZ, PT ;  /* 0x00000000003f082f */ /* 0x000fda0003860000 */
[----:B-----5:R-:W-:Y:S02]  /*125e0*/  @P3 R2UR UR13, R2 ;  /* 0x00000000020d32ca */ /* 0x020fe400000e0000 */
        /* <DEDUP_REMOVED lines=11> */
.L_x_568:
[----:B------:R-:W-:Y:S05]  /*126a0*/  BSYNC B1 ;  /* 0x0000000000017941 */ /* 0x000fea0003800000 */
.L_x_470:
[----:B------:R-:W-:Y:S01]  /*126b0*/  BSSY B1, `(.L_x_472) ;  /* 0x000000b000017945 */ /* 0x000fe20003800000 */
[----:B01----:R-:W-:Y:S02]  /*126c0*/  IMAD.MOV.U32 R4, RZ, RZ, 0x0 ;  /* 0x00000000ff047424 */ /* 0x003fe400078e00ff */
[----:B------:R-:W-:Y:S01]  /*126d0*/  IMAD.MOV.U32 R5, RZ, RZ, 0x14f00000 ;  /* 0x14f00000ff057424 */ /* 0x000fe200078e00ff */
[----:B------:R-:W-:Y:S06]  /*126e0*/  @P2 BRA `(.L_x_473) ;  /* 0x00000000001c2947 */ /* 0x000fec0003800000 */
[----:B------:R-:W0:Y:S02]  /*126f0*/  S2R R12, SR_TID.X ;  /* 0x00000000000c7919 */ /* 0x000e240000002100 */
[----:B0-----:R-:W-:Y:S01]  /*12700*/  LOP3.LUT R13, R12, 0x1f, RZ, 0xc0, !PT ;  /* 0x0000001f0c0d7812 */ /* 0x001fe200078ec0ff */
[----:B------:R-:W-:-:S03]  /*12710*/  IMAD.MOV.U32 R12, RZ, RZ, 0x2800 ;  /* 0x00002800ff0c7424 */ /* 0x000fc600078e00ff */
[----:B------:R-:W-:Y:S01]  /*12720*/  ISETP.NE.AND P0, PT, R13, RZ, PT ;  /* 0x000000ff0d00720c */ /* 0x000fe20003f05270 */
[----:B------:R0:W-:-:S12]  /*12730*/  SYNCS.ARRIVE.TRANS64 RZ, [R7+URZ+0x13230], R12 ;  /* 0x0132300c07ff79a7 */ /* 0x0001d8000800003f */
[----:B0-----:R-:W-:Y:S05]  /*12740*/  @!P0 BRA `(.L_x_473) ;  /* 0x0000000000048947 */ /* 0x001fea0003800000 */
[----:B------:R-:W-:Y:S01]  /*12750*/  BPT.TRAP 0x1 ;  /* 0x000000040000795c */ /* 0x000fe20000300000 */
.L_x_473:
[----:B------:R-:W-:Y:S05]  /*12760*/  BSYNC B1 ;  /* 0x0000000000017941 */ /* 0x000fea0003800000 */
.L_x_472:
[----:B------:R-:W-:Y:S01]  /*12770*/  R2UR UR6, R4 ;  /* 0x00000000040672ca */ /* 0x000fe200000e0000 */
[----:B------:R-:W-:Y:S01]  /*12780*/  UIADD3 UR4, UP0, UR40, 0x370, URZ ;  /* 0x0000037028047890 */ /* 0x000fe2000ff1e03f */
[----:B------:R-:W-:Y:S01]  /*12790*/  R2UR UR7, R5 ;  /* 0x00000000050772ca */ /* 0x000fe200000e0000 */
[----:B------:R-:W-:Y:S01]  /*127a0*/  VIADD R6, R6, 0xe000 ;  /* 0x0000e00006067836 */ /* 0x000fe20000000000 */
[----:B------:R-:W-:Y:S01]  /*127b0*/  R2UR UR10, R11 ;  /* 0x000000000b0a72ca */ /* 0x000fe200000e0000 */
[----:B------:R-:W-:Y:S01]  /*127c0*/  VIADD R7, R7, 0x13230 ;  /* 0x0001323007077836 */ /* 0x000fe20000000000 */
[----:B------:R-:W-:Y:S01]  /*127d0*/  PLOP3.LUT P0, PT, PT, PT, PT, 0x80, 0x0 ;  /* 0x000000000000781c */ /* 0x000fe20003f0f070 */
[----:B------:R-:W-:-:S12]  /*127e0*/  UIADD3.X UR5, URZ, UR41, URZ, UP0, !UPT ;  /* 0x000000293f057290 */ /* 0x000fd800087fe43f */
.L_x_474:
        /* <DEDUP_REMOVED lines=10> */
.L_x_463:
[----:B------:R-:W-:Y:S05]  /*12890*/  BSYNC B0 ;  /* 0x0000000000007941 */ /* 0x000fea0003800000 */
.L_x_462:
[----:B------:R-:W-:-:S06]  /*128a0*/  UISETP.NE.AND UP0, UPT, UR36, 0x3, UPT ;  /* 0x000000032400788c */ /* 0x000fcc000bf05270 */
[----:B------:R-:W-:-:S13]  /*128b0*/  PLOP3.LUT P0, PT, PT, PT, UP0, 0x80, 0x0 ;  /* 0x000000000000781c */ /* 0x000fda0003f0f008 */
[----:B------:R-:W-:Y:S05]  /*128c0*/  @!P0 BRA `(.L_x_475) ;  /* 0x0000000000048947 */ /* 0x000fea0003800000 */
[----:B------:R-:W-:Y:S01]  /*128d0*/  BPT.TRAP 0x1 ;  /* 0x000000040000795c */ /* 0x000fe20000300000 */
.L_x_475:
[----:B------:R-:W0:Y:S01]  /*128e0*/  S2R R6, SR_CgaCtaId ;  /* 0x0000000000067919 */ /* 0x000e220000008800 */
[----:B------:R-:W-:Y:S01]  /*128f0*/  MOV R5, 0x400 ;  /* 0x0000040000057802 */ /* 0x000fe20000000f00 */
[----:B------:R-:W-:Y:S01]  /*12900*/  BSSY B0, `(.L_x_476) ;  /* 0x0000009000007945 */ /* 0x000fe20003800000 */
[----:B------:R-:W-:-:S04]  /*12910*/  LOP3.LUT R4, R9, 0x1, RZ, 0x3c, !PT ;  /* 0x0000000109047812 */ /* 0x000fc800078e3cff */
[----:B------:R-:W-:Y:S02]  /*12920*/  SHF.L.U32 R4, R4, 0x1f, RZ ;  /* 0x0000001f04047819 */ /* 0x000fe400000006ff */
[----:B0-----:R-:W-:-:S05]  /*12930*/  LEA R5, R6, R5, 0x18 ;  /* 0x0000000506057211 */ /* 0x001fca00078ec0ff */
[----:B------:R-:W-:Y:S02]  /*12940*/  IMAD R13, R8, 0x8, R5 ;  /* 0x00000008080d7824 */ /* 0x000fe400078e0205 */
[----:B------:R-:W-:Y:S02]  /*12950*/  IMAD.U32 R5, RZ, RZ, UR39 ;  /* 0x00000027ff057e24 */ /* 0x000fe4000f8e00ff */
[----:B------:R-:W0:Y:S03]  /*12960*/  SYNCS.PHASECHK.TRANS64.TRYWAIT P2, [R13+URZ+0x13270], R4 ;  /* 0x013270040d0075a7 */ /* 0x000e26000804017f */
[----:B------:R-:W-:Y:S01]  /*12970*/  ISETP.NE.AND P0, PT, R5, 0x3, PT ;  /* 0x000000030500780c */ /* 0x000fe20003f05270 */
[----:B0-----:R-:W-:-:S12]  /*12980*/  @!P2 BRA `(.L_x_477) ;  /* 0x000000240078a947 */ /* 0x001fd80003800000 */
.L_x_569:
[----:B------:R-:W-:Y:S05]  /*12990*/  BSYNC B0 ;  /* 0x0000000000007941 */ /* 0x000fea0003800000 */
.L_x_476:
[----:B------:R-:W-:Y:S05]  /*129a0*/  @!P0 BRA `(.L_x_478) ;  /* 0x0000000000048947 */ /* 0x000fea0003800000 */
[----:B------:R-:W-:Y:S01]  /*129b0*/  BPT.TRAP 0x1 ;  /* 0x000000040000795c */ /* 0x000fe20000300000 */
.L_x_478:
[----:B0-----:R-:W-:Y:S01]  /*129c0*/  SHF.L.U32 R4, R9, 0x1f, RZ ;  /* 0x0000001f09047819 */ /* 0x001fe200000006ff */
[----:B------:R-:W-:-:S03]  /*129d0*/  IMAD R10, R8, 0x2800, RZ ;  /* 0x00002800080a7824 */ /* 0x000fc600078e02ff */
[----:B------:R-:W0:Y:S02]  /*129e0*/  SYNCS.PHASECHK.TRANS64.TRYWAIT P2, [R13+URZ+0x13260], R4 ;  /* 0x013260040d0075a7 */ /* 0x000e24000804017f */
[----:B0-----:R-:W-:Y:S05]  /*129f0*/  @!P2 BRA `(.L_x_479) ;  /* 0x000000240070a947 */ /* 0x001fea0003800000 */
.L_x_570:
[----:B------:R-:W2:Y:S01]  /*12a00*/  LDL R5, [R1] ;  /* 0x0000000001057983 */ /* 0x000ea20000100800 */
[----:B------:R-:W-:Y:S01]  /*12a10*/  MOV R15, 0x400 ;  /* 0x00000400000f7802 */ /* 0x000fe20000000f00 */
[----:B------:R-:W-:Y:S05]  /*12a20*/  WARPSYNC.ALL ;  /* 0x0000000000007948 */ /* 0x000fea0003800000 */
[----:B------:R-:W1:Y:S01]  /*12a30*/  S2R R18, SR_CgaCtaId ;  /* 0x0000000000127919 */ /* 0x000e620000008800 */
[----:B------:R-:W-:Y:S02]  /*12a40*/  LOP3.LUT R14, R10, R29, RZ, 0xfc, !PT ;  /* 0x0000001d0a0e7212 */ /* 0x000fe400078efcff */
[----:B-1----:R-:W-:-:S05]  /*12a50*/  LEA R15, R18, R15, 0x18 ;  /* 0x0000000f120f7211 */ /* 0x002fca00078ec0ff */
[----:B------:R-:W-:Y:S01]  /*12a60*/  IMAD.IADD R14, R15, 0x1, R14 ;  /* 0x000000010f0e7824 */ /* 0x000fe200078e020e */
[----:B--2---:R-:W-:-:S05]  /*12a70*/  LOP3.LUT R12, R10, R5, RZ, 0xfc, !PT ;  /* 0x000000050a0c7212 */ /* 0x004fca00078efcff */
[----:B------:R-:W-:-:S05]  /*12a80*/  IMAD.IADD R12, R15, 0x1, R12 ;  /* 0x000000010f0c7824 */ /* 0x000fca00078e020c */
[----:B0-----:R-:W0:Y:S02]  /*12a90*/  LDSM.16.MT88.4 R4, [R12+0x6000] ;  /* 0x006000000c04783b */ /* 0x001e240000004200 */
[C-C-:B0-----:R-:W-:Y:S02]  /*12aa0*/  PRMT R8, R4.reuse, 0x6420, R5.reuse ;  /* 0x0000642004087816 */ /* 0x141fe40000000005 */
[----:B------:R-:W-:Y:S02]  /*12ab0*/  PRMT R9, R4, 0x7531, R5 ;  /* 0x0000753104097816 */ /* 0x000fe40000000005 */
[C-C-:B------:R-:W-:Y:S02]  /*12ac0*/  PRMT R10, R6.reuse, 0x6420, R7.reuse ;  /* 0x00006420060a7816 */ /* 0x140fe40000000007 */
[----:B------:R-:W-:-:S05]  /*12ad0*/  PRMT R11, R6, 0x7531, R7 ;  /* 0x00007531060b7816 */ /* 0x000fca0000000007 */
[----:B------:R-:W-:Y:S04]  /*12ae0*/  STSM.16.M88.4 [R14+0x1000], R8 ;  /* 0x001000080e007844 */ /* 0x000fe80000000200 */
[----:B------:R-:W0:Y:S02]  /*12af0*/  LDSM.16.MT88.4 R4, [R12+0x6800] ;  /* 0x006800000c04783b */ /* 0x000e240000004200 */
[C-C-:B0-----:R-:W-:Y:S02]  /*12b00*/  PRMT R8, R4.reuse, 0x6420, R5.reuse ;  /* 0x0000642004087816 */ /* 0x141fe40000000005 */
[----:B------:R-:W-:Y:S02]  /*12b10*/  PRMT R9, R4, 0x7531, R5 ;  /* 0x0000753104097816 */ /* 0x000fe40000000005 */
[----:B------:R-:W-:-:S02]  /*12b20*/  PRMT R10, R6, 0x6420, R7 ;  /* 0x00006420060a7816 */ /* 0x000fc40000000007 */
        /* <DEDUP_REMOVED lines=28> */
.L_x_480:
[----:B-1----:R1:W-:Y:S01]  /*12cf0*/  SYNCS.ARRIVE.TRANS64.A1T0 RZ, [R13+URZ+0x13250], RZ ;  /* 0x013250ff0dff79a7 */ /* 0x0023e2000810003f */
[----:B------:R-:W-:Y:S01]  /*12d00*/  BAR.SYNC.DEFER_BLOCKING 0x2, 0x80 ;  /* 0x0082000000007b1d */ /* 0x000fe20000010000 */
[----:B------:R-:W-:Y:S01]  /*12d10*/  ISETP.GT.AND P0, PT, R3, RZ, PT ;  /* 0x000000ff0300720c */ /* 0x000fe20003f04270 */
[----:B------:R-:W-:Y:S01]  /*12d20*/  @!P1 VIADD R4, R13, 0x13280 ;  /* 0x000132800d049836 */ /* 0x000fe20000000000 */
[----:B0-----:R-:W-:Y:S01]  /*12d30*/  MOV R9, R25 ;  /* 0x0000001900097202 */ /* 0x001fe20000000f00 */
[----:B------:R-:W-:Y:S02]  /*12d40*/  VIADD R3, R3, 0xffffffff ;  /* 0xffffffff03037836 */ /* 0x000fe40000000000 */
[----:B------:R-:W-:Y:S01]  /*12d50*/  IMAD.MOV.U32 R8, RZ, RZ, R23 ;  /* 0x000000ffff087224 */ /* 0x000fe200078e0017 */
[----:B------:R-:W-:-:S04]  /*12d60*/  @!P1 PRMT R4, RZ, 0x654, R4 ;  /* 0x00000654ff049816 */ /* 0x000fc80000000004 */
[----:B------:R1:W-:Y:S03]  /*12d70*/  @!P1 SYNCS.ARRIVE.TRANS64.RED.A1T0 RZ, [R4+URZ], RZ ;  /* 0x000000ff04ff99a7 */ /* 0x0003e6000810043f */
[----:B------:R-:W-:Y:S05]  /*12d80*/  @P0 BRA `(.L_x_481) ;  /* 0xfffffff400040947 */ /* 0x000fea000383ffff */
.L_x_461:
[----:B------:R-:W-:Y:S04]  /*12d90*/  BSSY B0, `(.L_x_482) ;  /* 0x000000e000007945 */ /* 0x000fe80003800000 */
[----:B------:R-:W-:Y:S05]  /*12da0*/  @P1 BRA `(.L_x_483) ;  /* 0x0000000000301947 */ /* 0x000fea0003800000 */
[----:B------:R-:W2:Y:S01]  /*12db0*/  S2R R7, SR_LANEID ;  /* 0x0000000000077919 */ /* 0x000ea20000000000 */
[----:B------:R-:W-:Y:S01]  /*12dc0*/  VOTEU.ANY UR4, UPT, PT ;  /* 0x0000000000047886 */ /* 0x000fe200038e0100 */
[----:B0-----:R-:W0:Y:S01]  /*12dd0*/  LDC.64 R2, c[0x0][0xc38] ;  /* 0x00030e00ff027b82 */ /* 0x001e220000000a00 */
[----:B------:R-:W2:Y:S08]  /*12de0*/  FLO.U32 R0, UR4 ;  /* 0x0000000400007d00 */ /* 0x000eb000080e0000 */
[----:B------:R-:W0:Y:S01]  /*12df0*/  POPC R5, UR4 ;  /* 0x0000000400057d09 */ /* 0x000e220008000000 */
[----:B--2---:R-:W-:-:S13]  /*12e00*/  ISETP.EQ.U32.AND P0, PT, R0, R7, PT ;  /* 0x000000070000720c */ /* 0x004fda0003f02070 */
[----:B0-----:R-:W2:Y:S01]  /*12e10*/  @P0 ATOMG.E.ADD.STRONG.GPU PT, R3, desc[UR42][R2.64], R5 ;  /* 0x00000005020309a8 */ /* 0x001ea200081ee1ea */
[----:B-1----:R-:W0:Y:S02]  /*12e20*/  S2R R4, SR_LTMASK ;  /* 0x0000000000047919 */ /* 0x002e240000003900 */
[----:B0-----:R-:W-:-:S04]  /*12e30*/  LOP3.LUT R4, R4, UR4, RZ, 0xc0, !PT ;  /* 0x0000000404047c12 */ /* 0x001fc8000f8ec0ff */
[----:B------:R-:W0:Y:S01]  /*12e40*/  POPC R7, R4 ;  /* 0x0000000400077309 */ /* 0x000e220000000000 */
[----:B--2---:R-:W0:Y:S02]  /*12e50*/  SHFL.IDX PT, R0, R3, R0, 0x1f ;  /* 0x00001f0003007589 */ /* 0x004e2400000e0000 */
[----:B0-----:R-:W-:-:S07]  /*12e60*/  IADD3 R16, R0, UR38, R7 ;  /* 0x0000002600107c10 */ /* 0x001fce000fffe007 */
.L_x_483:
[----:B------:R-:W-:Y:S05]  /*12e70*/  BSYNC B0 ;  /* 0x0000000000007941 */ /* 0x000fea0003800000 */
.L_x_482:
[----:B------:R-:W-:-:S06]  /*12e80*/  UISETP.NE.AND UP0, UPT, UR36, 0x3, UPT ;  /* 0x000000032400788c */ /* 0x000fcc000bf05270 */
[----:B------:R-:W-:-:S13]  /*12e90*/  PLOP3.LUT P0, PT, PT, PT, UP0, 0x80, 0x0 ;  /* 0x000000000000781c */ /* 0x000fda0003f0f008 */
[----:B------:R-:W-:Y:S05]  /*12ea0*/  @!P0 BRA `(.L_x_484) ;  /* 0x0000000000048947 */ /* 0x000fea0003800000 */
[----:B------:R-:W-:Y:S01]  /*12eb0*/  BPT.TRAP 0x1 ;  /* 0x000000040000795c */ /* 0x000fe20000300000 */
.L_x_484:
[----:B------:R-:W2:Y:S01]  /*12ec0*/  S2R R2, SR_CgaCtaId ;  /* 0x0000000000027919 */ /* 0x000ea20000008800 */
[----:B------:R-:W-:Y:S01]  /*12ed0*/  MOV R0, 0x400 ;  /* 0x0000040000007802 */ /* 0x000fe20000000f00 */
[----:B------:R-:W-:Y:S01]  /*12ee0*/  BSSY B0, `(.L_x_485) ;  /* 0x0000009000007945 */ /* 0x000fe20003800000 */
[----:B0-----:R-:W-:-:S04]  /*12ef0*/  LOP3.LUT R3, R25, 0x1, RZ, 0x3c, !PT ;  /* 0x0000000119037812 */ /* 0x001fc800078e3cff */
[----:B------:R-:W-:Y:S02]  /*12f00*/  SHF.L.U32 R3, R3, 0x1f, RZ ;  /* 0x0000001f03037819 */ /* 0x000fe400000006ff */
[----:B--2---:R-:W-:-:S05]  /*12f10*/  LEA R0, R2, R0, 0x18 ;  /* 0x0000000002007211 */ /* 0x004fca00078ec0ff */
[----:B------:R-:W-:Y:S02]  /*12f20*/  IMAD R2, R23, 0x8, R0 ;  /* 0x0000000817027824 */ /* 0x000fe400078e0200 */
[----:B------:R-:W-:Y:S02]  /*12f30*/  IMAD.U32 R0, RZ, RZ, UR39 ;  /* 0x00000027ff007e24 */ /* 0x000fe4000f8e00ff */
[----:B------:R-:W0:Y:S03]  /*12f40*/  SYNCS.PHASECHK.TRANS64.TRYWAIT P0, [R2+URZ+0x13270], R3 ;  /* 0x01327003020075a7 */ /* 0x000e26000800017f */
[----:B------:R-:W-:Y:S01]  /*12f50*/  ISETP.NE.AND P2, PT, R0, 0x3, PT ;  /* 0x000000030000780c */ /* 0x000fe20003f45270 */
[----:B0-----:R-:W-:-:S12]  /*12f60*/  @!P0 BRA `(.L_x_486) ;  /* 0x0000002000288947 */ /* 0x001fd80003800000 */
.L_x_571:
[----:B------:R-:W-:Y:S05]  /*12f70*/  BSYNC B0 ;  /* 0x0000000000007941 */ /* 0x000fea0003800000 */
.L_x_485:
[----:B------:R-:W-:Y:S05]  /*12f80*/  @!P2 BRA `(.L_x_487) ;  /* 0x000000000004a947 */ /* 0x000fea0003800000 */
[----:B------:R-:W-:Y:S01]  /*12f90*/  BPT.TRAP 0x1 ;  /* 0x000000040000795c */ /* 0x000fe20000300000 */
.L_x_487:
[----:B------:R-:W2:Y:S01]  /*12fa0*/  LDL R0, [R1] ;  /* 0x0000000001007983 */ /* 0x000ea20000100800 */
[----:B0-----:R-:W-:Y:S01]  /*12fb0*/  SHF.L.U32 R3, R25, 0x1f, RZ ;  /* 0x0000001f19037819 */ /* 0x001fe200000006ff */
[----:B------:R-:W-:-:S03]  /*12fc0*/  IMAD R8, R23, 0x2800, RZ ;  /* 0x0000280017087824 */ /* 0x000fc600078e02ff */
[----:B------:R-:W0:Y:S02]  /*12fd0*/  SYNCS.PHASECHK.TRANS64.TRYWAIT P0, [R2+URZ+0x13260], R3 ;  /* 0x01326003020075a7 */ /* 0x000e24000800017f */
[----:B--2---:R-:W-:Y:S01]  /*12fe0*/  LOP3.LUT R0, R8, R0, RZ, 0xfc, !PT ;  /* 0x0000000008007212 */ /* 0x004fe200078efcff */
[----:B0-----:R-:W-:Y:S06]  /*12ff0*/  @!P0 BRA `(.L_x_488) ;  /* 0x0000002000188947 */ /* 0x001fec0003800000 */
.L_x_572:
[----:B------:R-:W2:Y:S01]  /*13000*/  S2R R10, SR_CgaCtaId ;  /* 0x00000000000a7919 */ /* 0x000ea20000008800 */
[----:B------:R-:W-:Y:S01]  /*13010*/  MOV R9, 0x400 ;  /* 0x0000040000097802 */ /* 0x000fe20000000f00 */
[----:B------:R-:W-:Y:S05]  /*13020*/  WARPSYNC.ALL ;  /* 0x0000000000007948 */ /* 0x000fea0003800000 */
[----:B0-----:R-:W-:Y:S02]  /*13030*/  LOP3.LUT R3, R8, R29, RZ, 0xfc, !PT ;  /* 0x0000001d08037212 */ /* 0x001fe400078efcff */
[----:B--2---:R-:W-:-:S05]  /*13040*/  LEA R9, R10, R9, 0x18 ;  /* 0x000000090a097211 */ /* 0x004fca00078ec0ff */
[C---:B------:R-:W-:Y:S02]  /*13050*/  IMAD.IADD R0, R9.reuse, 0x1, R0 ;  /* 0x0000000109007824 */ /* 0x040fe400078e0200 */
[----:B------:R-:W-:-:S03]  /*13060*/  IMAD.IADD R3, R9, 0x1, R3 ;  /* 0x0000000109037824 */ /* 0x000fc600078e0203 */
[----:B-1----:R-:W0:Y:S02]  /*13070*/  LDSM.16.MT88.4 R4, [R0+0x6000] ;  /* 0x006000000004783b */ /* 0x002e240000004200 */
        /* <DEDUP_REMOVED lines=37> */
.L_x_489:
        /* <DEDUP_REMOVED lines=10> */
.L_x_444:
[----:B------:R-:W-:Y:S05]  /*13370*/  BSYNC B6 ;  /* 0x0000000000067941 */ /* 0x000fea0003800000 */
.L_x_442:
[----:B------:R-:W-:-:S13]  /*13380*/  LOP3.LUT P0, RZ, R22, 0x2, RZ, 0xc0, !PT ;  /* 0x0000000216ff7812 */ /* 0x000fda000780c0ff */
[----:B------:R-:W-:Y:S05]  /*13390*/  @!P0 BRA `(.L_x_490) ;  /* 0x0000000000208947 */ /* 0x000fea0003800000 */
[----:B------:R-:W-:Y:S05]  /*133a0*/  WARPSYNC.ALL ;  /* 0x0000000000007948 */ /* 0x000fea0003800000 */
[----:B------:R-:W1:Y:S08]  /*133b0*/  S2UR UR5, SR_CgaCtaId ;  /* 0x00000000000579c3 */ /* 0x000e700000008800 */
[----:B------:R-:W-:Y:S06]  /*133c0*/  BAR.SYNC.DEFER_BLOCKING 0x5, 0x200 ;  /* 0x0148000000007b1d */ /* 0x000fec0000010000 */
[----:B------:R-:W-:-:S02]  /*133d0*/  UMOV UR4, 0x400 ;  /* 0x0000040000047882 */ /* 0x000fc40000000000 */
[----:B-1----:R-:W-:-:S09]  /*133e0*/  ULEA UR4, UR5, UR4, 0x18 ;  /* 0x0000000405047291 */ /* 0x002fd2000f8ec03f */
[----:B------:R-:W1:Y:S01]  /*133f0*/  LDS.128 R16, [UR4+0x132d0] ;  /* 0x0132d004ff107984 */ /* 0x000e620008000c00 */
[----:B------:R-:W-:Y:S06]  /*13400*/  BAR.ARV 0x4, 0x200 ;  /* 0x0108000000007b1d */ /* 0x000fec0000002000 */
[----:B------:R-:W-:Y:S05]  /*13410*/  BRA `(.L_x_491) ;  /* 0x0000000800407947 */ /* 0x000fea0003800000 */
.L_x_490:
[----:B------:R-:W0:Y:S01]  /*13420*/  S2R R0, SR_TID.X ;  /* 0x0000000000007919 */ /* 0x000e220000002100 */
[----:B------:R-:W-:Y:S01]  /*13430*/  UMOV UR4, 0xffffffff ;  /* 0xffffffff00047882 */ /* 0x000fe20000000000 */
[----:B0-----:R-:W-:-:S04]  /*13440*/  LOP3.LUT R8, R0, 0x1f, RZ, 0xc0, !PT ;  /* 0x0000001f00087812 */ /* 0x001fc800078ec0ff */
[----:B------:R-:W-:Y:S01]  /*13450*/  ISETP.NE.AND P0, PT, R8, 0x1f, PT ;  /* 0x0000001f0800780c */ /* 0x000fe20003f05270 */
[----:B------:R-:W-:-:S12]  /*13460*/  BRA.DIV UR4, `(.L_x_492) ;  /* 0x0000001e04107947 */ /* 0x000fd8000b800000 */
[----:B------:R-:W-:Y:S01]  /*13470*/  IMAD.IADD R5, R19, 0x1, R8 ;  /* 0x0000000113057824 */ /* 0x000fe200078e0208 */
[----:B------:R-:W-:-:S04]  /*13480*/  ULDC UR4, c[0x0][0xc14] ;  /* 0x0003050000047ab9 */ /* 0x000fc80000000800 */
[----:B------:R-:W-:-:S13]  /*13490*/  ISETP.GE.OR P1, PT, R5, UR4, !P0 ;  /* 0x0000000405007c0c */ /* 0x000fda000c726670 */
[----:B------:R-:W0:Y:S02]  /*134a0*/  @!P1 LDC.64 R2, c[0x0][0xc58] ;  /* 0x00031600ff029b82 */ /* 0x000e240000000a00 */
[----:B0-----:R-:W-:-:S06]  /*134b0*/  @!P1 IMAD.WIDE R2, R5, 0x4, R2 ;  /* 0x0000000405029825 */ /* 0x001fcc00078e0202 */
[----:B------:R-:W2:Y:S01]  /*134c0*/  @!P1 LDG.E R2, desc[UR42][R2.64] ;  /* 0x0000002a02029981 */ /* 0x000ea2000c1e1900 */
[----:B------:R-:W-:Y:S01]  /*134d0*/  IMAD.MOV.U32 R4, RZ, RZ, RZ ;  /* 0x000000ffff047224 */ /* 0x000fe200078e00ff */
[C---:B------:R-:W-:Y:S02]  /*134e0*/  ISETP.GE.U32.AND P2, PT, R8.reuse, 0x2, PT ;  /* 0x000000020800780c */ /* 0x040fe40003f46070 */
[C---:B------:R-:W-:Y:S01]  /*134f0*/  ISETP.GE.U32.AND P3, PT, R8.reuse, 0x4, PT ;  /* 0x000000040800780c */ /* 0x040fe20003f66070 */
[----:B------:R-:W-:Y:S01]  /*13500*/  SHFL.IDX PT, R0, R16, 0x1, 0x1f ;  /* 0x00201f0010007f89 */ /* 0x000fe200000e0000 */
[C---:B------:R-:W-:Y:S02]  /*13510*/  ISETP.GE.U32.AND P4, PT, R8.reuse, 0x8, PT ;  /* 0x000000080800780c */ /* 0x040fe40003f86070 */
[C---:B------:R-:W-:Y:S01]  /*13520*/  ISETP.GE.U32.AND P5, PT, R8.reuse, 0x10, PT ;  /* 0x000000100800780c */ /* 0x040fe20003fa6070 */
[----:B--2---:R-:W-:Y:S01]  /*13530*/  @!P1 IMAD.MOV.U32 R4, RZ, RZ, R2 ;  /* 0x000000ffff049224 */ /* 0x004fe200078e0002 */
[----:B------:R-:W-:-:S04]  /*13540*/  ISETP.NE.AND P1, PT, R8, RZ, PT ;  /* 0x000000ff0800720c */ /* 0x000fc80003f25270 */
[----:B------:R-:W0:Y:S02]  /*13550*/  SHFL.UP PT, R14, R4, 0x1, RZ ;  /* 0x04200000040e7989 */ /* 0x000e2400000e00ff */
[----:B0-----:R-:W-:-:S05]  /*13560*/  SEL R5, R14, RZ, P1 ;  /* 0x000000ff0e057207 */ /* 0x001fca0000800000 */
[----:B------:R-:W-:Y:S02]  /*13570*/  IMAD.IADD R6, R4, 0x1, R5 ;  /* 0x0000000104067824 */ /* 0x000fe400078e0205 */
[----:B------:R-:W-:Y:S04]  /*13580*/  SHFL.IDX PT, R5, R16, RZ, 0x1f ;  /* 0x00001fff10057589 */ /* 0x000fe800000e0000 */
        /* <DEDUP_REMOVED lines=12> */
[----:B------:R0:W1:Y:S02]  /*13650*/  SHFL.IDX PT, R14, R2, 0x1f, 0x1f ;  /* 0x03e01f00020e7f89 */ /* 0x00006400000e0000 */
.L_x_582:
[----:B------:R-:W-:Y:S02]  /*13660*/  ULDC UR4, c[0x0][0xc10] ;  /* 0x0003040000047ab9 */ /* 0x000fe40000000800 */
[----:B------:R-:W-:-:S04]  /*13670*/  IMAD.U32 R7, RZ, RZ, UR4 ;  /* 0x00000004ff077e24 */ /* 0x000fc8000f8e00ff */
[----:B-1----:R-:W-:-:S04]  /*13680*/  IMAD R3, R14, R7, RZ ;  /* 0x000000070e037224 */ /* 0x002fc800078e02ff */
[----:B------:R-:W-:-:S05]  /*13690*/  IMAD.IADD R0, R0, 0x1, R3 ;  /* 0x0000000100007824 */ /* 0x000fca00078e0203 */
[----:B------:R-:W-:-:S13]  /*136a0*/  ISETP.GT.AND P6, PT, R0, R5, PT ;  /* 0x000000050000720c */ /* 0x000fda0003fc4270 */
[----:B------:R-:W-:Y:S05]  /*136b0*/  @P6 BRA `(.L_x_493) ;  /* 0x00000000009c6947 */ /* 0x000fea0003800000 */
.L_x_498:
[----:B0-----:R-:W0:Y:S01]  /*136c0*/  LDC R2, c[0x0][0xc14] ;  /* 0x00030500ff027b82 */ /* 0x001e220000000800 */
[----:B------:R-:W-:-:S05]  /*136d0*/  VIADD R19, R19, 0x1f ;  /* 0x0000001f13137836 */ /* 0x000fca0000000000 */
[----:B0-----:R-:W-:-:S13]  /*136e0*/  ISETP.GE.AND P6, PT, R19, R2, PT ;  /* 0x000000021300720c */ /* 0x001fda0003fc6270 */
[----:B------:R-:W-:Y:S05]  /*136f0*/  @P6 BRA `(.L_x_494) ;  /* 0x0000000400446947 */ /* 0x000fea0003800000 */
[----:B------:R-:W0:Y:S01]  /*13700*/  S2R R3, SR_TID.X ;  /* 0x0000000000037919 */ /* 0x000e220000002100 */
[----:B------:R-:W-:Y:S01]  /*13710*/  BSSY B0, `(.L_x_495) ;  /* 0x0000009000007945 */ /* 0x000fe20003800000 */
[----:B------:R-:W-:Y:S01]  /*13720*/  IMAD.MOV.U32 R4, RZ, RZ, RZ ;  /* 0x000000ffff047224 */ /* 0x000fe200078e00ff */
[----:B0-----:R-:W-:-:S05]  /*13730*/  LOP3.LUT R3, R3, 0x1f, RZ, 0xc0, !PT ;  /* 0x0000001f03037812 */ /* 0x001fca00078ec0ff */
[----:B------:R-:W-:-:S05]  /*13740*/  IMAD.IADD R7, R19, 0x1, R3 ;  /* 0x0000000113077824 */ /* 0x000fca00078e0203 */
[----:B------:R-:W-:-:S13]  /*13750*/  ISETP.GE.OR P6, PT, R7, R2, !P0 ;  /* 0x000000020700720c */ /* 0x000fda00047c6670 */
[----:B------:R-:W-:Y:S05]  /*13760*/  @P6 BRA `(.L_x_496) ;  /* 0x00000000000c6947 */ /* 0x000fea0003800000 */
[----:B------:R-:W0:Y:S02]  /*13770*/  LDC.64 R2, c[0x0][0xc58] ;  /* 0x00031600ff027b82 */ /* 0x000e240000000a00 */
[----:B0-----:R-:W-:-:S05]  /*13780*/  IMAD.WIDE R2, R7, 0x4, R2 ;  /* 0x0000000407027825 */ /* 0x001fca00078e0202 */
[----:B------:R0:W5:Y:S02]  /*13790*/  LDG.E R4, desc[UR42][R2.64] ;  /* 0x0000002a02047981 */ /* 0x000164000c1e1900 */
.L_x_496:
[----:B------:R-:W-:Y:S05]  /*137a0*/  BSYNC B0 ;  /* 0x0000000000007941 */ /* 0x000fea0003800000 */
.L_x_495:
[----:B------:R-:W-:-:S03]  /*137b0*/  UMOV UR4, 0xffffffff ;  /* 0xffffffff00047882 */ /* 0x000fc60000000000 */
[----:B------:R-:W-:Y:S05]  /*137c0*/  BRA.DIV UR4, `(.L_x_497) ;  /* 0x0000001e045c7947 */ /* 0x000fea000b800000 */
[----:B-----5:R-:W1:Y:S02]  /*137d0*/  SHFL.UP PT, R14, R4, 0x1, RZ ;  /* 0x04200000040e7989 */ /* 0x020e6400000e00ff */
[----:B-1----:R-:W-:-:S05]  /*137e0*/  SEL R13, R14, RZ, P1 ;  /* 0x000000ff0e0d7207 */ /* 0x002fca0000800000 */
        /* <DEDUP_REMOVED lines=14> */
.L_x_590:
[----:B------:R-:W-:Y:S02]  /*138d0*/  ULDC UR4, c[0x0][0xc10] ;  /* 0x0003040000047ab9 */ /* 0x000fe40000000800 */
[----:B------:R-:W-:-:S04]  /*138e0*/  IMAD.U32 R7, RZ, RZ, UR4 ;  /* 0x00000004ff077e24 */ /* 0x000fc8000f8e00ff */
[----:B-1----:R-:W-:-:S04]  /*138f0*/  IMAD R3, R14, R7, RZ ;  /* 0x000000070e037224 */ /* 0x002fc800078e02ff */
[----:B------:R-:W-:-:S05]  /*13900*/  IMAD.IADD R0, R3, 0x1, R0 ;  /* 0x0000000103007824 */ /* 0x000fca00078e0200 */
[----:B------:R-:W-:-:S13]  /*13910*/  ISETP.GT.AND P6, PT, R0, R5, PT ;  /* 0x000000050000720c */ /* 0x000fda0003fc4270 */
[----:B------:R-:W-:Y:S05]  /*13920*/  @!P6 BRA `(.L_x_498) ;  /* 0xfffffffc0064e947 */ /* 0x000fea000383ffff */
.L_x_493:
[----:B------:R-:W-:Y:S01]  /*13930*/  IMAD.IADD R16, R0, 0x1, -R3 ;  /* 0x0000000100107824 */ /* 0x000fe200078e0a03 */
[----:B------:R-:W-:-:S03]  /*13940*/  UMOV UR4, 0xffffffff ;  /* 0xffffffff00047882 */ /* 0x000fc60000000000 */
[----:B------:R-:W-:-:S05]  /*13950*/  IMAD R0, R2, R7, R16 ;  /* 0x0000000702007224 */ /* 0x000fca00078e0210 */
[----:B------:R-:W-:Y:S01]  /*13960*/  ISETP.GT.AND P6, PT, R0, R5, PT ;  /* 0x000000050000720c */ /* 0x000fe20003fc4270 */
[----:B------:R-:W-:-:S12]  /*13970*/  BRA.DIV UR4, `(.L_x_499) ;  /* 0x0000001e04ac7947 */ /* 0x000fd8000b800000 */
[----:B------:R-:W-:-:S04]  /*13980*/  VOTE.ANY R3, PT, !P6 ;  /* 0x0000000000037806 */ /* 0x000fc800070e0100 */
[----:B------:R-:W1:Y:S02]  /*13990*/  POPC R0, R3 ;  /* 0x0000000300007309 */ /* 0x000e640000000000 */
[----:B-1----:R1:W2:Y:S02]  /*139a0*/  SHFL.IDX PT, R4, R4, R0, 0x1f ;  /* 0x00001f0004047589 */ /* 0x0022a400000e0000 */
.L_x_594:
[----:B------:R-:W-:Y:S01]  /*139b0*/  ISETP.NE.AND P0, PT, R3, RZ, PT ;  /* 0x000000ff0300720c */ /* 0x000fe20003f05270 */
[----:B------:R-:W-:-:S12]  /*139c0*/  IMAD.MOV.U32 R14, RZ, RZ, RZ ;  /* 0x000000ffff0e7224 */ /* 0x000fd800078e00ff */
[----:B------:R-:W-:Y:S05]  /*139d0*/  @!P0 BRA `(.L_x_500) ;  /* 0x0000000000108947 */ /* 0x000fea0003800000 */
[----:B------:R-:W-:Y:S01]  /*139e0*/  UMOV UR4, 0xffffffff ;  /* 0xffffffff00047882 */ /* 0x000fe20000000000 */
[----:B------:R-:W-:Y:S02]  /*139f0*/  VIADD R12, R0, 0xffffffff ;  /* 0xffffffff000c7836 */ /* 0x000fe40000000000 */
[----:B------:R-:W-:Y:S05]  /*13a00*/  BRA.DIV UR4, `(.L_x_501) ;  /* 0x0000001e04d07947 */ /* 0x000fea000b800000 */
[----:B------:R3:W4:Y:S02]  /*13a10*/  SHFL.IDX PT, R14, R2, R12, 0x1f ;  /* 0x00001f0c020e7589 */ /* 0x00072400000e0000 */
.L_x_500:
[----:B--2---:R-:W-:Y:S01]  /*13a20*/  IABS R6, R4 ;  /* 0x0000000400067213 */ /* 0x004fe20000000000 */
[----:B----4-:R-:W-:Y:S02]  /*13a30*/  IMAD R16, R14, R7, R16 ;  /* 0x000000070e107224 */ /* 0x010fe400078e0210 */
[----:B------:R-:W-:Y:S01]  /*13a40*/  IMAD.IADD R19, R0, 0x1, R19 ;  /* 0x0000000100137824 */ /* 0x000fe200078e0213 */
[----:B------:R-:W2:Y:S08]  /*13a50*/  I2F.RP R8, R6 ;  /* 0x0000000600087306 */ /* 0x000eb00000209400 */
[----:B--2---:R-:W0:Y:S02]  /*13a60*/  MUFU.RCP R8, R8 ;  /* 0x0000000800087308 */ /* 0x004e240000001000 */
[----:B0--3--:R-:W-:-:S06]  /*13a70*/  VIADD R2, R8, 0xffffffe ;  /* 0x0ffffffe08027836 */ /* 0x009fcc0000000000 */
[----:B------:R0:W2:Y:S02]  /*13a80*/  F2I.FTZ.U32.TRUNC.NTZ R3, R2 ;  /* 0x0000000200037305 */ /* 0x0000a4000021f000 */
[----:B0-----:R-:W-:Y:S02]  /*13a90*/  IMAD.MOV.U32 R2, RZ, RZ, RZ ;  /* 0x000000ffff027224 */ /* 0x001fe400078e00ff */
[----:B--2---:R-:W-:-:S04]  /*13aa0*/  IMAD.MOV R7, RZ, RZ, -R3 ;  /* 0x000000ffff077224 */ /* 0x004fc800078e0a03 */
[----:B------:R-:W-:-:S04]  /*13ab0*/  IMAD R7, R7, R6, RZ ;  /* 0x0000000607077224 */ /* 0x000fc800078e02ff */
[----:B------:R-:W-:-:S04]  /*13ac0*/  IMAD.HI.U32 R3, R3, R7, R2 ;  /* 0x0000000703037227 */ /* 0x000fc800078e0002 */
[----:B------:R-:W-:Y:S01]  /*13ad0*/  IMAD.IADD R7, R5, 0x1, -R16 ;  /* 0x0000000105077824 */ /* 0x000fe200078e0a10 */
[----:B------:R-:W-:-:S04]  /*13ae0*/  IABS R5, R4 ;  /* 0x0000000400057213 */ /* 0x000fc80000000000 */
[----:B------:R-:W-:Y:S01]  /*13af0*/  IABS R2, R7 ;  /* 0x0000000700027213 */ /* 0x000fe20000000000 */
[----:B------:R-:W-:-:S04]  /*13b00*/  IMAD.MOV R5, RZ, RZ, -R5 ;  /* 0x000000ffff057224 */ /* 0x000fc800078e0a05 */
        /* <DEDUP_REMOVED lines=11> */
[----:B------:R-:W-:-:S05]  /*13bc0*/  @!P1 LOP3.LUT R3, RZ, R4, RZ, 0x33, !PT ;  /* 0x00000004ff039212 */ /* 0x000fca00078e33ff */
[--C-:B------:R-:W-:Y:S02]  /*13bd0*/  IMAD.MOV R17, RZ, RZ, -R3.reuse ;  /* 0x000000ffff117224 */ /* 0x100fe400078e0a03 */
[----:B------:R-:W-:Y:S02]  /*13be0*/  IMAD.MOV.U32 R18, RZ, RZ, R3 ;  /* 0x000000ffff127224 */ /* 0x000fe400078e0003 */
[----:B------:R-:W-:Y:S01]  /*13bf0*/  IMAD R17, R4, R17, R7 ;  /* 0x0000001104117224 */ /* 0x000fe200078e0207 */
[----:B------:R-:W-:Y:S06]  /*13c00*/  BRA `(.L_x_502) ;  /* 0x00000000001c7947 */ /* 0x000fec0003800000 */
.L_x_494:
[----:B------:R-:W-:Y:S01]  /*13c10*/  UMOV UR4, URZ ;  /* 0x0000003f00047c82 */ /* 0x000fe20008000000 */
[----:B------:R-:W-:Y:S01]  /*13c20*/  UMOV UR5, URZ ;  /* 0x0000003f00057c82 */ /* 0x000fe20008000000 */
[----:B------:R-:W-:Y:S01]  /*13c30*/  ULDC UR6, c[0x0][0xc14] ;  /* 0x0003050000067ab9 */ /* 0x000fe20000000800 */
[----:B------:R-:W-:Y:S02]  /*13c40*/  IMAD.MOV.U32 R16, RZ, RZ, R5 ;  /* 0x000000ffff107224 */ /* 0x000fe400078e0005 */
[----:B------:R-:W-:Y:S02]  /*13c50*/  IMAD.U32 R17, RZ, RZ, UR4 ;  /* 0x00000004ff117e24 */ /* 0x000fe4000f8e00ff */
[----:B------:R-:W-:Y:S02]  /*13c60*/  IMAD.U32 R18, RZ, RZ, UR5 ;  /* 0x00000005ff127e24 */ /* 0x000fe4000f8e00ff */
[----:B------:R-:W-:-:S07]  /*13c70*/  IMAD.U32 R19, RZ, RZ, UR6 ;  /* 0x00000006ff137e24 */ /* 0x000fce000f8e00ff */
.L_x_502:
[----:B-1----:R-:W0:Y:S01]  /*13c80*/  S2R R0, SR_TID.X ;  /* 0x0000000000007919 */ /* 0x002e220000002100 */
[----:B------:R-:W-:Y:S05]  /*13c90*/  WARPSYNC.ALL ;  /* 0x0000000000007948 */ /* 0x000fea0003800000 */
[----:B------:R-:W-:Y:S01]  /*13ca0*/  BAR.SYNC.DEFER_BLOCKING 0x4, 0x200 ;  /* 0x0108000000007b1d */ /* 0x000fe20000010000 */
[----:B0-----:R-:W-:-:S04]  /*13cb0*/  LOP3.LUT R0, R0, 0x1f, RZ, 0xc0, !PT ;  /* 0x0000001f00007812 */ /* 0x001fc800078ec0ff */
[----:B------:R-:W-:-:S13]  /*13cc0*/  ISETP.NE.AND P0, PT, R0, RZ, PT ;  /* 0x000000ff0000720c */ /* 0x000fda0003f05270 */
[----:B------:R-:W0:Y:S01]  /*13cd0*/  @!P0 S2R R3, SR_CgaCtaId ;  /* 0x0000000000038919 */ /* 0x000e220000008800 */
[----:B------:R-:W-:-:S04]  /*13ce0*/  @!P0 MOV R0, 0x400 ;  /* 0x0000040000008802 */ /* 0x000fc80000000f00 */
[----:B0-----:R-:W-:-:S05]  /*13cf0*/  @!P0 LEA R0, R3, R0, 0x18 ;  /* 0x0000000003008211 */ /* 0x001fca00078ec0ff */
[----:B------:R2:W-:Y:S01]  /*13d00*/  @!P0 STS.128 [R0+0x132d0], R16 ;  /* 0x0132d01000008388 */ /* 0x0005e20000000c00 */
[----:B------:R-:W-:Y:S06]  /*13d10*/  BAR.ARV 0x5, 0x200 ;  /* 0x0148000000007b1d */ /* 0x000fec0000002000 */
.L_x_491:
[----:B------:R-:W-:Y:S02]  /*13d20*/  ULDC UR4, c[0x0][0xc14] ;  /* 0x0003050000047ab9 */ /* 0x000fe40000000800 */
[----:B-1----:R-:W-:-:S13]  /*13d30*/  ISETP.GE.AND P0, PT, R19, UR4, PT ;  /* 0x0000000413007c0c */ /* 0x002fda000bf06270 */
[----:B------:R-:W-:Y:S05]  /*13d40*/  @!P0 BRA `(.L_x_503) ;  /* 0xffffffbc00dc8947 */ /* 0x000fea000383ffff */
[----:B------:R-:W-:Y:S05]  /*13d50*/  BSYNC B7 ;  /* 0x0000000000077941 */ /* 0x000fea0003800000 */
.L_x_408:
[----:B-12---:R-:W2:Y:S01]  /*13d60*/  LDL.LU R0, [R1+0x1c] ;  /* 0x00001c0001007983 */ /* 0x006ea20000300800 */
[----:B------:R-:W-:Y:S01]  /*13d70*/  BSSY B0, `(.L_x_504) ;  /* 0x000000b000007945 */ /* 0x000fe20003800000 */
[----:B------:R-:W1:Y:S01]  /*13d80*/  S2R R5, SR_CgaCtaId ;  /* 0x0000000000057919 */ /* 0x000e620000008800 */
[----:B--2---:R-:W-:-:S05]  /*13d90*/  VIADD R0, R0, 0x1 ;  /* 0x0000000100007836 */ /* 0x004fca0000000000 */
[----:B------:R-:W-:-:S04]  /*13da0*/  LEA.HI R2, R0, R0, RZ, 0x1 ;  /* 0x0000000000027211 */ /* 0x000fc800078f08ff */
[----:B0-----:R-:W-:Y:S02]  /*13db0*/  LOP3.LUT R3, R2, 0xfffffffe, RZ, 0xc0, !PT ;  /* 0xfffffffe02037812 */ /* 0x001fe400078ec0ff */
[----:B------:R-:W-:-:S03]  /*13dc0*/  MOV R2, 0x400 ;  /* 0x0000040000027802 */ /* 0x000fc60000000f00 */
[----:B------:R-:W-:Y:S01]  /*13dd0*/  IMAD.IADD R0, R0, 0x1, -R3 ;  /* 0x0000000100007824 */ /* 0x000fe200078e0a03 */
[----:B-1----:R-:W-:-:S04]  /*13de0*/  LEA R8, R5, R2, 0x18 ;  /* 0x0000000205087211 */ /* 0x002fc800078ec0ff */
[----:B------:R-:W-:-:S04]  /*13df0*/  SHF.L.U32 R0, R0, 0x1f, RZ ;  /* 0x0000001f00007819 */ /* 0x000fc800000006ff */
[----:B------:R-:W0:Y:S02]  /*13e00*/  SYNCS.PHASECHK.TRANS64.TRYWAIT P0, [R8+URZ+0x13220], R0 ;  /* 0x01322000080075a7 */ /* 0x000e24000800017f */
[----:B0-----:R-:W-:Y:S05]  /*13e10*/  @!P0 BRA `(.L_x_505) ;  /* 0x0000001800f08947 */ /* 0x001fea0003800000 */
.L_x_597:
[----:B------:R-:W-:Y:S05]  /*13e20*/  BSYNC B0 ;  /* 0x0000000000007941 */ /* 0x000fea0003800000 */
.L_x_504:
[----:B------:R-:W-:-:S03]  /*13e30*/  UMOV UR4, 0xffffffff ;  /* 0xffffffff00047882 */ /* 0x000fc60000000000 */
[----:B------:R-:W-:Y:S05]  /*13e40*/  BRA.DIV UR4, `(.L_x_506) ;  /* 0x0000001a04f87947 */ /* 0x000fea000b800000 */
[----:B0-----:R-:W0:Y:S02]  /*13e50*/  S2R R0, SR_TID.X ;  /* 0x0000000000007919 */ /* 0x001e240000002100 */
[----:B0-----:R-:W-:-:S04]  /*13e60*/  SHF.R.U32.HI R0, RZ, 0x5, R0 ;  /* 0x00000005ff007819 */ /* 0x001fc80000011600 */
[----:B------:R-:W-:-:S05]  /*13e70*/  LOP3.LUT R0, R0, 0x3, RZ, 0xc0, !PT ;  /* 0x0000000300007812 */ /* 0x000fca00078ec0ff */
[----:B------:R0:W1:Y:S02]  /*13e80*/  SHFL.IDX PT, R14, R0, RZ, 0x1f ;  /* 0x00001fff000e7589 */ /* 0x00006400000e0000 */
.L_x_600:
[----:B-1----:R-:W-:-:S13]  /*13e90*/  ISETP.NE.AND P0, PT, R14, RZ, PT ;  /* 0x000000ff0e00720c */ /* 0x002fda0003f05270 */
[----:B------:R-:W-:Y:S05]  /*13ea0*/  @P0 BRA `(.L_x_285) ;  /* 0x0000000000a40947 */ /* 0x000fea0003800000 */
[----:B------:R-:W-:-:S03]  /*13eb0*/  UMOV UR4, 0xffffffff ;  /* 0xffffffff00047882 */ /* 0x000fc60000000000 */
[----:B------:R-:W-:Y:S05]  /*13ec0*/  BRA.DIV UR4, `(.L_x_507) ;  /* 0x0000001e040c7947 */ /* 0x000fea000b800000 */
[----:B------:R-:W-:-:S13]  /*13ed0*/  ELECT P6, URZ, PT ;  /* 0x00000000003f782f */ /* 0x000fda00038c0000 */
.L_x_603:
[----:B------:R-:W-:Y:S05]  /*13ee0*/  @!P6 BRA `(.L_x_285) ;  /* 0x000000000094e947 */ /* 0x000fea0003800000 */
[----:B------:R-:W-:-:S06]  /*13ef0*/  ULOP3.LUT UR4, UR37, 0x2, URZ, 0xfc, !UPT ;  /* 0x0000000225047892 */ /* 0x000fcc000f8efc3f */
[----:B0-----:R-:W-:-:S05]  /*13f00*/  IMAD.U32 R0, RZ, RZ, UR4 ;  /* 0x00000004ff007e24 */ /* 0x001fca000f8e00ff */
[----:B------:R-:W-:-:S13]  /*13f10*/  ISETP.NE.AND P0, PT, R0, 0x3, PT ;  /* 0x000000030000780c */ /* 0x000fda0003f05270 */
[----:B------:R-:W-:Y:S05]  /*13f20*/  @!P0 BRA `(.L_x_508) ;  /* 0x0000000000048947 */ /* 0x000fea0003800000 */
[----:B------:R-:W-:Y:S01]  /*13f30*/  BPT.TRAP 0x1 ;  /* 0x000000040000795c */ /* 0x000fe20000300000 */
.L_x_508:
        /* <DEDUP_REMOVED lines=12> */
.L_x_604:
[----:B------:R-:W1:Y:S02]  /*14000*/  SYNCS.PHASECHK.TRANS64.TRYWAIT P1, [R7+URZ], R0 ;  /* 0x00000000070075a7 */ /* 0x000e64000802017f */
[----:B-1----:R-:W-:Y:S05]  /*14010*/  @!P1 BRA `(.L_x_510) ;  /* 0x0000001800ec9947 */ /* 0x002fea0003800000 */
.L_x_605:
[----:B------:R-:W-:Y:S05]  /*14020*/  @!P0 BRA `(.L_x_511) ;  /* 0x0000000000048947 */ /* 0x000fea0003800000 */
[----:B------:R-:W-:Y:S01]  /*14030*/  BPT.TRAP 0x1 ;  /* 0x000000040000795c */ /* 0x000fe20000300000 */
.L_x_511:
[----:B------:R-:W-:-:S04]  /*14040*/  IMAD R2, R23, 0x8, R8 ;  /* 0x0000000817027824 */ /* 0x000fc800078e0208 */
[----:B------:R-:W2:Y:S02]  /*14050*/  SYNCS.PHASECHK.TRANS64.TRYWAIT P1, [R2+URZ+0x13260], R3 ;  /* 0x01326003020075a7 */ /* 0x000ea4000802017f */
[----:B--2---:R-:W-:Y:S05]  /*14060*/  @!P1 BRA `(.L_x_512) ;  /* 0x0000001800ec9947 */ /* 0x004fea0003800000 */
.L_x_606:
[----:B------:R-:W-:Y:S05]  /*14070*/  @!P0 BRA `(.L_x_513) ;  /* 0x0000000000048947 */ /* 0x000fea0003800000 */
[----:B------:R-:W-:Y:S01]  /*14080*/  BPT.TRAP 0x1 ;  /* 0x000000040000795c */ /* 0x000fe20000300000 */
.L_x_513:
[----:B------:R-:W-:-:S04]  /*14090*/  IMAD R5, R5, 0x8, R8 ;  /* 0x0000000805057824 */ /* 0x000fc800078e0208 */
[----:B------:R-:W3:Y:S02]  /*140a0*/  SYNCS.PHASECHK.TRANS64.TRYWAIT P1, [R5+URZ+0x13260], R0 ;  /* 0x01326000050075a7 */ /* 0x000ee4000802017f */
[----:B---3--:R-:W-:Y:S05]  /*140b0*/  @!P1 BRA `(.L_x_514) ;  /* 0x0000001800ec9947 */ /* 0x008fea0003800000 */
.L_x_607:
[----:B------:R-:W-:Y:S05]  /*140c0*/  @!P0 BRA `(.L_x_515) ;  /* 0x0000000000048947 */ /* 0x000fea0003800000 */
[----:B------:R-:W-:Y:S01]  /*140d0*/  BPT.TRAP 0x1 ;  /* 0x000000040000795c */ /* 0x000fe20000300000 */
.L_x_515:
[----:B------:R-:W4:Y:S02]  /*140e0*/  SYNCS.PHASECHK.TRANS64.TRYWAIT P0, [R2+URZ+0x13280], R3 ;  /* 0x01328003020075a7 */ /* 0x000f24000800017f */
[----:B----4-:R-:W-:Y:S05]  /*140f0*/  @!P0 BRA `(.L_x_516) ;  /* 0x0000001800f08947 */ /* 0x010fea0003800000 */
.L_x_517:
[----:B------:R0:W0:Y:S02]  /*14100*/  SYNCS.PHASECHK.TRANS64.TRYWAIT P0, [R5+URZ+0x13280], R0 ;  /* 0x01328000050075a7 */ /* 0x000024000800017f */
[----:B0-----:R-:W-:Y:S05]  /*14110*/  @!P0 NANOSLEEP.SYNCS 0x989680 ;  /* 0x009896800000895d */ /* 0x001fea0003900000 */
[----:B------:R-:W0:Y:S02]  /*14120*/  @!P0 SYNCS.PHASECHK.TRANS64 P0, [R5+URZ+0x13280], R0 ;  /* 0x01328000050085a7 */ /* 0x000e24000800007f */
[----:B0-----:R-:W-:Y:S05]  /*14130*/  @!P0 BRA `(.L_x_517) ;  /* 0xfffffffc00f08947 */ /* 0x001fea000383ffff */
.L_x_285:
[----:B------:R-:W-:Y:S05]  /*14140*/  BSYNC B8 ;  /* 0x0000000000087941 */ /* 0x000fea0003800000 */
.L_x_282:
[----:B------:R-:W-:Y:S05]  /*14150*/  EXIT ;  /* 0x000000000000794d */ /* 0x000fea0003800000 */
.L_x_301:
[----:B-1----:R1:W2:Y:S02]  /*14160*/  SYNCS.PHASECHK.TRANS64.TRYWAIT P5, [R78+URZ+0x13290], R79 ;  /* 0x0132904f4e0075a7 */ /* 0x0022a400080a017f */
[----:B--2---:R-:W-:Y:S05]  /*14170*/  @!P5 NANOSLEEP.SYNCS 0x989680 ;  /* 0x009896800000d95d */ /* 0x004fea0003900000 */
[----:B------:R-:W2:Y:S02]  /*14180*/  @!P5 SYNCS.PHASECHK.TRANS64 P5, [R78+URZ+0x13290], R79 ;  /* 0x0132904f4e00d5a7 */ /* 0x000ea400080a007f */
[----:B--2---:R-:W-:Y:S05]  /*14190*/  @!P5 BRA `(.L_x_301) ;  /* 0xfffffffc00f0d947 */ /* 0x004fea000383ffff */
[----:B------:R-:W-:Y:S05]  /*141a0*/  BRA `(.L_x_518) ;  /* 0xfffffee400007947 */ /* 0x000fea000383ffff */
.L_x_311:
[----:B-1----:R1:W2:Y:S02]  /*141b0*/  SYNCS.PHASECHK.TRANS64.TRYWAIT P5, [R78+URZ+0x13290], R79 ;  /* 0x0132904f4e0075a7 */ /* 0x0022a400080a017f */
[----:B--2---:R-:W-:Y:S05]  /*141c0*/  @!P5 NANOSLEEP.SYNCS 0x989680 ;  /* 0x009896800000d95d */ /* 0x004fea0003900000 */
[----:B------:R-:W2:Y:S02]  /*141d0*/  @!P5 SYNCS.PHASECHK.TRANS64 P5, [R78+URZ+0x13290], R79 ;  /* 0x0132904f4e00d5a7 */ /* 0x000ea400080a007f */
[----:B--2---:R-:W-:Y:S05]  /*141e0*/  @!P5 BRA `(.L_x_311) ;  /* 0xfffffffc00f0d947 */ /* 0x004fea000383ffff */
[----:B------:R-:W-:Y:S05]  /*141f0*/  BRA `(.L_x_519) ;  /* 0xfffffef400107947 */ /* 0x000fea000383ffff */
.L_x_316:
[----:B0-----:R0:W1:Y:S02]  /*14200*/  SYNCS.PHASECHK.TRANS64.TRYWAIT P1, [R78+URZ+0x13290], R79 ;  /* 0x0132904f4e0075a7 */ /* 0x001064000802017f */
[----:B-1----:R-:W-:Y:S05]  /*14210*/  @!P1 NANOSLEEP.SYNCS 0x989680 ;  /* 0x009896800000995d */ /* 0x002fea0003900000 */
[----:B------:R-:W1:Y:S02]  /*14220*/  @!P1 SYNCS.PHASECHK.TRANS64 P1, [R78+URZ+0x13290], R79 ;  /* 0x0132904f4e0095a7 */ /* 0x000e64000802007f */
[----:B-1----:R-:W-:Y:S05]  /*14230*/  @!P1 BRA `(.L_x_316) ;  /* 0xfffffffc00f09947 */ /* 0x002fea000383ffff */
[----:B------:R-:W-:Y:S05]  /*14240*/  BRA `(.L_x_520) ;  /* 0xffffff0400187947 */ /* 0x000fea000383ffff */
.L_x_320:
[----:B-1----:R1:W2:Y:S02]  /*14250*/  SYNCS.PHASECHK.TRANS64.TRYWAIT P0, [R78+URZ+0x132b0], R79 ;  /* 0x0132b04f4e0075a7 */ /* 0x0022a4000800017f */
[----:B--2---:R-:W-:Y:S05]  /*14260*/  @!P0 NANOSLEEP.SYNCS 0x989680 ;  /* 0x009896800000895d */ /* 0x004fea0003900000 */
[----:B------:R-:W2:Y:S02]  /*14270*/  @!P0 SYNCS.PHASECHK.TRANS64 P0, [R78+URZ+0x132b0], R79 ;  /* 0x0132b04f4e0085a7 */ /* 0x000ea4000800007f */
[----:B--2---:R-:W-:Y:S05]  /*14280*/  @!P0 BRA `(.L_x_320) ;  /* 0xfffffffc00f08947 */ /* 0x004fea000383ffff */
[----:B------:R-:W-:Y:S05]  /*14290*/  BRA `(.L_x_521) ;  /* 0xffffff0400787947 */ /* 0x000fea000383ffff */
.L_x_340:
[----:B------:R-:W-:Y:S01]  /*142a0*/  BSSY B1, `(.L_x_522) ;  /* 0x0000008000017945 */ /* 0x000fe20003800000 */
[----:B------:R-:W-:Y:S01]  /*142b0*/  MOV R13, R32 ;  /* 0x00000020000d7202 */ /* 0x000fe20000000f00 */
[----:B------:R-:W-:Y:S02]  /*142c0*/  IMAD.MOV.U32 R12, RZ, RZ, RZ ;  /* 0x000000ffff0c7224 */ /* 0x000fe400078e00ff */
[----:B------:R-:W-:Y:S02]  /*142d0*/  IMAD.MOV.U32 R11, RZ, RZ, 0x1e1f ;  /* 0x00001e1fff0b7424 */ /* 0x000fe400078e00ff */
[----:B------:R-:W-:-:S07]  /*142e0*/  IMAD.MOV.U32 R15, RZ, RZ, -0x1 ;  /* 0xffffffffff0f7424 */ /* 0x000fce00078e00ff */
[----:B0----5:R-:W-:Y:S05]  /*142f0*/  WARPSYNC.COLLECTIVE R15, `(.L_x_523) ;  /* 0x000000000f087348 */ /* 0x021fea0003c00000 */
[----:B------:R1:W2:Y:S02]  /*14300*/  SHFL.IDX P6, R14, R13, R12, R11 ;  /* 0x0000000c0d0e7389 */ /* 0x0002a400000c000b */
[----:B012--5:R-:W-:Y:S01]  /*14310*/  ENDCOLLECTIVE ;  /* 0x000000000000791b */ /* 0x027fe20003800000 */
.L_x_523:
[----:B------:R-:W-:Y:S05]  /*14320*/  BSYNC B1 ;  /* 0x0000000000017941 */ /* 0x000fea0003800000 */
.L_x_522:
[----:B------:R-:W-:Y:S05]  /*14330*/  BRA `(.L_x_524) ;  /* 0xffffff1400647947 */ /* 0x000fea000383ffff */
.L_x_341:
[----:B------:R-:W-:Y:S01]  /*14340*/  BSSY B1, `(.L_x_525) ;  /* 0x0000008000017945 */ /* 0x000fe20003800000 */
[----:B------:R-:W-:Y:S02]  /*14350*/  IMAD.MOV.U32 R13, RZ, RZ, R28 ;  /* 0x000000ffff0d7224 */ /* 0x000fe400078e001c */
[----:B------:R-:W-:Y:S02]  /*14360*/  IMAD.MOV.U32 R12, RZ, RZ, RZ ;  /* 0x000000ffff0c7224 */ /* 0x000fe400078e00ff */
[----:B------:R-:W-:Y:S02]  /*14370*/  IMAD.MOV.U32 R11, RZ, RZ, 0x1e1f ;  /* 0x00001e1fff0b7424 */ /* 0x000fe400078e00ff */
[----:B------:R-:W-:-:S07]  /*14380*/  IMAD.MOV.U32 R15, RZ, RZ, -0x1 ;  /* 0xffffffffff0f7424 */ /* 0x000fce00078e00ff */
[----:B0----5:R-:W-:Y:S05]  /*14390*/  WARPSYNC.COLLECTIVE R15, `(.L_x_526) ;  /* 0x000000000f087348 */ /* 0x021fea0003c00000 */
[----:B------:R1:W2:Y:S02]  /*143a0*/  SHFL.IDX P6, R14, R13, R12, R11 ;  /* 0x0000000c0d0e7389 */ /* 0x0002a400000c000b */
[----:B012--5:R-:W-:Y:S01]  /*143b0*/  ENDCOLLECTIVE ;  /* 0x000000000000791b */ /* 0x027fe20003800000 */
.L_x_526:
[----:B------:R-:W-:Y:S05]  /*143c0*/  BSYNC B1 ;  /* 0x0000000000017941 */ /* 0x000fea0003800000 */
.L_x_525:
[----:B------:R-:W-:Y:S05]  /*143d0*/  BRA `(.L_x_527) ;  /* 0xffffff1400447947 */ /* 0x000fea000383ffff */
.L_x_342:
        /* <DEDUP_REMOVED lines=8> */
.L_x_529:
[----:B------:R-:W-:Y:S05]  /*14460*/  BSYNC B1 ;  /* 0x0000000000017941 */ /* 0x000fea0003800000 */
.L_x_528:
[----:B------:R-:W-:Y:S05]  /*14470*/  BRA `(.L_x_530) ;  /* 0xffffff1400247947 */ /* 0x000fea000383ffff */
.L_x_343:
        /* <DEDUP_REMOVED lines=8> */
.L_x_532:
[----:B------:R-:W-:Y:S05]  /*14500*/  BSYNC B1 ;  /* 0x0000000000017941 */ /* 0x000fea0003800000 */
.L_x_531:
[----:B------:R-:W-:Y:S05]  /*14510*/  BRA `(.L_x_533) ;  /* 0xffffff1400047947 */ /* 0x000fea000383ffff */
.L_x_345:
[----:B-1----:R1:W2:Y:S02]  /*14520*/  SYNCS.PHASECHK.TRANS64.TRYWAIT P0, [R16+URZ+0x13200], R3 ;  /* 0x01320003100075a7 */ /* 0x0022a4000800017f */
[----:B--2---:R-:W-:Y:S05]  /*14530*/  @!P0 NANOSLEEP.SYNCS 0x989680 ;  /* 0x009896800000895d */ /* 0x004fea0003900000 */
[----:B------:R-:W2:Y:S02]  /*14540*/  @!P0 SYNCS.PHASECHK.TRANS64 P0, [R16+URZ+0x13200], R3 ;  /* 0x01320003100085a7 */ /* 0x000ea4000800007f */
[----:B--2---:R-:W-:Y:S05]  /*14550*/  @!P0 BRA `(.L_x_345) ;  /* 0xfffffffc00f08947 */ /* 0x004fea000383ffff */
[----:B------:R-:W-:Y:S05]  /*14560*/  BRA `(.L_x_534) ;  /* 0xffffff1000fc7947 */ /* 0x000fea000383ffff */
.L_x_349:
[----:B------:R-:W-:Y:S01]  /*14570*/  BSSY B1, `(.L_x_535) ;  /* 0x0000008000017945 */ /* 0x000fe20003800000 */
[----:B------:R-:W-:Y:S02]  /*14580*/  IMAD.MOV.U32 R13, RZ, RZ, R32 ;  /* 0x000000ffff0d7224 */ /* 0x000fe400078e0020 */
[----:B------:R-:W-:Y:S02]  /*14590*/  IMAD.MOV.U32 R12, RZ, RZ, RZ ;  /* 0x000000ffff0c7224 */ /* 0x000fe400078e00ff */
[----:B------:R-:W-:Y:S02]  /*145a0*/  IMAD.MOV.U32 R11, RZ, RZ, 0x1e1f ;  /* 0x00001e1fff0b7424 */ /* 0x000fe400078e00ff */
[----:B------:R-:W-:-:S07]  /*145b0*/  IMAD.MOV.U32 R15, RZ, RZ, -0x1 ;  /* 0xffffffffff0f7424 */ /* 0x000fce00078e00ff */
[----:B-----5:R-:W-:Y:S05]  /*145c0*/  WARPSYNC.COLLECTIVE R15, `(.L_x_536) ;  /* 0x000000000f087348 */ /* 0x020fea0003c00000 */
[----:B------:R0:W1:Y:S02]  /*145d0*/  SHFL.IDX P6, R14, R13, R12, R11 ;  /* 0x0000000c0d0e7389 */ /* 0x00006400000c000b */
[----:B01---5:R-:W-:Y:S01]  /*145e0*/  ENDCOLLECTIVE ;  /* 0x000000000000791b */ /* 0x023fe20003800000 */
.L_x_536:
[----:B------:R-:W-:Y:S05]  /*145f0*/  BSYNC B1 ;  /* 0x0000000000017941 */ /* 0x000fea0003800000 */
.L_x_535:
[----:B------:R-:W-:Y:S05]  /*14600*/  BRA `(.L_x_537) ;  /* 0xffffff2400107947 */ /* 0x000fea000383ffff */
.L_x_350:
        /* <DEDUP_REMOVED lines=8> */
.L_x_539:
[----:B------:R-:W-:Y:S05]  /*14690*/  BSYNC B1 ;  /* 0x0000000000017941 */ /* 0x000fea0003800000 */
.L_x_538:
[----:B------:R-:W-:Y:S05]  /*146a0*/  BRA `(.L_x_540) ;  /* 0xffffff2000f47947 */ /* 0x000fea000383ffff */
.L_x_351:
        /* <DEDUP_REMOVED lines=8> */
.L_x_542:
[----:B------:R-:W-:Y:S05]  /*14730*/  BSYNC B1 ;  /* 0x0000000000017941 */ /* 0x000fea0003800000 */
.L_x_541:
[----:B------:R-:W-:Y:S05]  /*14740*/  BRA `(.L_x_543) ;  /* 0xffffff2000d87947 */ /* 0x000fea000383ffff */
.L_x_352:
        /* <DEDUP_REMOVED lines=8> */
.L_x_545:
[----:B------:R-:W-:Y:S05]  /*147d0*/  BSYNC B1 ;  /* 0x0000000000017941 */ /* 0x000fea0003800000 */
.L_x_544:
[----:B------:R-:W-:Y:S05]  /*147e0*/  BRA `(.L_x_546) ;  /* 0xffffff2000bc7947 */ /* 0x000fea000383ffff */
.L_x_354:
[----:B0-----:R0:W1:Y:S02]  /*147f0*/  SYNCS.PHASECHK.TRANS64.TRYWAIT P1, [R16+URZ+0x13200], R3 ;  /* 0x01320003100075a7 */ /* 0x001064000802017f */
[----:B-1----:R-:W-:Y:S05]  /*14800*/  @!P1 NANOSLEEP.SYNCS 0x989680 ;  /* 0x009896800000995d */ /* 0x002fea0003900000 */
[----:B------:R-:W1:Y:S02]  /*14810*/  @!P1 SYNCS.PHASECHK.TRANS64 P1, [R16+URZ+0x13200], R3 ;  /* 0x01320003100095a7 */ /* 0x000e64000802007f */
[----:B-1----:R-:W-:Y:S05]  /*14820*/  @!P1 BRA `(.L_x_354) ;  /* 0xfffffffc00f09947 */ /* 0x002fea000383ffff */
[----:B------:R-:W-:Y:S05]  /*14830*/  BRA `(.L_x_547) ;  /* 0xffffff2000bc7947 */ /* 0x000fea000383ffff */
.L_x_358:
[----:B-1----:R1:W3:Y:S02]  /*14840*/  SYNCS.PHASECHK.TRANS64.TRYWAIT P1, [R3+URZ+0x13230], R6 ;  /* 0x01323006030075a7 */ /* 0x0022e4000802017f */
[----:B---3--:R-:W-:Y:S05]  /*14850*/  @!P1 NANOSLEEP.SYNCS 0x989680 ;  /* 0x009896800000995d */ /* 0x008fea0003900000 */
[----:B------:R-:W3:Y:S02]  /*14860*/  @!P1 SYNCS.PHASECHK.TRANS64 P1, [R3+URZ+0x13230], R6 ;  /* 0x01323006030095a7 */ /* 0x000ee4000802007f */
[----:B---3--:R-:W-:Y:S05]  /*14870*/  @!P1 BRA `(.L_x_358) ;  /* 0xfffffffc00f09947 */ /* 0x008fea000383ffff */
[----:B------:R-:W-:Y:S05]  /*14880*/  BRA `(.L_x_357) ;  /* 0xffffff3400147947 */ /* 0x000fea000383ffff */
.L_x_365:
[----:B0-----:R0:W2:Y:S02]  /*14890*/  SYNCS.PHASECHK.TRANS64.TRYWAIT P1, [R14+URZ+0x13230], R9 ;  /* 0x013230090e0075a7 */ /* 0x0010a4000802017f */
[----:B--2---:R-:W-:Y:S05]  /*148a0*/  @!P1 NANOSLEEP.SYNCS 0x989680 ;  /* 0x009896800000995d */ /* 0x004fea0003900000 */
[----:B------:R-:W2:Y:S02]  /*148b0*/  @!P1 SYNCS.PHASECHK.TRANS64 P1, [R14+URZ+0x13230], R9 ;  /* 0x013230090e0095a7 */ /* 0x000ea4000802007f */
[----:B--2---:R-:W-:Y:S05]  /*148c0*/  @!P1 BRA `(.L_x_365) ;  /* 0xfffffffc00f09947 */ /* 0x004fea000383ffff */
[----:B------:R-:W-:Y:S05]  /*148d0*/  BRA `(.L_x_364) ;  /* 0xffffff5c00b07947 */ /* 0x000fea000383ffff */
.L_x_370:
[----:B---3--:R3:W4:Y:S02]  /*148e0*/  SYNCS.PHASECHK.TRANS64.TRYWAIT P1, [R15+URZ+0x13250], R0 ;  /* 0x013250000f0075a7 */ /* 0x008724000802017f */
[----:B----4-:R-:W-:Y:S05]  /*148f0*/  @!P1 NANOSLEEP.SYNCS 0x989680 ;  /* 0x009896800000995d */ /* 0x010fea0003900000 */
[----:B------:R-:W4:Y:S02]  /*14900*/  @!P1 SYNCS.PHASECHK.TRANS64 P1, [R15+URZ+0x13250], R0 ;  /* 0x013250000f0095a7 */ /* 0x000f24000802007f */
[----:B----4-:R-:W-:Y:S05]  /*14910*/  @!P1 BRA `(.L_x_370) ;  /* 0xfffffffc00f09947 */ /* 0x010fea000383ffff */
[----:B------:R-:W-:Y:S05]  /*14920*/  BRA `(.L_x_369) ;  /* 0xffffff6400207947 */ /* 0x000fea000383ffff */
.L_x_377:
[----:B--2---:R2:W3:Y:S02]  /*14930*/  SYNCS.PHASECHK.TRANS64.TRYWAIT P1, [R14+URZ+0x13250], R3 ;  /* 0x013250030e0075a7 */ /* 0x0044e4000802017f */
[----:B---3--:R-:W-:Y:S05]  /*14940*/  @!P1 NANOSLEEP.SYNCS 0x989680 ;  /* 0x009896800000995d */ /* 0x008fea0003900000 */
[----:B------:R-:W3:Y:S02]  /*14950*/  @!P1 SYNCS.PHASECHK.TRANS64 P1, [R14+URZ+0x13250], R3 ;  /* 0x013250030e0095a7 */ /* 0x000ee4000802007f */
[----:B---3--:R-:W-:Y:S05]  /*14960*/  @!P1 BRA `(.L_x_377) ;  /* 0xfffffffc00f09947 */ /* 0x008fea000383ffff */
[----:B------:R-:W-:Y:S05]  /*14970*/  BRA `(.L_x_376) ;  /* 0xffffff8000947947 */ /* 0x000fea000383ffff */
.L_x_412:
[----:B------:R-:W0:Y:S01]  /*14980*/  S2R R10, SR_TID.X ;  /* 0x00000000000a7919 */ /* 0x000e220000002100 */
[----:B------:R-:W-:Y:S01]  /*14990*/  BSSY B1, `(.L_x_548) ;  /* 0x000000a000017945 */ /* 0x000fe20003800000 */
[----:B------:R-:W-:Y:S02]  /*149a0*/  IMAD.MOV.U32 R12, RZ, RZ, RZ ;  /* 0x000000ffff0c7224 */ /* 0x000fe400078e00ff */
[----:B------:R-:W-:Y:S02]  /*149b0*/  IMAD.MOV.U32 R11, RZ, RZ, 0x1f ;  /* 0x0000001fff0b7424 */ /* 0x000fe400078e00ff */
[----:B------:R-:W-:Y:S01]  /*149c0*/  IMAD.MOV.U32 R15, RZ, RZ, -0x1 ;  /* 0xffffffffff0f7424 */ /* 0x000fe200078e00ff */
[----:B0-----:R-:W-:-:S04]  /*149d0*/  SHF.R.U32.HI R8, RZ, 0x5, R10 ;  /* 0x00000005ff087819 */ /* 0x001fc8000001160a */
[----:B------:R-:W-:-:S05]  /*149e0*/  LOP3.LUT R8, R8, 0x3, RZ, 0xc0, !PT ;  /* 0x0000000308087812 */ /* 0x000fca00078ec0ff */
[----:B------:R-:W-:-:S07]  /*149f0*/  IMAD.MOV.U32 R13, RZ, RZ, R8 ;  /* 0x000000ffff0d7224 */ /* 0x000fce00078e0008 */
[----:B------:R-:W-:Y:S05]  /*14a00*/  WARPSYNC.COLLECTIVE R15, `(.L_x_549) ;  /* 0x000000000f087348 */ /* 0x000fea0003c00000 */
[----:B------:R0:W1:Y:S02]  /*14a10*/  SHFL.IDX P6, R14, R13, R12, R11 ;  /* 0x0000000c0d0e7389 */ /* 0x00006400000c000b */
[----:B01----:R-:W-:Y:S01]  /*14a20*/  ENDCOLLECTIVE ;  /* 0x000000000000791b */ /* 0x003fe20003800000 */
.L_x_549:
[----:B------:R-:W-:Y:S05]  /*14a30*/  BSYNC B1 ;  /* 0x0000000000017941 */ /* 0x000fea0003800000 */
.L_x_548:
[----:B------:R-:W-:Y:S05]  /*14a40*/  BRA `(.L_x_550) ;  /* 0xffffffb800307947 */ /* 0x000fea000383ffff */
.L_x_414:
[----:B------:R-:W-:Y:S01]  /*14a50*/  BSSY B1, `(.L_x_551) ;  /* 0x0000006000017945 */ /* 0x000fe20003800000 */
[----:B------:R-:W-:-:S07]  /*14a60*/  IMAD.MOV.U32 R15, RZ, RZ, -0x1 ;  /* 0xffffffffff0f7424 */ /* 0x000fce00078e00ff */
[----:B0-----:R-:W-:Y:S05]  /*14a70*/  WARPSYNC.COLLECTIVE R15, `(.L_x_552) ;  /* 0x000000000f0c7348 */ /* 0x001fea0003c00000 */
[----:B------:R-:W-:Y:S02]  /*14a80*/  ELECT P6, UR62, PT ;  /* 0x00000000003e782f */ /* 0x000fe400038c0000 */
[----:B------:R-:W-:Y:S01]  /*14a90*/  MOV R14, UR62 ;  /* 0x0000003e000e7c02 */ /* 0x000fe20008000f00 */
[----:B0-----:R-:W-:Y:S10]  /*14aa0*/  ENDCOLLECTIVE ;  /* 0x000000000000791b */ /* 0x001ff40003800000 */
.L_x_552:
[----:B------:R-:W-:Y:S05]  /*14ab0*/  BSYNC B1 ;  /* 0x0000000000017941 */ /* 0x000fea0003800000 */
.L_x_551:
[----:B------:R-:W-:Y:S05]  /*14ac0*/  BRA `(.L_x_413) ;  /* 0xffffffb800287947 */ /* 0x000fea000383ffff */
.L_x_416:
[----:B0-----:R0:W1:Y:S02]  /*14ad0*/  SYNCS.PHASECHK.TRANS64.TRYWAIT P0, [R6+URZ+0x13220], R7 ;  /* 0x01322007060075a7 */ /* 0x001064000800017f */
[----:B-1----:R-:W-:Y:S05]  /*14ae0*/  @!P0 NANOSLEEP.SYNCS 0x989680 ;  /* 0x009896800000895d */ /* 0x002fea0003900000 */
[----:B------:R-:W1:Y:S02]  /*14af0*/  @!P0 SYNCS.PHASECHK.TRANS64 P0, [R6+URZ+0x13220], R7 ;  /* 0x01322007060085a7 */ /* 0x000e64000800007f */
[----:B-1----:R-:W-:Y:S05]  /*14b00*/  @!P0 BRA `(.L_x_416) ;  /* 0xfffffffc00f08947 */ /* 0x002fea000383ffff */
[----:B------:R-:W-:Y:S05]  /*14b10*/  BRA `(.L_x_553) ;  /* 0xffffffb800447947 */ /* 0x000fea000383ffff */
.L_x_420:
[----:B0-----:R0:W1:Y:S02]  /*14b20*/  SYNCS.PHASECHK.TRANS64.TRYWAIT P0, [R7+URZ+0x132a0], R8 ;  /* 0x0132a008070075a7 */ /* 0x001064000800017f */
[----:B-1----:R-:W-:Y:S05]  /*14b30*/  @!P0 NANOSLEEP.SYNCS 0x989680 ;  /* 0x009896800000895d */ /* 0x002fea0003900000 */
[----:B------:R-:W1:Y:S02]  /*14b40*/  @!P0 SYNCS.PHASECHK.TRANS64 P0, [R7+URZ+0x132a0], R8 ;  /* 0x0132a008070085a7 */ /* 0x000e64000800007f */
[----:B-1----:R-:W-:Y:S05]  /*14b50*/  @!P0 BRA `(.L_x_420) ;  /* 0xfffffffc00f08947 */ /* 0x002fea000383ffff */
[----:B------:R-:W-:Y:S05]  /*14b60*/  BRA `(.L_x_554) ;  /* 0xffffffb8005c7947 */ /* 0x000fea000383ffff */
.L_x_425:
[----:B-1----:R1:W2:Y:S02]  /*14b70*/  SYNCS.PHASECHK.TRANS64.TRYWAIT P0, [R7+URZ+0x132c0], R8 ;  /* 0x0132c008070075a7 */ /* 0x0022a4000800017f */
[----:B--2---:R-:W-:Y:S05]  /*14b80*/  @!P0 NANOSLEEP.SYNCS 0x989680 ;  /* 0x009896800000895d */ /* 0x004fea0003900000 */
[----:B------:R-:W2:Y:S02]  /*14b90*/  @!P0 SYNCS.PHASECHK.TRANS64 P0, [R7+URZ+0x132c0], R8 ;  /* 0x0132c008070085a7 */ /* 0x000ea4000800007f */
[----:B--2---:R-:W-:Y:S05]  /*14ba0*/  @!P0 BRA `(.L_x_425) ;  /* 0xfffffffc00f08947 */ /* 0x004fea000383ffff */
[----:B------:R-:W-:Y:S05]  /*14bb0*/  BRA `(.L_x_555) ;  /* 0xffffffb800d87947 */ /* 0x000fea000383ffff */
.L_x_432:
[----:B0-----:R0:W1:Y:S02]  /*14bc0*/  SYNCS.PHASECHK.TRANS64.TRYWAIT P1, [R7+URZ+0x132a0], R8 ;  /* 0x0132a008070075a7 */ /* 0x001064000802017f */
[----:B-1----:R-:W-:Y:S05]  /*14bd0*/  @!P1 NANOSLEEP.SYNCS 0x989680 ;  /* 0x009896800000995d */ /* 0x002fea0003900000 */
[----:B------:R-:W1:Y:S02]  /*14be0*/  @!P1 SYNCS.PHASECHK.TRANS64 P1, [R7+URZ+0x132a0], R8 ;  /* 0x0132a008070095a7 */ /* 0x000e64000802007f */
[----:B-1----:R-:W-:Y:S05]  /*14bf0*/  @!P1 BRA `(.L_x_432) ;  /* 0xfffffffc00f09947 */ /* 0x002fea000383ffff */
[----:B------:R-:W-:Y:S05]  /*14c00*/  BRA `(.L_x_556) ;  /* 0xffffffbc00947947 */ /* 0x000fea000383ffff */
.L_x_437:
[----:B-1----:R1:W2:Y:S02]  /*14c10*/  SYNCS.PHASECHK.TRANS64.TRYWAIT P1, [R7+URZ+0x132c0], R8 ;  /* 0x0132c008070075a7 */ /* 0x0022a4000802017f */
[----:B--2---:R-:W-:Y:S05]  /*14c20*/  @!P1 NANOSLEEP.SYNCS 0x989680 ;  /* 0x009896800000995d */ /* 0x004fea0003900000 */
[----:B------:R-:W2:Y:S02]  /*14c30*/  @!P1 SYNCS.PHASECHK.TRANS64 P1, [R7+URZ+0x132c0], R8 ;  /* 0x0132c008070095a7 */ /* 0x000ea4000802007f */
[----:B--2---:R-:W-:Y:S05]  /*14c40*/  @!P1 BRA `(.L_x_437) ;  /* 0xfffffffc00f09947 */ /* 0x004fea000383ffff */
[----:B------:R-:W-:Y:S05]  /*14c50*/  BRA `(.L_x_557) ;  /* 0xffffffc0000c7947 */ /* 0x000fea000383ffff */
.L_x_450:
        /* <DEDUP_REMOVED lines=11> */
.L_x_559:
[----:B------:R-:W-:Y:S05]  /*14d10*/  BSYNC B0 ;  /* 0x0000000000007941 */ /* 0x000fea0003800000 */
.L_x_558:
[----:B------:R-:W-:Y:S05]  /*14d20*/  BRA `(.L_x_560) ;  /* 0xffffffcc00107947 */ /* 0x000fea000383ffff */
.L_x_452:
[----:B------:R-:W-:Y:S01]  /*14d30*/  BSSY B0, `(.L_x_561) ;  /* 0x0000006000007945 */ /* 0x000fe20003800000 */
[----:B------:R-:W-:-:S07]  /*14d40*/  IMAD.MOV.U32 R15, RZ, RZ, -0x1 ;  /* 0xffffffffff0f7424 */ /* 0x000fce00078e00ff */
[----:B0-----:R-:W-:Y:S05]  /*14d50*/  WARPSYNC.COLLECTIVE R15, `(.L_x_562) ;  /* 0x000000000f0c7348 */ /* 0x001fea0003c00000 */
[----:B------:R-:W-:Y:S02]  /*14d60*/  ELECT P6, UR62, PT ;  /* 0x00000000003e782f */ /* 0x000fe400038c0000 */
[----:B------:R-:W-:Y:S01]  /*14d70*/  MOV R14, UR62 ;  /* 0x0000003e000e7c02 */ /* 0x000fe20008000f00 */
[----:B0-----:R-:W-:Y:S10]  /*14d80*/  ENDCOLLECTIVE ;  /* 0x000000000000791b */ /* 0x001ff40003800000 */
.L_x_562:
[----:B------:R-:W-:Y:S05]  /*14d90*/  BSYNC B0 ;  /* 0x0000000000007941 */ /* 0x000fea0003800000 */
.L_x_561:
[----:B------:R-:W-:Y:S05]  /*14da0*/  BRA `(.L_x_563) ;  /* 0xffffffcc00087947 */ /* 0x000fea000383ffff */
.L_x_455:
[----:B0-----:R0:W1:Y:S02]  /*14db0*/  SYNCS.PHASECHK.TRANS64.TRYWAIT P2, [R4+URZ+0x13280], R3 ;  /* 0x01328003040075a7 */ /* 0x001064000804017f */
[----:B-1----:R-:W-:Y:S05]  /*14dc0*/  @!P2 NANOSLEEP.SYNCS 0x989680 ;  /* 0x009896800000a95d */ /* 0x002fea0003900000 */
[----:B------:R-:W1:Y:S02]  /*14dd0*/  @!P2 SYNCS.PHASECHK.TRANS64 P2, [R4+URZ+0x13280], R3 ;  /* 0x013280030400a5a7 */ /* 0x000e64000804007f */
[----:B-1----:R-:W-:Y:S05]  /*14de0*/  @!P2 BRA `(.L_x_455) ;  /* 0xfffffffc00f0a947 */ /* 0x002fea000383ffff */
[----:B------:R-:W-:Y:S05]  /*14df0*/  BRA `(.L_x_564) ;  /* 0xffffffcc00787947 */ /* 0x000fea000383ffff */
.L_x_457:
[----:B-1----:R1:W2:Y:S02]  /*14e00*/  SYNCS.PHASECHK.TRANS64.TRYWAIT P2, [R4+URZ+0x13240], R3 ;  /* 0x01324003040075a7 */ /* 0x0022a4000804017f */
[----:B--2---:R-:W-:Y:S05]  /*14e10*/  @!P2 NANOSLEEP.SYNCS 0x989680 ;  /* 0x009896800000a95d */ /* 0x004fea0003900000 */
[----:B------:R-:W2:Y:S02]  /*14e20*/  @!P2 SYNCS.PHASECHK.TRANS64 P2, [R4+URZ+0x13240], R3 ;  /* 0x013240030400a5a7 */ /* 0x000ea4000804007f */
[----:B--2---:R-:W-:Y:S05]  /*14e30*/  @!P2 BRA `(.L_x_457) ;  /* 0xfffffffc00f0a947 */ /* 0x004fea000383ffff */
[----:B------:R-:W-:Y:S05]  /*14e40*/  BRA `(.L_x_565) ;  /* 0xffffffcc00d47947 */ /* 0x000fea000383ffff */
.L_x_460:
[----:B0-----:R-:W0:Y:S01]  /*14e50*/  S2R R5, SR_CgaCtaId ;  /* 0x0000000000057919 */ /* 0x001e220000008800 */
[----:B------:R-:W-:-:S04]  /*14e60*/  MOV R4, 0x400 ;  /* 0x0000040000047802 */ /* 0x000fc80000000f00 */
[----:B0-----:R-:W-:-:S04]  /*14e70*/  LEA R4, R5, R4, 0x18 ;  /* 0x0000000405047211 */ /* 0x001fc800078ec0ff */
[----:B------:R0:W1:Y:S03]  /*14e80*/  SYNCS.PHASECHK.TRANS64.TRYWAIT P0, [R4+URZ+0x13220], R3 ;  /* 0x01322003040075a7 */ /* 0x000066000800017f */
[----:B-1----:R-:W-:Y:S05]  /*14e90*/  @!P0 NANOSLEEP.SYNCS 0x989680 ;  /* 0x009896800000895d */ /* 0x002fea0003900000 */
[----:B------:R-:W1:Y:S02]  /*14ea0*/  @!P0 SYNCS.PHASECHK.TRANS64 P0, [R4+URZ+0x13220], R3 ;  /* 0x01322003040085a7 */ /* 0x000e64000800007f */
[----:B-1----:R-:W-:Y:S05]  /*14eb0*/  @!P0 BRA `(.L_x_460) ;  /* 0xfffffffc00e48947 */ /* 0x002fea000383ffff */
[----:B------:R-:W-:Y:S05]  /*14ec0*/  BRA `(.L_x_566) ;  /* 0xffffffd0009c7947 */ /* 0x000fea000383ffff */
.L_x_466:
[----:B0-----:R0:W1:Y:S02]  /*14ed0*/  SYNCS.PHASECHK.TRANS64.TRYWAIT P0, [R7+URZ+0x13280], R4 ;  /* 0x01328004070075a7 */ /* 0x001064000800017f */
[----:B-1----:R-:W-:Y:S05]  /*14ee0*/  @!P0 NANOSLEEP.SYNCS 0x989680 ;  /* 0x009896800000895d */ /* 0x002fea0003900000 */
[----:B------:R-:W1:Y:S02]  /*14ef0*/  @!P0 SYNCS.PHASECHK.TRANS64 P0, [R7+URZ+0x13280], R4 ;  /* 0x01328004070085a7 */ /* 0x000e64000800007f */
[----:B-1----:R-:W-:Y:S05]  /*14f00*/  @!P0 BRA `(.L_x_466) ;  /* 0xfffffffc00f08947 */ /* 0x002fea000383ffff */
[----:B------:R-:W-:Y:S05]  /*14f10*/  BRA `(.L_x_567) ;  /* 0xffffffd400487947 */ /* 0x000fea000383ffff */
.L_x_471:
[----:B-1----:R1:W2:Y:S02]  /*14f20*/  SYNCS.PHASECHK.TRANS64.TRYWAIT P0, [R7+URZ+0x13240], R4 ;  /* 0x01324004070075a7 */ /* 0x0022a4000800017f */
[----:B--2---:R-:W-:Y:S05]  /*14f30*/  @!P0 NANOSLEEP.SYNCS 0x989680 ;  /* 0x009896800000895d */ /* 0x004fea0003900000 */
[----:B------:R-:W2:Y:S02]  /*14f40*/  @!P0 SYNCS.PHASECHK.TRANS64 P0, [R7+URZ+0x13240], R4 ;  /* 0x01324004070085a7 */ /* 0x000ea4000800007f */
[----:B--2---:R-:W-:Y:S05]  /*14f50*/  @!P0 BRA `(.L_x_471) ;  /* 0xfffffffc00f08947 */ /* 0x004fea000383ffff */
[----:B------:R-:W-:Y:S05]  /*14f60*/  BRA `(.L_x_568) ;  /* 0xffffffd400cc7947 */ /* 0x000fea000383ffff */
.L_x_477:
[----:B0-----:R0:W1:Y:S02]  /*14f70*/  SYNCS.PHASECHK.TRANS64.TRYWAIT P2, [R13+URZ+0x13270], R4 ;  /* 0x013270040d0075a7 */ /* 0x001064000804017f */
[----:B-1----:R-:W-:Y:S05]  /*14f80*/  @!P2 NANOSLEEP.SYNCS 0x989680 ;  /* 0x009896800000a95d */ /* 0x002fea0003900000 */
[----:B------:R-:W1:Y:S02]  /*14f90*/  @!P2 SYNCS.PHASECHK.TRANS64 P2, [R13+URZ+0x13270], R4 ;  /* 0x013270040d00a5a7 */ /* 0x000e64000804007f */
[----:B-1----:R-:W-:Y:S05]  /*14fa0*/  @!P2 BRA `(.L_x_477) ;  /* 0xfffffffc00f0a947 */ /* 0x002fea000383ffff */
[----:B------:R-:W-:Y:S05]  /*14fb0*/  BRA `(.L_x_569) ;  /* 0xffffffd800747947 */ /* 0x000fea000383ffff */
.L_x_479:
[----:B0-----:R0:W1:Y:S02]  /*14fc0*/  SYNCS.PHASECHK.TRANS64.TRYWAIT P2, [R13+URZ+0x13260], R4 ;  /* 0x013260040d0075a7 */ /* 0x001064000804017f */
[----:B-1----:R-:W-:Y:S05]  /*14fd0*/  @!P2 NANOSLEEP.SYNCS 0x989680 ;  /* 0x009896800000a95d */ /* 0x002fea0003900000 */
[----:B------:R-:W1:Y:S02]  /*14fe0*/  @!P2 SYNCS.PHASECHK.TRANS64 P2, [R13+URZ+0x13260], R4 ;  /* 0x013260040d00a5a7 */ /* 0x000e64000804007f */
[----:B-1----:R-:W-:Y:S05]  /*14ff0*/  @!P2 BRA `(.L_x_479) ;  /* 0xfffffffc00f0a947 */ /* 0x002fea000383ffff */
[----:B------:R-:W-:Y:S05]  /*15000*/  BRA `(.L_x_570) ;  /* 0xffffffd8007c7947 */ /* 0x000fea000383ffff */
.L_x_486:
[----:B0-----:R0:W2:Y:S02]  /*15010*/  SYNCS.PHASECHK.TRANS64.TRYWAIT P0, [R2+URZ+0x13270], R3 ;  /* 0x01327003020075a7 */ /* 0x0010a4000800017f */
[----:B--2---:R-:W-:Y:S05]  /*15020*/  @!P0 NANOSLEEP.SYNCS 0x989680 ;  /* 0x009896800000895d */ /* 0x004fea0003900000 */
[----:B------:R-:W2:Y:S02]  /*15030*/  @!P0 SYNCS.PHASECHK.TRANS64 P0, [R2+URZ+0x13270], R3 ;  /* 0x01327003020085a7 */ /* 0x000ea4000800007f */
[----:B--2---:R-:W-:Y:S05]  /*15040*/  @!P0 BRA `(.L_x_486) ;  /* 0xfffffffc00f08947 */ /* 0x004fea000383ffff */
[----:B------:R-:W-:Y:S05]  /*15050*/  BRA `(.L_x_571) ;  /* 0xffffffdc00c47947 */ /* 0x000fea000383ffff */
.L_x_488:
[----:B0-----:R0:W2:Y:S02]  /*15060*/  SYNCS.PHASECHK.TRANS64.TRYWAIT P0, [R2+URZ+0x13260], R3 ;  /* 0x01326003020075a7 */ /* 0x0010a4000800017f */
[----:B--2---:R-:W-:Y:S05]  /*15070*/  @!P0 NANOSLEEP.SYNCS 0x989680 ;  /* 0x009896800000895d */ /* 0x004fea0003900000 */
[----:B------:R-:W2:Y:S02]  /*15080*/  @!P0 SYNCS.PHASECHK.TRANS64 P0, [R2+URZ+0x13260], R3 ;  /* 0x01326003020085a7 */ /* 0x000ea4000800007f */
[----:B--2---:R-:W-:Y:S05]  /*15090*/  @!P0 BRA `(.L_x_488) ;  /* 0xfffffffc00f08947 */ /* 0x004fea000383ffff */
[----:B------:R-:W-:Y:S05]  /*150a0*/  BRA `(.L_x_572) ;  /* 0xffffffdc00d47947 */ /* 0x000fea000383ffff */
.L_x_492:
[----:B------:R-:W-:Y:S01]  /*150b0*/  BSSY B0, `(.L_x_573) ;  /* 0x0000008000007945 */ /* 0x000fe20003800000 */
[----:B------:R-:W-:Y:S02]  /*150c0*/  IMAD.MOV.U32 R13, RZ, RZ, R16 ;  /* 0x000000ffff0d7224 */ /* 0x000fe400078e0010 */
[----:B------:R-:W-:Y:S02]  /*150d0*/  IMAD.MOV.U32 R12, RZ, RZ, RZ ;  /* 0x000000ffff0c7224 */ /* 0x000fe400078e00ff */
[----:B------:R-:W-:Y:S02]  /*150e0*/  IMAD.MOV.U32 R11, RZ, RZ, 0x1f ;  /* 0x0000001fff0b7424 */ /* 0x000fe400078e00ff */
[----:B------:R-:W-:-:S07]  /*150f0*/  IMAD.MOV.U32 R15, RZ, RZ, -0x1 ;  /* 0xffffffffff0f7424 */ /* 0x000fce00078e00ff */
[----:B------:R-:W-:Y:S05]  /*15100*/  WARPSYNC.COLLECTIVE R15, `(.L_x_574) ;  /* 0x000000000f087348 */ /* 0x000fea0003c00000 */
[----:B------:R0:W1:Y:S02]  /*15110*/  SHFL.IDX P6, R14, R13, R12, R11 ;  /* 0x0000000c0d0e7389 */ /* 0x00006400000c000b */
[----:B01----:R-:W-:Y:S01]  /*15120*/  ENDCOLLECTIVE ;  /* 0x000000000000791b */ /* 0x003fe20003800000 */
.L_x_574:
[----:B------:R-:W-:Y:S05]  /*15130*/  BSYNC B0 ;  /* 0x0000000000007941 */ /* 0x000fea0003800000 */
.L_x_573:
[----:B------:R-:W-:Y:S02]  /*15140*/  IMAD.MOV.U32 R13, RZ, RZ, R16 ;  /* 0x000000ffff0d7224 */ /* 0x000fe400078e0010 */
[----:B------:R-:W-:Y:S02]  /*15150*/  IMAD.MOV.U32 R12, RZ, RZ, 0x1 ;  /* 0x00000001ff0c7424 */ /* 0x000fe400078e00ff */
[----:B------:R-:W-:Y:S02]  /*15160*/  IMAD.MOV.U32 R11, RZ, RZ, 0x1f ;  /* 0x0000001fff0b7424 */ /* 0x000fe400078e00ff */
[----:B------:R-:W-:Y:S02]  /*15170*/  IMAD.MOV.U32 R15, RZ, RZ, -0x1 ;  /* 0xffffffffff0f7424 */ /* 0x000fe400078e00ff */
[----:B------:R-:W-:Y:S02]  /*15180*/  IMAD.IADD R7, R19, 0x1, R8 ;  /* 0x0000000113077824 */ /* 0x000fe400078e0208 */
[----:B------:R-:W-:-:S07]  /*15190*/  IMAD.MOV.U32 R5, RZ, RZ, R14 ;  /* 0x000000ffff057224 */ /* 0x000fce00078e000e */
[----:B------:R-:W-:Y:S05]  /*151a0*/  WARPSYNC.COLLECTIVE R15, `(.L_x_575) ;  /* 0x000000000f087348 */ /* 0x000fea0003c00000 */
[----:B------:R0:W1:Y:S02]  /*151b0*/  SHFL.IDX P6, R14, R13, R12, R11 ;  /* 0x0000000c0d0e7389 */ /* 0x00006400000c000b */
[----:B01----:R-:W-:Y:S01]  /*151c0*/  ENDCOLLECTIVE ;  /* 0x000000000000791b */ /* 0x003fe20003800000 */
.L_x_575:
[----:B------:R-:W-:Y:S02]  /*151d0*/  ULDC UR4, c[0x0][0xc14] ;  /* 0x0003050000047ab9 */ /* 0x000fe40000000800 */
[----:B------:R-:W-:-:S13]  /*151e0*/  ISETP.GE.OR P1, PT, R7, UR4, !P0 ;  /* 0x0000000407007c0c */ /* 0x000fda000c726670 */
[----:B------:R-:W0:Y:S01]  /*151f0*/  @!P1 LDC.64 R2, c[0x0][0xc58] ;  /* 0x00031600ff029b82 */ /* 0x000e220000000a00 */
[----:B------:R-:W-:Y:S02]  /*15200*/  IMAD.MOV.U32 R4, RZ, RZ, RZ ;  /* 0x000000ffff047224 */ /* 0x000fe400078e00ff */
[----:B------:R-:W-:Y:S02]  /*15210*/  IMAD.MOV.U32 R11, RZ, RZ, RZ ;  /* 0x000000ffff0b7224 */ /* 0x000fe400078e00ff */
[----:B------:R-:W-:Y:S02]  /*15220*/  IMAD.MOV.U32 R0, RZ, RZ, R14 ;  /* 0x000000ffff007224 */ /* 0x000fe400078e000e */
[----:B0-----:R-:W-:-:S06]  /*15230*/  @!P1 IMAD.WIDE R2, R7, 0x4, R2 ;  /* 0x0000000407029825 */ /* 0x001fcc00078e0202 */
[----:B------:R-:W2:Y:S01]  /*15240*/  @!P1 LDG.E R2, desc[UR42][R2.64] ;  /* 0x0000002a02029981 */ /* 0x000ea2000c1e1900 */
[C---:B------:R-:W-:Y:S02]  /*15250*/  ISETP.GE.U32.AND P2, PT, R8.reuse, 0x2, PT ;  /* 0x000000020800780c */ /* 0x040fe40003f46070 */
[C---:B------:R-:W-:Y:S02]  /*15260*/  ISETP.GE.U32.AND P3, PT, R8.reuse, 0x4, PT ;  /* 0x000000040800780c */ /* 0x040fe40003f66070 */
[C---:B------:R-:W-:Y:S02]  /*15270*/  ISETP.GE.U32.AND P4, PT, R8.reuse, 0x8, PT ;  /* 0x000000080800780c */ /* 0x040fe40003f86070 */
[C---:B------:R-:W-:Y:S01]  /*15280*/  ISETP.GE.U32.AND P5, PT, R8.reuse, 0x10, PT ;  /* 0x000000100800780c */ /* 0x040fe20003fa6070 */
[----:B--2---:R-:W-:Y:S01]  /*15290*/  @!P1 IMAD.MOV.U32 R4, RZ, RZ, R2 ;  /* 0x000000ffff049224 */ /* 0x004fe200078e0002 */
[----:B------:R-:W-:-:S04]  /*152a0*/  ISETP.NE.AND P1, PT, R8, RZ, PT ;  /* 0x000000ff0800720c */ /* 0x000fc80003f25270 */
[----:B------:R-:W-:-:S09]  /*152b0*/  MOV R13, R4 ;  /* 0x00000004000d7202 */ /* 0x000fd20000000f00 */
[----:B------:R-:W-:Y:S05]  /*152c0*/  WARPSYNC.COLLECTIVE R15, `(.L_x_576) ;  /* 0x000000000f087348 */ /* 0x000fea0003c00000 */
[----:B------:R0:W1:Y:S02]  /*152d0*/  SHFL.UP P6, R14, R13, R12, R11 ;  /* 0x0400000c0d0e7389 */ /* 0x00006400000c000b */
[----:B01----:R-:W-:Y:S01]  /*152e0*/  ENDCOLLECTIVE ;  /* 0x000000000000791b */ /* 0x003fe20003800000 */
.L_x_576:
[----:B------:R-:W-:Y:S01]  /*152f0*/  IMAD.MOV.U32 R12, RZ, RZ, 0x2 ;  /* 0x00000002ff0c7424 */ /* 0x000fe200078e00ff */
[----:B------:R-:W-:-:S05]  /*15300*/  SEL R7, R14, RZ, P1 ;  /* 0x000000ff0e077207 */ /* 0x000fca0000800000 */
[----:B------:R-:W-:-:S04]  /*15310*/  IMAD.IADD R6, R4, 0x1, R7 ;  /* 0x0000000104067824 */ /* 0x000fc800078e0207 */
[----:B------:R-:W-:-:S07]  /*15320*/  IMAD.MOV.U32 R13, RZ, RZ, R6 ;  /* 0x000000ffff0d7224 */ /* 0x000fce00078e0006 */
[----:B------:R-:W-:Y:S05]  /*15330*/  WARPSYNC.COLLECTIVE R15, `(.L_x_577) ;  /* 0x000000000f087348 */ /* 0x000fea0003c00000 */
[----:B------:R0:W1:Y:S02]  /*15340*/  SHFL.UP P6, R14, R13, R12, R11 ;  /* 0x0400000c0d0e7389 */ /* 0x00006400000c000b */
[----:B01----:R-:W-:Y:S01]  /*15350*/  ENDCOLLECTIVE ;  /* 0x000000000000791b */ /* 0x003fe20003800000 */
.L_x_577:
[----:B------:R-:W-:Y:S01]  /*15360*/  IMAD.MOV.U32 R12, RZ, RZ, 0x4 ;  /* 0x00000004ff0c7424 */ /* 0x000fe200078e00ff */
[----:B------:R-:W-:-:S05]  /*15370*/  SEL R7, R14, RZ, P2 ;  /* 0x000000ff0e077207 */ /* 0x000fca0001000000 */
[----:B------:R-:W-:-:S04]  /*15380*/  IMAD.IADD R7, R6, 0x1, R7 ;  /* 0x0000000106077824 */ /* 0x000fc800078e0207 */
[----:B------:R-:W-:-:S07]  /*15390*/  IMAD.MOV.U32 R13, RZ, RZ, R7 ;  /* 0x000000ffff0d7224 */ /* 0x000fce00078e0007 */
[----:B------:R-:W-:Y:S05]  /*153a0*/  WARPSYNC.COLLECTIVE R15, `(.L_x_578) ;  /* 0x000000000f087348 */ /* 0x000fea0003c00000 */
[----:B------:R0:W1:Y:S02]  /*153b0*/  SHFL.UP P6, R14, R13, R12, R11 ;  /* 0x0400000c0d0e7389 */ /* 0x00006400000c000b */
[----:B01----:R-:W-:Y:S01]  /*153c0*/  ENDCOLLECTIVE ;  /* 0x000000000000791b */ /* 0x003fe20003800000 */
.L_x_578:
[----:B------:R-:W-:Y:S01]  /*153d0*/  IMAD.MOV.U32 R12, RZ, RZ, 0x8 ;  /* 0x00000008ff0c7424 */ /* 0x000fe200078e00ff */
[----:B------:R-:W-:-:S05]  /*153e0*/  SEL R2, R14, RZ, P3 ;  /* 0x000000ff0e027207 */ /* 0x000fca0001800000 */
[----:B------:R-:W-:-:S04]  /*153f0*/  IMAD.IADD R2, R7, 0x1, R2 ;  /* 0x0000000107027824 */ /* 0x000fc800078e0202 */
[----:B------:R-:W-:-:S07]  /*15400*/  IMAD.MOV.U32 R13, RZ, RZ, R2 ;  /* 0x000000ffff0d7224 */ /* 0x000fce00078e0002 */
[----:B------:R-:W-:Y:S05]  /*15410*/  WARPSYNC.COLLECTIVE R15, `(.L_x_579) ;  /* 0x000000000f087348 */ /* 0x000fea0003c00000 */
[----:B------:R0:W1:Y:S02]  /*15420*/  SHFL.UP P6, R14, R13, R12, R11 ;  /* 0x0400000c0d0e7389 */ /* 0x00006400000c000b */
[----:B01----:R-:W-:Y:S01]  /*15430*/  ENDCOLLECTIVE ;  /* 0x000000000000791b */ /* 0x003fe20003800000 */
.L_x_579:
[----:B------:R-:W-:Y:S01]  /*15440*/  IMAD.MOV.U32 R12, RZ, RZ, 0x10 ;  /* 0x00000010ff0c7424 */ /* 0x000fe200078e00ff */
[----:B------:R-:W-:-:S05]  /*15450*/  SEL R3, R14, RZ, P4 ;  /* 0x000000ff0e037207 */ /* 0x000fca0002000000 */
[----:B------:R-:W-:-:S04]  /*15460*/  IMAD.IADD R3, R2, 0x1, R3 ;  /* 0x0000000102037824 */ /* 0x000fc800078e0203 */
[----:B------:R-:W-:-:S07]  /*15470*/  IMAD.MOV.U32 R13, RZ, RZ, R3 ;  /* 0x000000ffff0d7224 */ /* 0x000fce00078e0003 */
[----:B------:R-:W-:Y:S05]  /*15480*/  WARPSYNC.COLLECTIVE R15, `(.L_x_580) ;  /* 0x000000000f087348 */ /* 0x000fea0003c00000 */
[----:B------:R0:W1:Y:S02]  /*15490*/  SHFL.UP P6, R14, R13, R12, R11 ;  /* 0x0400000c0d0e7389 */ /* 0x00006400000c000b */
[----:B01----:R-:W-:Y:S01]  /*154a0*/  ENDCOLLECTIVE ;  /* 0x000000000000791b */ /* 0x003fe20003800000 */
.L_x_580:
[----:B------:R-:W-:Y:S02]  /*154b0*/  IMAD.MOV.U32 R12, RZ, RZ, 0x1f ;  /* 0x0000001fff0c7424 */ /* 0x000fe400078e00ff */
[----:B------:R-:W-:Y:S01]  /*154c0*/  IMAD.MOV.U32 R11, RZ, RZ, 0x1f ;  /* 0x0000001fff0b7424 */ /* 0x000fe200078e00ff */
[----:B------:R-:W-:-:S05]  /*154d0*/  SEL R2, R14, RZ, P5 ;  /* 0x000000ff0e027207 */ /* 0x000fca0002800000 */
[----:B------:R-:W-:-:S04]  /*154e0*/  IMAD.IADD R2, R3, 0x1, R2 ;  /* 0x0000000103027824 */ /* 0x000fc800078e0202 */
[----:B------:R-:W-:-:S07]  /*154f0*/  IMAD.MOV.U32 R13, RZ, RZ, R2 ;  /* 0x000000ffff0d7224 */ /* 0x000fce00078e0002 */
[----:B------:R-:W-:Y:S05]  /*15500*/  WARPSYNC.COLLECTIVE R15, `(.L_x_581) ;  /* 0x000000000f087348 */ /* 0x000fea0003c00000 */
[----:B------:R0:W1:Y:S02]  /*15510*/  SHFL.IDX P6, R14, R13, R12, R11 ;  /* 0x0000000c0d0e7389 */ /* 0x00006400000c000b */
[----:B01----:R-:W-:Y:S01]  /*15520*/  ENDCOLLECTIVE ;  /* 0x000000000000791b */ /* 0x003fe20003800000 */
.L_x_581:
[----:B------:R-:W-:Y:S05]  /*15530*/  BRA `(.L_x_582) ;  /* 0xffffffe000487947 */ /* 0x000fea000383ffff */
.L_x_497:
[----:B------:R-:W-:Y:S01]  /*15540*/  BSSY B0, `(.L_x_583) ;  /* 0x0000008000007945 */ /* 0x000fe20003800000 */
[----:B-----5:R-:W-:Y:S02]  /*15550*/  IMAD.MOV.U32 R13, RZ, RZ, R4 ;  /* 0x000000ffff0d7224 */ /* 0x020fe400078e0004 */
[----:B------:R-:W-:Y:S02]  /*15560*/  IMAD.MOV.U32 R12, RZ, RZ, 0x1 ;  /* 0x00000001ff0c7424 */ /* 0x000fe400078e00ff */
[----:B------:R-:W-:Y:S02]  /*15570*/  IMAD.MOV.U32 R11, RZ, RZ, RZ ;  /* 0x000000ffff0b7224 */ /* 0x000fe400078e00ff */
[----:B------:R-:W-:-:S07]  /*15580*/  IMAD.MOV.U32 R15, RZ, RZ, -0x1 ;  /* 0xffffffffff0f7424 */ /* 0x000fce00078e00ff */
[----:B0-----:R-:W-:Y:S05]  /*15590*/  WARPSYNC.COLLECTIVE R15, `(.L_x_584) ;  /* 0x000000000f087348 */ /* 0x001fea0003c00000 */
[----:B------:R1:W2:Y:S02]  /*155a0*/  SHFL.UP P6, R14, R13, R12, R11 ;  /* 0x0400000c0d0e7389 */ /* 0x0002a400000c000b */
[----:B012---:R-:W-:Y:S01]  /*155b0*/  ENDCOLLECTIVE ;  /* 0x000000000000791b */ /* 0x007fe20003800000 */
.L_x_584:
[----:B------:R-:W-:Y:S05]  /*155c0*/  BSYNC B0 ;  /* 0x0000000000007941 */ /* 0x000fea0003800000 */
.L_x_583:
[----:B------:R-:W-:Y:S01]  /*155d0*/  SEL R13, R14, RZ, P1 ;  /* 0x000000ff0e0d7207 */ /* 0x000fe20000800000 */
[----:B------:R-:W-:Y:S02]  /*155e0*/  IMAD.MOV.U32 R12, RZ, RZ, 0x2 ;  /* 0x00000002ff0c7424 */ /* 0x000fe400078e00ff */
[----:B------:R-:W-:Y:S02]  /*155f0*/  IMAD.MOV.U32 R11, RZ, RZ, RZ ;  /* 0x000000ffff0b7224 */ /* 0x000fe400078e00ff */
[----:B------:R-:W-:Y:S02]  /*15600*/  IMAD.IADD R13, R4, 0x1, R13 ;  /* 0x00000001040d7824 */ /* 0x000fe400078e020d */
[----:B------:R-:W-:-:S07]  /*15610*/  IMAD.MOV.U32 R15, RZ, RZ, -0x1 ;  /* 0xffffffffff0f7424 */ /* 0x000fce00078e00ff */
[----:B------:R-:W-:Y:S05]  /*15620*/  WARPSYNC.COLLECTIVE R15, `(.L_x_585) ;  /* 0x000000000f087348 */ /* 0x000fea0003c00000 */
[----:B------:R0:W1:Y:S02]  /*15630*/  SHFL.UP P6, R14, R13, R12, R11 ;  /* 0x0400000c0d0e7389 */ /* 0x00006400000c000b */
[----:B01----:R-:W-:Y:S01]  /*15640*/  ENDCOLLECTIVE ;  /* 0x000000000000791b */ /* 0x003fe20003800000 */
.L_x_585:
[----:B------:R-:W-:Y:S01]  /*15650*/  IMAD.MOV.U32 R12, RZ, RZ, 0x4 ;  /* 0x00000004ff0c7424 */ /* 0x000fe200078e00ff */
[----:B------:R-:W-:-:S05]  /*15660*/  SEL R2, R14, RZ, P2 ;  /* 0x000000ff0e027207 */ /* 0x000fca0001000000 */
[----:B------:R-:W-:-:S04]  /*15670*/  IMAD.IADD R2, R13, 0x1, R2 ;  /* 0x000000010d027824 */ /* 0x000fc800078e0202 */
[----:B------:R-:W-:-:S07]  /*15680*/  IMAD.MOV.U32 R13, RZ, RZ, R2 ;  /* 0x000000ffff0d7224 */ /* 0x000fce00078e0002 */
[----:B------:R-:W-:Y:S05]  /*15690*/  WARPSYNC.COLLECTIVE R15, `(.L_x_586) ;  /* 0x000000000f087348 */ /* 0x000fea0003c00000 */
[----:B------:R0:W1:Y:S02]  /*156a0*/  SHFL.UP P6, R14, R13, R12, R11 ;  /* 0x0400000c0d0e7389 */ /* 0x00006400000c000b */
[----:B01----:R-:W-:Y:S01]  /*156b0*/  ENDCOLLECTIVE ;  /* 0x000000000000791b */ /* 0x003fe20003800000 */
.L_x_586:
[----:B------:R-:W-:Y:S01]  /*156c0*/  IMAD.MOV.U32 R12, RZ, RZ, 0x8 ;  /* 0x00000008ff0c7424 */ /* 0x000fe200078e00ff */
[----:B------:R-:W-:-:S05]  /*156d0*/  SEL R3, R14, RZ, P3 ;  /* 0x000000ff0e037207 */ /* 0x000fca0001800000 */
[----:B------:R-:W-:-:S04]  /*156e0*/  IMAD.IADD R3, R2, 0x1, R3 ;  /* 0x0000000102037824 */ /* 0x000fc800078e0203 */
[----:B------:R-:W-:-:S07]  /*156f0*/  IMAD.MOV.U32 R13, RZ, RZ, R3 ;  /* 0x000000ffff0d7224 */ /* 0x000fce00078e0003 */
[----:B------:R-:W-:Y:S05]  /*15700*/  WARPSYNC.COLLECTIVE R15, `(.L_x_587) ;  /* 0x000000000f087348 */ /* 0x000fea0003c00000 */
[----:B------:R0:W1:Y:S02]  /*15710*/  SHFL.UP P6, R14, R13, R12, R11 ;  /* 0x0400000c0d0e7389 */ /* 0x00006400000c000b */
[----:B01----:R-:W-:Y:S01]  /*15720*/  ENDCOLLECTIVE ;  /* 0x000000000000791b */ /* 0x003fe20003800000 */
.L_x_587:
[----:B------:R-:W-:Y:S01]  /*15730*/  IMAD.MOV.U32 R12, RZ, RZ, 0x10 ;  /* 0x00000010ff0c7424 */ /* 0x000fe200078e00ff */
[----:B------:R-:W-:-:S05]  /*15740*/  SEL R6, R14, RZ, P4 ;  /* 0x000000ff0e067207 */ /* 0x000fca0002000000 */
[----:B------:R-:W-:-:S04]  /*15750*/  IMAD.IADD R6, R3, 0x1, R6 ;  /* 0x0000000103067824 */ /* 0x000fc800078e0206 */
[----:B------:R-:W-:-:S07]  /*15760*/  IMAD.MOV.U32 R13, RZ, RZ, R6 ;  /* 0x000000ffff0d7224 */ /* 0x000fce00078e0006 */
[----:B------:R-:W-:Y:S05]  /*15770*/  WARPSYNC.COLLECTIVE R15, `(.L_x_588) ;  /* 0x000000000f087348 */ /* 0x000fea0003c00000 */
[----:B------:R0:W1:Y:S02]  /*15780*/  SHFL.UP P6, R14, R13, R12, R11 ;  /* 0x0400000c0d0e7389 */ /* 0x00006400000c000b */
[----:B01----:R-:W-:Y:S01]  /*15790*/  ENDCOLLECTIVE ;  /* 0x000000000000791b */ /* 0x003fe20003800000 */
.L_x_588:
        /* <DEDUP_REMOVED lines=8> */
.L_x_589:
[----:B------:R-:W-:Y:S05]  /*15820*/  BRA `(.L_x_590) ;  /* 0xffffffe000287947 */ /* 0x000fea000383ffff */
.L_x_499:
[----:B------:R-:W-:Y:S01]  /*15830*/  BSSY B0, `(.L_x_591) ;  /* 0x0000006000007945 */ /* 0x000fe20003800000 */
[----:B------:R-:W-:Y:S01]  /*15840*/  PLOP3.LUT P6, PT, P6, PT, PT, 0x8, 0x0 ;  /* 0x000000000000781c */ /* 0x000fe200037ce170 */
[----:B------:R-:W-:-:S12]  /*15850*/  IMAD.MOV.U32 R15, RZ, RZ, -0x1 ;  /* 0xffffffffff0f7424 */ /* 0x000fd800078e00ff */
[----:B0-----:R-:W-:Y:S05]  /*15860*/  WARPSYNC.COLLECTIVE R15, `(.L_x_592) ;  /* 0x000000000f087348 */ /* 0x001fea0003c00000 */
[----:B------:R-:W-:Y:S01]  /*15870*/  VOTE.ANY R14, PT, P6 ;  /* 0x00000000000e7806 */ /* 0x000fe200030e0100 */
[----:B0-----:R-:W-:Y:S06]  /*15880*/  ENDCOLLECTIVE ;  /* 0x000000000000791b */ /* 0x001fec0003800000 */
.L_x_592:
[----:B------:R-:W-:Y:S05]  /*15890*/  BSYNC B0 ;  /* 0x0000000000007941 */ /* 0x000fea0003800000 */
.L_x_591:
[----:B------:R-:W-:Y:S02]  /*158a0*/  IMAD.MOV.U32 R3, RZ, RZ, R14 ;  /* 0x000000ffff037224 */ /* 0x000fe400078e000e */
[----:B------:R-:W-:Y:S02]  /*158b0*/  IMAD.MOV.U32 R13, RZ, RZ, R4 ;  /* 0x000000ffff0d7224 */ /* 0x000fe400078e0004 */
[----:B------:R-:W0:Y:S01]  /*158c0*/  POPC R0, R3 ;  /* 0x0000000300007309 */ /* 0x000e220000000000 */
[----:B------:R-:W-:Y:S02]  /*158d0*/  IMAD.MOV.U32 R11, RZ, RZ, 0x1f ;  /* 0x0000001fff0b7424 */ /* 0x000fe400078e00ff */
[----:B------:R-:W-:Y:S02]  /*158e0*/  IMAD.MOV.U32 R15, RZ, RZ, -0x1 ;  /* 0xffffffffff0f7424 */ /* 0x000fe400078e00ff */
[----:B0-----:R-:W-:-:S07]  /*158f0*/  IMAD.MOV.U32 R12, RZ, RZ, R0 ;  /* 0x000000ffff0c7224 */ /* 0x001fce00078e0000 */
[----:B------:R-:W-:Y:S05]  /*15900*/  WARPSYNC.COLLECTIVE R15, `(.L_x_593) ;  /* 0x000000000f087348 */ /* 0x000fea0003c00000 */
[----:B------:R0:W1:Y:S02]  /*15910*/  SHFL.IDX P6, R14, R13, R12, R11 ;  /* 0x0000000c0d0e7389 */ /* 0x00006400000c000b */
[----:B01----:R-:W-:Y:S01]  /*15920*/  ENDCOLLECTIVE ;  /* 0x000000000000791b */ /* 0x003fe20003800000 */
.L_x_593:
[----:B------:R-:W-:Y:S01]  /*15930*/  IMAD.MOV.U32 R4, RZ, RZ, R14 ;  /* 0x000000ffff047224 */ /* 0x000fe200078e000e */
[----:B------:R-:W-:Y:S06]  /*15940*/  BRA `(.L_x_594) ;  /* 0xffffffe000187947 */ /* 0x000fec000383ffff */
.L_x_501:
[----:B------:R-:W-:Y:S01]  /*15950*/  BSSY B0, `(.L_x_595) ;  /* 0x0000007000007945 */ /* 0x000fe20003800000 */
[----:B------:R-:W-:Y:S02]  /*15960*/  IMAD.MOV.U32 R13, RZ, RZ, R2 ;  /* 0x000000ffff0d7224 */ /* 0x000fe400078e0002 */
[----:B------:R-:W-:Y:S02]  /*15970*/  IMAD.MOV.U32 R11, RZ, RZ, 0x1f ;  /* 0x0000001fff0b7424 */ /* 0x000fe400078e00ff */
[----:B------:R-:W-:-:S07]  /*15980*/  IMAD.MOV.U32 R15, RZ, RZ, -0x1 ;  /* 0xffffffffff0f7424 */ /* 0x000fce00078e00ff */
[----:B012---:R-:W-:Y:S05]  /*15990*/  WARPSYNC.COLLECTIVE R15, `(.L_x_596) ;  /* 0x000000000f087348 */ /* 0x007fea0003c00000 */
[----:B------:R3:W4:Y:S02]  /*159a0*/  SHFL.IDX P6, R14, R13, R12, R11 ;  /* 0x0000000c0d0e7389 */ /* 0x00072400000c000b */
[----:B01234-:R-:W-:Y:S01]  /*159b0*/  ENDCOLLECTIVE ;  /* 0x000000000000791b */ /* 0x01ffe20003800000 */
.L_x_596:
[----:B------:R-:W-:Y:S05]  /*159c0*/  BSYNC B0 ;  /* 0x0000000000007941 */ /* 0x000fea0003800000 */
.L_x_595:
[----:B------:R-:W-:Y:S05]  /*159d0*/  BRA `(.L_x_500) ;  /* 0xffffffe000107947 */ /* 0x000fea000383ffff */
.L_x_505:
[----:B0-----:R0:W1:Y:S02]  /*159e0*/  SYNCS.PHASECHK.TRANS64.TRYWAIT P0, [R8+URZ+0x13220], R0 ;  /* 0x01322000080075a7 */ /* 0x001064000800017f */
[----:B-1----:R-:W-:Y:S05]  /*159f0*/  @!P0 NANOSLEEP.SYNCS 0x989680 ;  /* 0x009896800000895d */ /* 0x002fea0003900000 */
[----:B------:R-:W1:Y:S02]  /*15a00*/  @!P0 SYNCS.PHASECHK.TRANS64 P0, [R8+URZ+0x13220], R0 ;  /* 0x01322000080085a7 */ /* 0x000e64000800007f */
[----:B-1----:R-:W-:Y:S05]  /*15a10*/  @!P0 BRA `(.L_x_505) ;  /* 0xfffffffc00f08947 */ /* 0x002fea000383ffff */
[----:B------:R-:W-:Y:S05]  /*15a20*/  BRA `(.L_x_597) ;  /* 0xffffffe000fc7947 */ /* 0x000fea000383ffff */
.L_x_506:
        /* <DEDUP_REMOVED lines=11> */
.L_x_599:
[----:B------:R-:W-:Y:S05]  /*15ae0*/  BSYNC B0 ;  /* 0x0000000000007941 */ /* 0x000fea0003800000 */
.L_x_598:
[----:B------:R-:W-:Y:S05]  /*15af0*/  BRA `(.L_x_600) ;  /* 0xffffffe000e47947 */ /* 0x000fea000383ffff */
.L_x_507:
[----:B------:R-:W-:Y:S01]  /*15b00*/  BSSY B0, `(.L_x_601) ;  /* 0x0000006000007945 */ /* 0x000fe20003800000 */
[----:B------:R-:W-:-:S07]  /*15b10*/  IMAD.MOV.U32 R15, RZ, RZ, -0x1 ;  /* 0xffffffffff0f7424 */ /* 0x000fce00078e00ff */
[----:B0-----:R-:W-:Y:S05]  /*15b20*/  WARPSYNC.COLLECTIVE R15, `(.L_x_602) ;  /* 0x000000000f0c7348 */ /* 0x001fea0003c00000 */
[----:B------:R-:W-:Y:S02]  /*15b30*/  ELECT P6, UR62, PT ;  /* 0x00000000003e782f */ /* 0x000fe400038c0000 */
[----:B------:R-:W-:Y:S01]  /*15b40*/  MOV R14, UR62 ;  /* 0x0000003e000e7c02 */ /* 0x000fe20008000f00 */
[----:B0-----:R-:W-:Y:S10]  /*15b50*/  ENDCOLLECTIVE ;  /* 0x000000000000791b */ /* 0x001ff40003800000 */
.L_x_602:
[----:B------:R-:W-:Y:S05]  /*15b60*/  BSYNC B0 ;  /* 0x0000000000007941 */ /* 0x000fea0003800000 */
.L_x_601:
[----:B------:R-:W-:Y:S05]  /*15b70*/  BRA `(.L_x_603) ;  /* 0xffffffe000d87947 */ /* 0x000fea000383ffff */
.L_x_509:
[----:B0-----:R0:W1:Y:S02]  /*15b80*/  SYNCS.PHASECHK.TRANS64.TRYWAIT P1, [R6+URZ], R3 ;  /* 0x00000003060075a7 */ /* 0x001064000802017f */
[----:B-1----:R-:W-:Y:S05]  /*15b90*/  @!P1 NANOSLEEP.SYNCS 0x989680 ;  /* 0x009896800000995d */ /* 0x002fea0003900000 */
[----:B------:R-:W1:Y:S02]  /*15ba0*/  @!P1 SYNCS.PHASECHK.TRANS64 P1, [R6+URZ], R3 ;  /* 0x00000003060095a7 */ /* 0x000e64000802007f */
[----:B-1----:R-:W-:Y:S05]  /*15bb0*/  @!P1 BRA `(.L_x_509) ;  /* 0xfffffffc00f09947 */ /* 0x002fea000383ffff */
[----:B------:R-:W-:Y:S05]  /*15bc0*/  BRA `(.L_x_604) ;  /* 0xffffffe4000c7947 */ /* 0x000fea000383ffff */
.L_x_510:
[----:B-1----:R1:W2:Y:S02]  /*15bd0*/  SYNCS.PHASECHK.TRANS64.TRYWAIT P1, [R7+URZ], R0 ;  /* 0x00000000070075a7 */ /* 0x0022a4000802017f */
[----:B--2---:R-:W-:Y:S05]  /*15be0*/  @!P1 NANOSLEEP.SYNCS 0x989680 ;  /* 0x009896800000995d */ /* 0x004fea0003900000 */
[----:B------:R-:W2:Y:S02]  /*15bf0*/  @!P1 SYNCS.PHASECHK.TRANS64 P1, [R7+URZ], R0 ;  /* 0x00000000070095a7 */ /* 0x000ea4000802007f */
[----:B--2---:R-:W-:Y:S05]  /*15c00*/  @!P1 BRA `(.L_x_510) ;  /* 0xfffffffc00f09947 */ /* 0x004fea000383ffff */
[----:B------:R-:W-:Y:S05]  /*15c10*/  BRA `(.L_x_605) ;  /* 0xffffffe400007947 */ /* 0x000fea000383ffff */
.L_x_512:
[----:B--2---:R2:W3:Y:S02]  /*15c20*/  SYNCS.PHASECHK.TRANS64.TRYWAIT P1, [R2+URZ+0x13260], R3 ;  /* 0x01326003020075a7 */ /* 0x0044e4000802017f */
[----:B---3--:R-:W-:Y:S05]  /*15c30*/  @!P1 NANOSLEEP.SYNCS 0x989680 ;  /* 0x009896800000995d */ /* 0x008fea0003900000 */
[----:B------:R-:W3:Y:S02]  /*15c40*/  @!P1 SYNCS.PHASECHK.TRANS64 P1, [R2+URZ+0x13260], R3 ;  /* 0x01326003020095a7 */ /* 0x000ee4000802007f */
[----:B---3--:R-:W-:Y:S05]  /*15c50*/  @!P1 BRA `(.L_x_512) ;  /* 0xfffffffc00f09947 */ /* 0x008fea000383ffff */
[----:B------:R-:W-:Y:S05]  /*15c60*/  BRA `(.L_x_606) ;  /* 0xffffffe400007947 */ /* 0x000fea000383ffff */
.L_x_514:
[----:B---3--:R3:W4:Y:S02]  /*15c70*/  SYNCS.PHASECHK.TRANS64.TRYWAIT P1, [R5+URZ+0x13260], R0 ;  /* 0x01326000050075a7 */ /* 0x008724000802017f */
[----:B----4-:R-:W-:Y:S05]  /*15c80*/  @!P1 NANOSLEEP.SYNCS 0x989680 ;  /* 0x009896800000995d */ /* 0x010fea0003900000 */
[----:B------:R-:W4:Y:S02]  /*15c90*/  @!P1 SYNCS.PHASECHK.TRANS64 P1, [R5+URZ+0x13260], R0 ;  /* 0x01326000050095a7 */ /* 0x000f24000802007f */
[----:B----4-:R-:W-:Y:S05]  /*15ca0*/  @!P1 BRA `(.L_x_514) ;  /* 0xfffffffc00f09947 */ /* 0x010fea000383ffff */
[----:B------:R-:W-:Y:S05]  /*15cb0*/  BRA `(.L_x_607) ;  /* 0xffffffe400007947 */ /* 0x000fea000383ffff */
.L_x_516:
[----:B----4-:R4:W0:Y:S02]  /*15cc0*/  SYNCS.PHASECHK.TRANS64.TRYWAIT P0, [R2+URZ+0x13280], R3 ;  /* 0x01328003020075a7 */ /* 0x010824000800017f */
[----:B0-----:R-:W-:Y:S05]  /*15cd0*/  @!P0 NANOSLEEP.SYNCS 0x989680 ;  /* 0x009896800000895d */ /* 0x001fea0003900000 */
[----:B------:R-:W0:Y:S02]  /*15ce0*/  @!P0 SYNCS.PHASECHK.TRANS64 P0, [R2+URZ+0x13280], R3 ;  /* 0x01328003020085a7 */ /* 0x000e24000800007f */
[----:B0-----:R-:W-:Y:S05]  /*15cf0*/  @!P0 BRA `(.L_x_516) ;  /* 0xfffffffc00f08947 */ /* 0x001fea000383ffff */
[----:B------:R-:W-:Y:S05]  /*15d00*/  BRA `(.L_x_517) ;  /* 0xffffffe000fc7947 */ /* 0x000fea000383ffff */
.L_x_608:
        /* <DEDUP_REMOVED lines=15> */
.L_x_2165:


//--------------------- .text._ZN7cutlass13device_kernelIN5flash11enable_sm90INS1_16FlashAttnFwdSm90INS1_25CollectiveMainloopFwdSm90ILi2EN4cute5tupleIJNS5_1CILi1EEES8_S8_EEENS6_IJNS7_ILi192EEENS7_ILi160EEENS7_ILi64EEEEEELi64ENS_12float_e4m3_tEfNS_4arch4Sm90ELb0ELb1ELb0ELb0ELb0ELb0ELb0ELb1ELb1ELb0ELb0ELb0EEENS1_21CollectiveEpilogueFwdINS6_IJSA_SC_SB_EEES9_NS_10bfloat16_tESG_Li384ELb0ELb0ELb0ELb1EEENS1_30DynamicPersistentTileSchedulerILi384ELi128ELb0ELb0ELb1EEEEEEEEEvNT_6ParamsE --------------------------
	.section	.text._ZN7cutlass13device_kernelIN5flash11enable_sm90INS1_16FlashAttnFwdSm90INS1_25CollectiveMainloopFwdSm90ILi2EN4cute5tupleIJNS5_1CILi1EEES8_S8_EEENS6_IJNS7_ILi192EEENS7_ILi160EEENS7_ILi64EEEEEELi64ENS_12float_e4m3_tEfNS_4arch4Sm90ELb0ELb1ELb0ELb0ELb0ELb0ELb0ELb1ELb1ELb0ELb0ELb0EEENS1_21CollectiveEpilogueFwdINS6_IJSA_SC_SB_EEES9_NS_10bfloat16_tESG_Li384ELb0ELb0ELb0ELb1EEENS1_30DynamicPersistentTileSchedulerILi384ELi128ELb0ELb0ELb1EEEEEEEEEvNT_6ParamsE,"ax",@progbits
	.align	128
.text._ZN7cutlass13device_kernelIN5flash11enable_sm90INS1_16FlashAttnFwdSm90INS1_25CollectiveMainloopFwdSm90ILi2EN4cute5tupleIJNS5_1CILi1EEES8_S8_EEENS6_IJNS7_ILi192EEENS7_ILi160EEENS7_ILi64EEEEEELi64ENS_12float_e4m3_tEfNS_4arch4Sm90ELb0ELb1ELb0ELb0ELb0ELb0ELb0ELb1ELb1ELb0ELb0ELb0EEENS1_21CollectiveEpilogueFwdINS6_IJSA_SC_SB_EEES9_NS_10bfloat16_tESG_Li384ELb0ELb0ELb0ELb1EEENS1_30DynamicPersistentTileSchedulerILi384ELi128ELb0ELb0ELb1EEEEEEEEEvNT_6ParamsE:
        .type           _ZN7cutlass13device_kernelIN5flash11enable_sm90INS1_16FlashAttnFwdSm90INS1_25CollectiveMainloopFwdSm90ILi2EN4cute5tupleIJNS5_1CILi1EEES8_S8_EEENS6_IJNS7_ILi192EEENS7_ILi160EEENS7_ILi64EEEEEELi64ENS_12float_e4m3_tEfNS_4arch4Sm90ELb0ELb1ELb0ELb0ELb0ELb0ELb0ELb1ELb1ELb0ELb0ELb0EEENS1_21CollectiveEpilogueFwdINS6_IJSA_SC_SB_EEES9_NS_10bfloat16_tESG_Li384ELb0ELb0ELb0ELb1EEENS1_30DynamicPersistentTileSchedulerILi384ELi128ELb0ELb0ELb1EEEEEEEEEvNT_6ParamsE,@function
        .size           _ZN7cutlass13device_kernelIN5flash11enable_sm90INS1_16FlashAttnFwdSm90INS1_25CollectiveMainloopFwdSm90ILi2EN4cute5tupleIJNS5_1CILi1EEES8_S8_EEENS6_IJNS7_ILi192EEENS7_ILi160EEENS7_ILi64EEEEEELi64ENS_12float_e4m3_tEfNS_4arch4Sm90ELb0ELb1ELb0ELb0ELb0ELb0ELb0ELb1ELb1ELb0ELb0ELb0EEENS1_21CollectiveEpilogueFwdINS6_IJSA_SC_SB_EEES9_NS_10bfloat16_tESG_Li384ELb0ELb0ELb0ELb1EEENS1_30DynamicPersistentTileSchedulerILi384ELi128ELb0ELb0ELb1EEEEEEEEEvNT_6ParamsE,(.L_x_2166 - _ZN7cutlass13device_kernelIN5flash11enable_sm90INS1_16FlashAttnFwdSm90INS1_25CollectiveMainloopFwdSm90ILi2EN4cute5tupleIJNS5_1CILi1EEES8_S8_EEENS6_IJNS7_ILi192EEENS7_ILi160EEENS7_ILi64EEEEEELi64ENS_12float_e4m3_tEfNS_4arch4Sm90ELb0ELb1ELb0ELb0ELb0ELb0ELb0ELb1ELb1ELb0ELb0ELb0EEENS1_21CollectiveEpilogueFwdINS6_IJSA_SC_SB_EEES9_NS_10bfloat16_tESG_Li384ELb0ELb0ELb0ELb1EEENS1_30DynamicPersistentTileSchedulerILi384ELi128ELb0ELb0ELb1EEEEEEEEEvNT_6ParamsE)
        .other          _ZN7cutlass13device_kernelIN5flash11enable_sm90INS1_16FlashAttnFwdSm90INS1_25CollectiveMainloopFwdSm90ILi2EN4cute5tupleIJNS5_1CILi1EEES8_S8_EEENS6_IJNS7_ILi192EEENS7_ILi160EEENS7_ILi64EEEEEELi64ENS_12float_e4m3_tEfNS_4arch4Sm90ELb0ELb1ELb0ELb0ELb0ELb0ELb0ELb1ELb1ELb0ELb0ELb0EEENS1_21CollectiveEpilogueFwdINS6_IJSA_SC_SB_EEES9_NS_10bfloat16_tESG_Li384ELb0ELb0ELb0ELb1EEENS1_30DynamicPersistentTileSchedulerILi384ELi128ELb0ELb0ELb1EEEEEEEEEvNT_6ParamsE,@"STO_CUDA_ENTRY STV_DEFAULT"
_ZN7cutlass13device_kernelIN5flash11enable_sm90INS1_16FlashAttnFwdSm90INS1_25CollectiveMainloopFwdSm90ILi2EN4cute5tupleIJNS5_1CILi1EEES8_S8_EEENS6_IJNS7_ILi192EEENS7_ILi160EEENS7_ILi64EEEEEELi64ENS_12float_e4m3_tEfNS_4arch4Sm90ELb0ELb1ELb0ELb0ELb0ELb0ELb0ELb1ELb1ELb0ELb0ELb0EEENS1_21CollectiveEpilogueFwdINS6_IJSA_SC_SB_EEES9_NS_10bfloat16_tESG_Li384ELb0ELb0ELb0ELb1EEENS1_30DynamicPersistentTileSchedulerILi384ELi128ELb0ELb0ELb1EEEEEEEEEvNT_6ParamsE:
[----:B------:R-:W1:Y:S02]  /*0000*/  LDC R1, c[0x0][0x28] ;  /* 0x00000a00ff017b82 */ /* 0x000e640000000800 */
[----:B-1----:R-:W-:Y:S01]  /*0010*/  VIADD R1, R1, 0xfffffff8 ;  /* 0xfffffff801017836 */ /* 0x002fe20000000000 */
[----:B------:R-:W1:Y:S01]  /*0020*/  S2R R3, SR_TID.X ;  /* 0x0000000000037919 */ /* 0x000e620000002100 */
[----:B------:R-:W-:Y:S01]  /*0030*/  ELECT P0, URZ, PT ;  /* 0x00000000003f782f */ /* 0x000fe20003800000 */
[----:B------:R-:W-:Y:S01]  /*0040*/  BSSY B0, `(.L_x_609) ;  /* 0x0000014000007945 */ /* 0x000fe20003800000 */
[----:B-1----:R-:W-:-:S05]  /*0050*/  SHF.R.U32.HI R28, RZ, 0x5, R3 ;  /* 0x00000005ff1c7819 */ /* 0x002fca0000011603 */
[----:B------:R-:W1:Y:S02]  /*0060*/  SHFL.IDX PT, R0, R28, RZ, 0x1f ;  /* 0x00001fff1c007589 */ /* 0x000e6400000e0000 */
[----:B-1----:R-:W-:Y:S02]  /*0070*/  ISETP.EQ.AND P0, PT, R0, RZ, P0 ;  /* 0x000000ff0000720c */ /* 0x002fe40000702270 */
[----:B------:R-:W-:-:S11]  /*0080*/  SHF.R.U32.HI R0, RZ, 0x7, R3 ;  /* 0x00000007ff007819 */ /* 0x000fd60000011603 */
[----:B------:R-:W-:Y:S05]  /*0090*/  @!P0 BRA `(.L_x_610) ;  /* 0x0000000000388947 */ /* 0x000fea0003800000 */
        /* <DEDUP_REMOVED lines=14> */
.L_x_610:
[----:B------:R-:W-:Y:S05]  /*0180*/  BSYNC B0 ;  /* 0x0000000000007941 */ /* 0x000fea0003800000 */
.L_x_609:
        /* <DEDUP_REMOVED lines=37> */
.L_x_611:
        /* <DEDUP_REMOVED lines=22> */
.L_x_612:
        /* <DEDUP_REMOVED lines=18> */
.L_x_613:
        /* <DEDUP_REMOVED lines=22> */
.L_x_614:
        /* <DEDUP_REMOVED lines=22> */
.L_x_615:
        /* <DEDUP_REMOVED lines=8> */
.L_x_617:
[----:B------:R-:W-:-:S08]  /*09a0*/  NOP ;  /* 0x0000000000007918 */ /* 0x000fd00000000000 */
[----:B------:R-:W1:Y:S02]  /*09b0*/  USETMAXREG.TRY_ALLOC.CTAPOOL UP0, 0xa0 ;  /* 0x000000a0000079c8 */ /* 0x000e640008000600 */
[----:B-1----:R-:W-:-:S13]  /*09c0*/  PLOP3.LUT P0, PT, PT, PT, UP0, 0x80, 0x0 ;  /* 0x000000000000781c */ /* 0x002fda0003f0f008 */
[----:B------:R-:W-:Y:S05]  /*09d0*/  @!P0 BRA `(.L_x_617) ;  /* 0xfffffffc00f08947 */ /* 0x000fea000383ffff */
[----:B------:R-:W1:Y:S08]  /*09e0*/  S2UR UR7, SR_CTAID.X ;  /* 0x00000000000779c3 */ /* 0x000e700000002500 */
[----:B------:R-:W-:Y:S08]  /*09f0*/  BAR.ARV 0x4, 0x200 ;  /* 0x0108000000007b1d */ /* 0x000ff00000002000 */
[----:B------:R-:W1:Y:S08]  /*0a00*/  LDC R0, c[0x0][0xda8] ;  /* 0x00036a00ff007b82 */ /* 0x000e700000000800 */
[----:B------:R-:W-:Y:S06]  /*0a10*/  BAR.ARV 0x8, 0x1a0 ;  /* 0x0206800000007b1d */ /* 0x000fec0000002000 */
[----:B-1----:R-:W-:-:S13]  /*0a20*/  ISETP.LE.AND P0, PT, R0, UR7, PT ;  /* 0x0000000700007c0c */ /* 0x002fda000bf03270 */
[----:B------:R-:W-:Y:S05]  /*0a30*/  @P0 EXIT ;  /* 0x000000000000094d */ /* 0x000fea0003800000 */
[----:B------:R-:W1:Y:S01]  /*0a40*/  S2R R2, SR_TID.X ;  /* 0x0000000000027919 */ /* 0x000e620000002100 */
[----:B------:R-:W2:Y:S01]  /*0a50*/  S2UR UR39, SR_CgaCtaId ;  /* 0x00000000002779c3 */ /* 0x000ea20000008800 */
[----:B------:R-:W-:Y:S01]  /*0a60*/  UMOV UR40, 0x400 ;  /* 0x0000040000287882 */ /* 0x000fe20000000000 */
[----:B------:R-:W-:Y:S01]  /*0a70*/  ULOP3.LUT UR47, UR46, 0x1, URZ, 0xfc, !UPT ;  /* 0x000000012e2f7892 */ /* 0x000fe2000f8efc3f */
[----:B------:R-:W-:Y:S01]  /*0a80*/  UMOV UR36, URZ ;  /* 0x0000003f00247c82 */ /* 0x000fe20008000000 */
[----:B------:R-:W-:Y:S01]  /*0a90*/  UMOV UR37, URZ ;  /* 0x0000003f00257c82 */ /* 0x000fe20008000000 */
[----:B------:R-:W-:-:S03]  /*0aa0*/  UMOV UR38, URZ ;  /* 0x0000003f00267c82 */ /* 0x000fc60008000000 */
[----:B------:R-:W3:Y:S01]  /*0ab0*/  S2UR UR6, SR_SWINHI ;  /* 0x00000000000679c3 */ /* 0x000ee20000002f00 */
[----:B--2---:R-:W-:Y:S01]  /*0ac0*/  ULEA UR40, UR39, UR40, 0x18 ;  /* 0x0000002827287291 */ /* 0x004fe2000f8ec03f */
[----:B-1----:R-:W-:-:S06]  /*0ad0*/  VIADD R0, R2, 0xffffff80 ;  /* 0xffffff8002007836 */ /* 0x002fcc0000000000 */
[----:B------:R-:W-:Y:S01]  /*0ae0*/  UMOV UR4, UR40 ;  /* 0x0000002800047c82 */ /* 0x000fe20008000000 */
[----:B---3--:R-:W-:Y:S01]  /*0af0*/  UMOV UR5, UR6 ;  /* 0x0000000600057c82 */ /* 0x008fe20008000000 */
[----:B------:R-:W-:Y:S01]  /*0b00*/  IMAD.U32 R156, RZ, RZ, UR4 ;  /* 0x00000004ff9c7e24 */ /* 0x000fe2000f8e00ff */
[----:B------:R-:W-:Y:S01]  /*0b10*/  UMOV UR4, UR7 ;  /* 0x0000000700047c82 */ /* 0x000fe20008000000 */
[----:B------:R-:W-:Y:S01]  /*0b20*/  SHF.R.S32.HI R3, RZ, 0x1f, R0 ;  /* 0x0000001fff037819 */ /* 0x000fe20000011400 */
[----:B------:R-:W-:-:S03]  /*0b30*/  IMAD.U32 R157, RZ, RZ, UR5 ;  /* 0x00000005ff9d7e24 */ /* 0x000fc6000f8e00ff */
[CC--:B------:R-:W-:Y:S02]  /*0b40*/  LEA.HI R2, R3.reuse, R0.reuse, RZ, 0x7 ;  /* 0x0000000003027211 */ /* 0x0c0fe400078f38ff */
[CC--:B------:R-:W-:Y:S02]  /*0b50*/  LEA.HI R4, R3.reuse, R0.reuse, RZ, 0x4 ;  /* 0x0000000003047211 */ /* 0x0c0fe400078f20ff */
[----:B------:R-:W-:Y:S02]  /*0b60*/  LOP3.LUT R5, R2, 0xffffff80, RZ, 0xc0, !PT ;  /* 0xffffff8002057812 */ /* 0x000fe400078ec0ff */
[----:B------:R-:W-:Y:S02]  /*0b70*/  SHF.R.S32.HI R7, RZ, 0x4, R4 ;  /* 0x00000004ff077819 */ /* 0x000fe40000011404 */
[----:B------:R-:W-:Y:S01]  /*0b80*/  LEA.HI R3, R3, R0, RZ, 0x5 ;  /* 0x0000000003037211 */ /* 0x000fe200078f28ff */
[----:B------:R-:W-:Y:S01]  /*0b90*/  IMAD.IADD R17, R0, 0x1, -R5 ;  /* 0x0000000100117824 */ /* 0x000fe200078e0a05 */
[----:B------:R-:W-:-:S02]  /*0ba0*/  LOP3.LUT R5, R4, 0x3fffff0, RZ, 0xc0, !PT ;  /* 0x03fffff004057812 */ /* 0x000fc400078ec0ff */
[----:B------:R-:W-:Y:S02]  /*0bb0*/  LEA.HI R4, R4, R7, RZ, 0x1 ;  /* 0x0000000704047211 */ /* 0x000fe400078f08ff */
[----:B------:R-:W-:Y:S01]  /*0bc0*/  SHF.R.S32.HI R6, RZ, 0x1f, R17 ;  /* 0x0000001fff067819 */ /* 0x000fe20000011411 */
[----:B------:R-:W-:Y:S01]  /*0bd0*/  IMAD.IADD R5, R0, 0x1, -R5 ;  /* 0x0000000100057824 */ /* 0x000fe200078e0a05 */
[----:B------:R-:W-:Y:S02]  /*0be0*/  SHF.R.S32.HI R0, RZ, 0x5, R3 ;  /* 0x00000005ff007819 */ /* 0x000fe40000011403 */
[----:B------:R-:W-:Y:S02]  /*0bf0*/  LEA.HI R8, R6, R17, RZ, 0x2 ;  /* 0x0000001106087211 */ /* 0x000fe400078f10ff */
[----:B------:R-:W-:Y:S01]  /*0c00*/  LOP3.LUT R4, R4, 0x1ffffffe, RZ, 0xc0, !PT ;  /* 0x1ffffffe04047812 */ /* 0x000fe200078ec0ff */
[----:B------:R-:W-:Y:S01]  /*0c10*/  IMAD R5, R0, 0x10, R5 ;  /* 0x0000001000057824 */ /* 0x000fe200078e0205 */
[----:B------:R-:W-:-:S02]  /*0c20*/  SHF.R.S32.HI R3, RZ, 0x2, R8 ;  /* 0x00000002ff037819 */ /* 0x000fc40000011408 */
[----:B------:R-:W-:Y:S01]  /*0c30*/  SHF.R.S32.HI R10, RZ, 0x1f, R8 ;  /* 0x0000001fff0a7819 */ /* 0x000fe20000011408 */
[----:B------:R-:W-:Y:S01]  /*0c40*/  IMAD.IADD R4, R7, 0x1, -R4 ;  /* 0x0000000107047824 */ /* 0x000fe200078e0a04 */
[----:B------:R-:W-:Y:S02]  /*0c50*/  SHF.R.S32.HI R2, RZ, 0x7, R2 ;  /* 0x00000007ff027819 */ /* 0x000fe40000011402 */
[----:B------:R-:W-:Y:S01]  /*0c60*/  LEA.HI R10, R10, R3, RZ, 0x3 ;  /* 0x000000030a0a7211 */ /* 0x000fe200078f18ff */
[----:B------:R-:W-:Y:S01]  /*0c70*/  IMAD R4, R5, 0x8, R4 ;  /* 0x0000000805047824 */ /* 0x000fe200078e0204 */
[----:B------:R-:W-:Y:S01]  /*0c80*/  LEA.HI R6, R6, R17, RZ, 0x5 ;  /* 0x0000001106067211 */ /* 0x000fe200078f28ff */
[----:B------:R-:W-:Y:S01]  /*0c90*/  IMAD.HI R0, R2, 0x55555556, RZ ;  /* 0x5555555602007827 */ /* 0x000fe200078e02ff */
[----:B------:R-:W-:Y:S02]  /*0ca0*/  LOP3.LUT R10, R10, 0xfffffff8, RZ, 0xc0, !PT ;  /* 0xfffffff80a0a7812 */ /* 0x000fe400078ec0ff */
[----:B------:R-:W-:-:S02]  /*0cb0*/  SHF.R.S32.HI R6, RZ, 0x5, R6 ;  /* 0x00000005ff067819 */ /* 0x000fc40000011406 */
[----:B------:R-:W-:Y:S01]  /*0cc0*/  LEA.HI R5, R0, R0, RZ, 0x1 ;  /* 0x0000000000057211 */ /* 0x000fe200078f08ff */
[----:B------:R-:W-:Y:S01]  /*0cd0*/  IMAD.IADD R7, R3, 0x1, -R10 ;  /* 0x0000000103077824 */ /* 0x000fe200078e0a0a */
[----:B------:R-:W-:Y:S01]  /*0ce0*/  LOP3.LUT R8, R8, 0x7ffffffc, RZ, 0xc0, !PT ;  /* 0x7ffffffc08087812 */ /* 0x000fe200078ec0ff */
[----:B------:R-:W-:Y:S02]  /*0cf0*/  IMAD.SHL.U32 R3, R4, 0x8, RZ ;  /* 0x0000000804037824 */ /* 0x000fe400078e00ff */
[----:B------:R-:W-:Y:S02]  /*0d00*/  IMAD R5, R5, -0x3, R2 ;  /* 0xfffffffd05057824 */ /* 0x000fe400078e0202 */
[----:B------:R-:W-:Y:S02]  /*0d10*/  IMAD R6, R6, 0x10, R7 ;  /* 0x0000001006067824 */ /* 0x000fe400078e0207 */
[----:B------:R-:W-:Y:S02]  /*0d20*/  IMAD.IADD R17, R17, 0x1, -R8 ;  /* 0x0000000111117824 */ /* 0x000fe400078e0a08 */
[----:B------:R-:W-:-:S02]  /*0d30*/  IMAD R0, R5, 0x40, R6 ;  /* 0x0000004005007824 */ /* 0x000fc400078e0206 */
[----:B------:R-:W-:-:S03]  /*0d40*/  IMAD.WIDE R156, R3, 0x2, R156 ;  /* 0x00000002039c7825 */ /* 0x000fc600078e029c */
[----:B------:R1:W-:Y:S04]  /*0d50*/  STL [R1], R0 ;  /* 0x0000000001007387 */ /* 0x0003e80000100800 */
.L_x_714:
[----:B------:R-:W-:Y:S01]  /*0d60*/  ULDC UR5, c[0x0][0xdd0] ;  /* 0x0003740000057ab9 */ /* 0x000fe20000000800 */
[----:B-1----:R-:W1:Y:S01]  /*0d70*/  LDC R0, c[0x0][0xde8] ;  /* 0x00037a00ff007b82 */ /* 0x002e620000000800 */
[----:B------:R-:W-:Y:S01]  /*0d80*/  UISETP.NE.AND UP0, UPT, UR5, 0x1, UPT ;  /* 0x000000010500788c */ /* 0x000fe2000bf05270 */
[----:B------:R-:W-:-:S10]  /*0d90*/  UMOV UR8, UR4 ;  /* 0x0000000400087c82 */ /* 0x000fd40008000000 */
[----:B------:R-:W-:Y:S01]  /*0da0*/  @UP0 ULDC UR6, c[0x0][0xdd4] ;  /* 0x0003750000060ab9 */ /* 0x000fe20000000800 */
[----:B------:R-:W-:Y:S01]  /*0db0*/  @UP0 ULDC UR9, c[0x0][0xdd8] ;  /* 0x0003760000090ab9 */ /* 0x000fe20000000800 */
[----:B------:R-:W-:-:S04]  /*0dc0*/  UIMAD.WIDE.U32 UR6, UR4, UR6, URZ ;  /* 0x00000006040672a5 */ /* 0x000fc8000f8e003f */
[----:B------:R-:W-:-:S04]  /*0dd0*/  @UP0 USHF.R.U32.HI UR8, URZ, UR9, UR7 ;  /* 0x000000093f080299 */ /* 0x000fc80008011607 */
[----:B------:R-:W-:Y:S02]  /*0de0*/  UIADD3 UR6, -UR8, URZ, URZ ;  /* 0x0000003f08067290 */ /* 0x000fe4000fffe13f */
[----:B-1----:R-:W-:Y:S02]  /*0df0*/  ISETP.LE.AND P0, PT, R0, UR8, PT ;  /* 0x0000000800007c0c */ /* 0x002fe4000bf03270 */
[----:B------:R-:W-:-:S11]  /*0e00*/  UIMAD UR7, UR5, UR6, UR4 ;  /* 0x00000006050772a4 */ /* 0x000fd6000f8e0204 */
[----:B--234-:R-:W-:Y:S05]  /*0e10*/  @!P0 BRA `(.L_x_618) ;  /* 0x0000000000208947 */ /* 0x01cfea0003800000 */
[----:B------:R-:W-:Y:S01]  /*0e20*/  ULDC UR6, c[0x0][0xddc] ;  /* 0x0003770000067ab9 */ /* 0x000fe20000000800 */
[----:B------:R-:W-:Y:S01]  /*0e30*/  UMOV UR49, UR7 ;  /* 0x0000000700317c82 */ /* 0x000fe20008000000 */
[----:B------:R-:W-:-:S11]  /*0e40*/  UISETP.NE.AND UP0, UPT, UR6, 0x1, UPT ;  /* 0x000000010600788c */ /* 0x000fd6000bf05270 */
[----:B------:R-:W-:Y:S02]  /*0e50*/  @UP0 ULDC.64 UR10, c[0x0][0xde0] ;  /* 0x00037800000a0ab9 */ /* 0x000fe40000000a00 */
[----:B------:R-:W-:-:S04]  /*0e60*/  UIMAD.WIDE.U32 UR4, UR7, UR10, URZ ;  /* 0x0000000a070472a5 */ /* 0x000fc8000f8e003f */
[----:B------:R-:W-:-:S04]  /*0e70*/  @UP0 USHF.R.U32.HI UR49, URZ, UR11, UR5 ;  /* 0x0000000b3f310299 */ /* 0x000fc80008011605 */
[----:B------:R-:W-:Y:S01]  /*0e80*/  UIMAD UR4, UR49, UR6, URZ ;  /* 0x00000006310472a4 */ /* 0x000fe2000f8e023f */
[----:B------:R-:W-:Y:S11]  /*0e90*/  BRA `(.L_x_619) ;  /* 0x00000000001c7947 */ /* 0x000ff60003800000 */
.L_x_618:
[----:B------:R-:W-:Y:S01]  /*0ea0*/  ULDC UR6, c[0x0][0xdc4] ;  /* 0x0003710000067ab9 */ /* 0x000fe20000000800 */
[----:B------:R-:W-:Y:S01]  /*0eb0*/  UMOV UR49, UR7 ;  /* 0x0000000700317c82 */ /* 0x000fe20008000000 */
[----:B------:R-:W-:-:S11]  /*0ec0*/  UISETP.NE.AND UP0, UPT, UR6, 0x1, UPT ;  /* 0x000000010600788c */ /* 0x000fd6000bf05270 */
[----:B------:R-:W-:Y:S02]  /*0ed0*/  @UP0 ULDC.64 UR10, c[0x0][0xdc8] ;  /* 0x00037200000a0ab9 */ /* 0x000fe40000000a00 */
[----:B------:R-:W-:-:S04]  /*0ee0*/  UIMAD.WIDE.U32 UR4, UR7, UR10, URZ ;  /* 0x0000000a070472a5 */ /* 0x000fc8000f8e003f */
[----:B------:R-:W-:-:S04]  /*0ef0*/  @UP0 USHF.R.U32.HI UR49, URZ, UR11, UR5 ;  /* 0x0000000b3f310299 */ /* 0x000fc80008011605 */
[----:B------:R-:W-:-:S12]  /*0f00*/  UIMAD UR4, UR49, UR6, URZ ;  /* 0x00000006310472a4 */ /* 0x000fd8000f8e023f */
.L_x_619:
[----:B------:R-:W-:Y:S01]  /*0f10*/  ULDC UR43, c[0x0][0xdb8] ;  /* 0x00036e00002b7ab9 */ /* 0x000fe20000000800 */
[----:B------:R-:W-:Y:S01]  /*0f20*/  UIADD3 UR6, UR7, -UR4, URZ ;  /* 0x8000000407067290 */ /* 0x000fe2000fffe03f */
[----:B------:R-:W-:Y:S01]  /*0f30*/  IMAD.MOV.U32 R3, RZ, RZ, 0x3f800000 ;  /* 0x3f800000ff037424 */ /* 0x000fe200078e00ff */
[----:B------:R-:W-:Y:S01]  /*0f40*/  UISETP.NE.AND UP1, UPT, UR43, 0x1, UPT ;  /* 0x000000012b00788c */ /* 0x000fe2000bf25270 */
[----:B------:R-:W-:Y:S01]  /*0f50*/  IMAD.MOV.U32 R0, RZ, RZ, 0x3f800000 ;  /* 0x3f800000ff007424 */ /* 0x000fe200078e00ff */
[----:B------:R-:W-:Y:S01]  /*0f60*/  ULDC UR12, c[0x0][0xdc4] ;  /* 0x00037100000c7ab9 */ /* 0x000fe20000000800 */
[----:B------:R-:W-:Y:S01]  /*0f70*/  ULDC.64 UR4, c[0x0][0x990] ;  /* 0x0002640000047ab9 */ /* 0x000fe20000000a00 */
[----:B------:R-:W-:Y:S01]  /*0f80*/  UIMAD UR12, UR8, UR12, UR6 ;  /* 0x0000000c080c72a4 */ /* 0x000fe2000f8e0206 */
[----:B------:R-:W1:Y:S01]  /*0f90*/  LDC.64 R10, c[0x0][0x9e0] ;  /* 0x00027800ff0a7b82 */ /* 0x000e620000000a00 */
[----:B------:R-:W-:Y:S01]  /*0fa0*/  UISETP.NE.U32.AND UP0, UPT, UR4, URZ, UPT ;  /* 0x0000003f0400728c */ /* 0x000fe2000bf05070 */
[----:B------:R-:W-:Y:S01]  /*0fb0*/  ULDC.64 UR6, c[0x0][0x998] ;  /* 0x0002660000067ab9 */ /* 0x000fe20000000a00 */
[----:B------:R-:W-:-:S02]  /*0fc0*/  ULDC UR11, c[0x0][0x428] ;  /* 0x00010a00000b7ab9 */ /* 0x000fc40000000800 */
[----:B------:R-:W-:Y:S01]  /*0fd0*/  UISETP.NE.AND.EX UP0, UPT, UR5, URZ, UPT, UP0 ;  /* 0x0000003f0500728c */ /* 0x000fe2000bf05300 */
[----:B------:R-:W-:Y:S01]  /*0fe0*/  @UP1 ULDC UR8, c[0x0][0xdbc] ;  /* 0x00036f0000081ab9 */ /* 0x000fe20000000800 */
[----:B------:R-:W-:Y:S01]  /*0ff0*/  @UP1 ULDC UR10, c[0x0][0xdc0] ;  /* 0x00037000000a1ab9 */ /* 0x000fe20000000800 */
[----:B------:R-:W-:Y:S01]  /*1000*/  UIMAD.WIDE.U32 UR8, UR12, UR8, URZ ;  /* 0x000000080c0872a5 */ /* 0x000fe2000f8e003f */
[----:B------:R-:W2:Y:S01]  /*1010*/  LDC R19, c[0x0][0x288] ;  /* 0x0000a200ff137b82 */ /* 0x000ea20000000800 */
[----:B------:R-:W-:Y:S01]  /*1020*/  UMOV UR44, UR12 ;  /* 0x0000000c002c7c82 */ /* 0x000fe20008000000 */
[----:B------:R-:W-:Y:S01]  /*1030*/  UISETP.NE.AND UP2, UPT, UR11, 0x1, UPT ;  /* 0x000000010b00788c */ /* 0x000fe2000bf45270 */
[----:B------:R-:W-:Y:S01]  /*1040*/  PLOP3.LUT P0, PT, PT, PT, UP0, 0x80, 0x0 ;  /* 0x000000000000781c */ /* 0x000fe20003f0f008 */
[----:B------:R-:W-:Y:S02]  /*1050*/  @UP1 USHF.R.U32.HI UR44, URZ, UR10, UR9 ;  /* 0x0000000a3f2c1299 */ /* 0x000fe40008011609 */
[----:B------:R-:W-:-:S02]  /*1060*/  UISETP.NE.U32.AND UP1, UPT, UR6, URZ, UPT ;  /* 0x0000003f0600728c */ /* 0x000fc4000bf25070 */
[----:B------:R-:W-:Y:S01]  /*1070*/  @UP0 USHF.R.S32.HI UR8, URZ, 0x1f, UR44 ;  /* 0x0000001f3f080899 */ /* 0x000fe2000801142c */
[----:B------:R-:W3:Y:S01]  /*1080*/  LDC R18, c[0x0][0x404] ;  /* 0x00010100ff127b82 */ /* 0x000ee20000000800 */
[----:B------:R-:W-:Y:S01]  /*1090*/  UISETP.NE.AND.EX UP1, UPT, UR7, URZ, UPT, UP1 ;  /* 0x0000003f0700728c */ /* 0x000fe2000bf25310 */
[----:B------:R-:W-:Y:S01]  /*10a0*/  @UP0 ULDC.64 UR14, c[0x0][0x9a8] ;  /* 0x00026a00000e0ab9 */ /* 0x000fe20000000a00 */
[----:B------:R-:W-:Y:S02]  /*10b0*/  UIADD3 UR11, -UR44, URZ, URZ ;  /* 0x0000003f2c0b7290 */ /* 0x000fe4000fffe13f */
[----:B------:R-:W-:Y:S02]  /*10c0*/  @UP0 UIMAD UR10, UR8, UR14, URZ ;  /* 0x0000000e080a02a4 */ /* 0x000fe4000f8e023f */
[----:B------:R-:W-:Y:S01]  /*10d0*/  PLOP3.LUT P1, PT, PT, PT, UP1, 0x80, 0x0 ;  /* 0x000000000000781c */ /* 0x000fe20003f2f018 */
[----:B------:R-:W-:Y:S01]  /*10e0*/  @UP0 UIMAD.WIDE.U32 UR8, UR44, UR14, URZ ;  /* 0x0000000e2c0802a5 */ /* 0x000fe2000f8e003f */
[----:B------:R-:W4:Y:S01]  /*10f0*/  LDC R9, c[0x0][0x2e0] ;  /* 0x0000b800ff097b82 */ /* 0x000f220000000800 */
[----:B------:R-:W-:-:S02]  /*1100*/  UIMAD UR43, UR43, UR11, UR12 ;  /* 0x0000000b2b2b72a4 */ /* 0x000fc4000f8e020c */
[----:B------:R-:W-:Y:S01]  /*1110*/  @UP1 USHF.R.S32.HI UR14, URZ, 0x1f, UR44 ;  /* 0x0000001f3f0e1899 */ /* 0x000fe2000801142c */
[----:B------:R-:W-:Y:S01]  /*1120*/  @UP1 ULDC.64 UR16, c[0x0][0x9b8] ;  /* 0x00026e0000101ab9 */ /* 0x000fe20000000a00 */
[----:B------:R-:W-:Y:S01]  /*1130*/  @UP0 UIMAD UR15, UR44, UR15, UR10 ;  /* 0x0000000f2c0f02a4 */ /* 0x000fe2000f8e020a */
[----:B------:R-:W-:Y:S01]  /*1140*/  @UP2 ULDC UR12, c[0x0][0x42c] ;  /* 0x00010b00000c2ab9 */ /* 0x000fe20000000800 */
[----:B------:R-:W-:Y:S02]  /*1150*/  @UP1 UIMAD.WIDE.U32 UR10, UR44, UR16, URZ ;  /* 0x000000102c0a12a5 */ /* 0x000fe4000f8e003f */
[----:B------:R-:W-:Y:S02]  /*1160*/  UIMAD.WIDE.U32 UR12, UR43, UR12, URZ ;  /* 0x0000000c2b0c72a5 */ /* 0x000fe4000f8e003f */
[----:B------:R-:W-:Y:S01]  /*1170*/  @UP1 UIMAD UR16, UR14, UR16, URZ ;  /* 0x000000100e1012a4 */ /* 0x000fe2000f8e023f */
[----:B------:R-:W-:Y:S02]  /*1180*/  @UP2 ULDC UR18, c[0x0][0x430] ;  /* 0x00010c0000122ab9 */ /* 0x000fe40000000800 */
[----:B------:R-:W-:Y:S01]  /*1190*/  UMOV UR14, UR43 ;  /* 0x0000002b000e7c82 */ /* 0x000fe20008000000 */
[----:B------:R-:W-:-:S02]  /*11a0*/  @UP2 USHF.R.U32.HI UR14, URZ, UR18, UR13 ;  /* 0x000000123f0e2299 */ /* 0x000fc4000801160d */
[----:B------:R-:W-:Y:S02]  /*11b0*/  @UP1 UIMAD UR16, UR44, UR17, UR16 ;  /* 0x000000112c1012a4 */ /* 0x000fe4000f8e0210 */
[----:B------:R-:W-:Y:S02]  /*11c0*/  @UP0 USHF.R.S32.HI UR12, URZ, 0x1f, UR14 ;  /* 0x0000001f3f0c0899 */ /* 0x000fe4000801140e */
[----:B------:R-:W-:Y:S01]  /*11d0*/  @UP1 USHF.R.S32.HI UR13, URZ, 0x1f, UR14 ;  /* 0x0000001f3f0d1899 */ /* 0x000fe2000801140e */
[----:B------:R-:W-:Y:S01]  /*11e0*/  @UP0 ULDC.64 UR18, c[0x0][0x9b0] ;  /* 0x00026c0000120ab9 */ /* 0x000fe20000000a00 */
[----:B------:R-:W-:Y:S02]  /*11f0*/  @UP1 UIADD3 UR11, UR11, UR16, URZ ;  /* 0x000000100b0b1290 */ /* 0x000fe4000fffe03f */
[----:B------:R-:W-:Y:S01]  /*1200*/  @UP0 UIADD3 UR9, UR9, UR15, URZ ;  /* 0x0000000f09090290 */ /* 0x000fe2000fffe03f */
[----:B------:R-:W-:Y:S01]  /*1210*/  @UP1 ULDC.64 UR16, c[0x0][0x9c0] ;  /* 0x0002700000101ab9 */ /* 0x000fe20000000a00 */
[----:B------:R-:W-:-:S02]  /*1220*/  @UP0 UIMAD UR12, UR12, UR18, URZ ;  /* 0x000000120c0c02a4 */ /* 0x000fc4000f8e023f */
[----:B------:R-:W-:Y:S02]  /*1230*/  @UP1 UIMAD UR13, UR13, UR16, URZ ;  /* 0x000000100d0d12a4 */ /* 0x000fe4000f8e023f */
[----:B------:R-:W-:Y:S02]  /*1240*/  @UP0 UIMAD.WIDE.U32 UR8, UR14, UR18, UR8 ;  /* 0x000000120e0802a5 */ /* 0x000fe4000f8e0008 */
[----:B------:R-:W-:Y:S02]  /*1250*/  @UP0 UIMAD UR12, UR14, UR19, UR12 ;  /* 0x000000130e0c02a4 */ /* 0x000fe4000f8e020c */
[----:B------:R-:W-:Y:S02]  /*1260*/  @UP1 UIMAD.WIDE.U32 UR10, UR14, UR16, UR10 ;  /* 0x000000100e0a12a5 */ /* 0x000fe4000f8e000a */
[----:B------:R-:W-:Y:S02]  /*1270*/  @UP1 UIMAD UR13, UR14, UR17, UR13 ;  /* 0x000000110e0d12a4 */ /* 0x000fe4000f8e020d */
[----:B------:R-:W-:-:S02]  /*1280*/  @UP0 UIADD3 UR12, UR9, UR12, URZ ;  /* 0x0000000c090c0290 */ /* 0x000fc4000fffe03f */
[----:B------:R-:W-:Y:S02]  /*1290*/  @UP0 ULEA UR4, UP3, UR8, UR4, 0x2 ;  /* 0x0000000408040291 */ /* 0x000fe4000f86103f */
[----:B------:R-:W-:Y:S02]  /*12a0*/  @UP1 ULEA UR6, UP4, UR10, UR6, 0x2 ;  /* 0x000000060a061291 */ /* 0x000fe4000f88103f */
[----:B------:R-:W-:Y:S02]  /*12b0*/  @UP1 UIADD3 UR9, UR11, UR13, URZ ;  /* 0x0000000d0b091290 */ /* 0x000fe4000fffe03f */
[----:B------:R-:W-:Y:S01]  /*12c0*/  @UP0 ULEA.HI.X UR5, UR8, UR5, UR12, 0x2, UP3 ;  /* 0x0000000508050291 */ /* 0x000fe200098f140c */
[----:B------:R-:W-:Y:S01]  /*12d0*/  IMAD.U32 R4, RZ, RZ, UR4 ;  /* 0x00000004ff047e24 */ /* 0x000fe2000f8e00ff */
[----:B------:R-:W-:Y:S01]  /*12e0*/  @UP1 ULEA.HI.X UR7, UR10, UR7, UR9, 0x2, UP4 ;  /* 0x000000070a071291 */ /* 0x000fe2000a0f1409 */
[----:B------:R-:W-:Y:S01]  /*12f0*/  IMAD.U32 R6, RZ, RZ, UR6 ;  /* 0x00000006ff067e24 */ /* 0x000fe2000f8e00ff */
[----:B------:R-:W-:Y:S01]  /*1300*/  ULDC UR42, c[0x0][0xdac] ;  /* 0x00036b00002a7ab9 */ /* 0x000fe20000000800 */
[----:B------:R-:W-:Y:S01]  /*1310*/  @UP2 ULDC UR6, c[0x0][0x430] ;  /* 0x00010c0000062ab9 */ /* 0x000fe20000000800 */
[----:B------:R-:W-:Y:S01]  /*1320*/  IMAD.U32 R5, RZ, RZ, UR5 ;  /* 0x00000005ff057e24 */ /* 0x000fe2000f8e00ff */
[----:B------:R-:W-:Y:S01]  /*1330*/  ULDC.64 UR4, c[0x0][0x3f8] ;  /* 0x0000fe0000047ab9 */ /* 0x000fe20000000a00 */
[----:B------:R-:W-:-:S03]  /*1340*/  IMAD.U32 R7, RZ, RZ, UR7 ;  /* 0x00000007ff077e24 */ /* 0x000fc6000f8e00ff */
[----:B------:R-:W5:Y:S04]  /*1350*/  @P0 LDG.E R3, desc[UR50][R4.64] ;  /* 0x0000003204030981 */ /* 0x000f68000c1e1900 */
[----:B------:R-:W5:Y:S01]  /*1360*/  @P1 LDG.E R0, desc[UR50][R6.64] ;  /* 0x0000003206001981 */ /* 0x000f62000c1e1900 */
[----:B------:R-:W-:Y:S01]  /*1370*/  ISETP.NE.U32.AND P0, PT, RZ, UR4, PT ;  /* 0x00000004ff007c0c */ /* 0x000fe2000bf05070 */
[----:B------:R-:W-:Y:S01]  /*1380*/  ULOP3.LUT UR4, URZ, UR49, URZ, 0x33, !UPT ;  /* 0x000000313f047292 */ /* 0x000fe2000f8e333f */
[----:B-1----:R-:W-:Y:S01]  /*1390*/  ISETP.GE.AND P1, PT, R11, 0x1, PT ;  /* 0x000000010b00780c */ /* 0x002fe20003f26270 */
[----:B------:R-:W-:Y:S01]  /*13a0*/  UMOV UR48, UR43 ;  /* 0x0000002b00307c82 */ /* 0x000fe20008000000 */
[----:B------:R-:W-:Y:S01]  /*13b0*/  ISETP.NE.AND.EX P0, PT, RZ, UR5, PT, P0 ;  /* 0x00000005ff007c0c */ /* 0x000fe2000bf05300 */
[----:B------:R-:W-:Y:S01]  /*13c0*/  UIADD3 UR42, UR4, UR42, URZ ;  /* 0x0000002a042a7290 */ /* 0x000fe2000fffe03f */
[----:B------:R-:W-:-:S02]  /*13d0*/  ULDC UR5, c[0x0][0x988] ;  /* 0x0002620000057ab9 */ /* 0x000fc40000000800 */
[----:B---3--:R-:W-:Y:S01]  /*13e0*/  SEL R18, R18, 0x1, P0 ;  /* 0x0000000112127807 */ /* 0x008fe20000000000 */
[----:B------:R-:W-:Y:S01]  /*13f0*/  UIMAD UR42, UR42, 0xc0, URZ ;  /* 0x000000c02a2a78a4 */ /* 0x000fe2000f8e023f */
[----:B------:R-:W-:-:S03]  /*1400*/  @UP2 ULDC UR4, c[0x0][0x42c] ;  /* 0x00010b0000042ab9 */ /* 0x000fc60000000800 */
[----:B----4-:R-:W-:Y:S02]  /*1410*/  IMAD R23, R18, R9, RZ ;  /* 0x0000000912177224 */ /* 0x010fe400078e02ff */
[----:B-----5:R-:W-:Y:S01]  /*1420*/  FMUL.FTZ R0, R3, R0 ;  /* 0x0000000003007220 */ /* 0x020fe20000410000 */
[----:B--2---:R-:W-:-:S03]  /*1430*/  IADD3 R3, -R19, 0xc0, RZ ;  /* 0x000000c013037810 */ /* 0x004fc60007ffe1ff */
[----:B------:R-:W-:Y:S01]  /*1440*/  FMUL.FTZ R0, R0, UR5 ;  /* 0x0000000500007c20 */ /* 0x000fe20008410000 */
[----:B------:R-:W-:Y:S01]  /*1450*/  UIMAD.WIDE.U32 UR4, UR43, UR4, URZ ;  /* 0x000000042b0472a5 */ /* 0x000fe2000f8e003f */
[----:B------:R-:W-:-:S03]  /*1460*/  IMAD R3, R18, R9, R3 ;  /* 0x0000000912037224 */ /* 0x000fc600078e0203 */
[----:B------:R-:W-:Y:S01]  /*1470*/  R2UR UR41, R0 ;  /* 0x00000000002972ca */ /* 0x000fe200000e0000 */
[----:B------:R-:W-:Y:S01]  /*1480*/  VIADD R22, R3, UR42 ;  /* 0x0000002a03167c36 */ /* 0x000fe20008000000 */
[----:B------:R-:W-:-:S03]  /*1490*/  @UP2 USHF.R.U32.HI UR48, URZ, UR6, UR5 ;  /* 0x000000063f302299 */ /* 0x000fc60008011605 */
[----:B------:R-:W-:Y:S01]  /*14a0*/  IMAD.IADD R0, R22, 0x1, R10 ;  /* 0x0000000116007824 */ /* 0x000fe200078e020a */
[----:B------:R-:W-:Y:S09]  /*14b0*/  @!P1 BRA `(.L_x_620) ;  /* 0x0000000000409947 */ /* 0x000ff20003800000 */
[C---:B------:R-:W-:Y:S01]  /*14c0*/  ISETP.GT.AND P0, PT, R22.reuse, RZ, PT ;  /* 0x000000ff1600720c */ /* 0x040fe20003f04270 */
[----:B------:R-:W-:-:S12]  /*14d0*/  VIADD R3, R22, 0xffffffff ;  /* 0xffffffff16037836 */ /* 0x000fd80000000000 */
[----:B------:R-:W-:Y:S05]  /*14e0*/  @P0 BRA `(.L_x_621) ;  /* 0x00000000001c0947 */ /* 0x000fea0003800000 */
[----:B------:R-:W-:Y:S01]  /*14f0*/  ISETP.NE.AND P0, PT, R11, 0x1, PT ;  /* 0x000000010b00780c */ /* 0x000fe20003f05270 */
[----:B------:R-:W-:-:S12]  /*1500*/  IMAD.MOV R3, RZ, RZ, -R22 ;  /* 0x000000ffff037224 */ /* 0x000fd800078e0a16 */
[----:B------:R-:W1:Y:S02]  /*1510*/  @P0 LDC.64 R4, c[0x0][0x9e8] ;  /* 0x00027a00ff040b82 */ /* 0x000e640000000a00 */
[----:B-1----:R-:W-:-:S05]  /*1520*/  @P0 IMAD.HI.U32 R4, R3, R4, RZ ;  /* 0x0000000403040227 */ /* 0x002fca00078e00ff */
[----:B------:R-:W-:-:S04]  /*1530*/  @P0 SHF.R.U32.HI R3, RZ, R5, R4 ;  /* 0x00000005ff030219 */ /* 0x000fc80000011604 */
[----:B------:R-:W-:Y:S01]  /*1540*/  LOP3.LUT R3, RZ, R3, RZ, 0x33, !PT ;  /* 0x00000003ff037212 */ /* 0x000fe200078e33ff */
[----:B------:R-:W-:Y:S06]  /*1550*/  BRA `(.L_x_622) ;  /* 0x0000000000107947 */ /* 0x000fec0003800000 */
.L_x_621:
[----:B------:R-:W-:-:S13]  /*1560*/  ISETP.NE.AND P0, PT, R11, 0x1, PT ;  /* 0x000000010b00780c */ /* 0x000fda0003f05270 */
[----:B------:R-:W1:Y:S02]  /*1570*/  @P0 LDC.64 R4, c[0x0][0x9e8] ;  /* 0x00027a00ff040b82 */ /* 0x000e640000000a00 */
[----:B-1----:R-:W-:-:S05]  /*1580*/  @P0 IMAD.HI.U32 R4, R3, R4, RZ ;  /* 0x0000000403040227 */ /* 0x002fca00078e00ff */
[----:B------:R-:W-:-:S07]  /*1590*/  @P0 SHF.R.U32.HI R3, RZ, R5, R4 ;  /* 0x00000005ff030219 */ /* 0x000fce0000011604 */
.L_x_622:
[----:B------:R-:W-:-:S05]  /*15a0*/  IMAD R3, R3, R11, R11 ;  /* 0x0000000b03037224 */ /* 0x000fca00078e020b */
[----:B------:R-:W-:-:S07]  /*15b0*/  VIMNMX R0, R0, R3, PT ;  /* 0x0000000300007248 */ /* 0x000fce0003fe0100 */
.L_x_620:
[----:B------:R-:W-:Y:S01]  /*15c0*/  VIADD R3, R0, 0x9f ;  /* 0x0000009f00037836 */ /* 0x000fe20000000000 */
[----:B------:R-:W-:Y:S01]  /*15d0*/  ULDC UR4, c[0x0][0x9dc] ;  /* 0x0002770000047ab9 */ /* 0x000fe20000000800 */
[CC--:B------:R-:W-:Y:S02]  /*15e0*/  IMAD R0, R18.reuse, R9.reuse, 0x9f ;  /* 0x0000009f12007424 */ /* 0x0c0fe400078e0209 */
[----:B------:R-:W-:Y:S02]  /*15f0*/  IMAD R19, R18, R9, -R19 ;  /* 0x0000000912137224 */ /* 0x000fe400078e0a13 */
[----:B------:R-:W-:-:S04]  /*1600*/  IMAD.HI R4, R3, 0x66666667, RZ ;  /* 0x6666666703047827 */ /* 0x000fc800078e02ff */
[----:B------:R-:W-:Y:S01]  /*1610*/  IMAD.HI R0, R0, 0x66666667, RZ ;  /* 0x6666666700007827 */ /* 0x000fe200078e02ff */
[----:B------:R-:W-:-:S03]  /*1620*/  SHF.R.U32.HI R5, RZ, 0x1f, R4 ;  /* 0x0000001fff057819 */ /* 0x000fc60000011604 */
[----:B------:R-:W-:Y:S01]  /*1630*/  VIADD R105, R19, UR42 ;  /* 0x0000002a13697c36 */ /* 0x000fe20008000000 */
[----:B------:R-:W-:Y:S02]  /*1640*/  SHF.R.U32.HI R3, RZ, 0x1f, R0 ;  /* 0x0000001fff037819 */ /* 0x000fe40000011600 */
[----:B------:R-:W-:Y:S01]  /*1650*/  LEA.HI.SX32 R104, R4, R5, 0x1a ;  /* 0x0000000504687211 */ /* 0x000fe200078fd2ff */
[----:B------:R-:W-:Y:S01]  /*1660*/  VIADD R6, R105, -UR4 ;  /* 0x8000000469067c36 */ /* 0x000fe20008000000 */
[----:B------:R-:W-:-:S04]  /*1670*/  LEA.HI.SX32 R3, R0, R3, 0x1a ;  /* 0x0000000300037211 */ /* 0x000fc800078fd2ff */
[----:B------:R-:W-:Y:S02]  /*1680*/  R2UR UR4, R6 ;  /* 0x00000000060472ca */ /* 0x000fe400000e0000 */
[----:B------:R-:W-:Y:S01]  /*1690*/  VIMNMX R104, R3, R104, PT ;  /* 0x0000006803687248 */ /* 0x000fe20003fe0100 */
[----:B------:R-:W-:-:S12]  /*16a0*/  @!P1 BRA `(.L_x_623) ;  /* 0x0000000000489947 */ /* 0x000fd80003800000 */
[----:B------:R-:W-:-:S13]  /*16b0*/  ISETP.GT.AND P0, PT, R105, -0x1, PT ;  /* 0xffffffff6900780c */ /* 0x000fda0003f04270 */
[----:B------:R-:W-:Y:S05]  /*16c0*/  @P0 BRA `(.L_x_624) ;  /* 0x00000000001c0947 */ /* 0x000fea0003800000 */
[----:B------:R-:W-:Y:S02]  /*16d0*/  ISETP.NE.AND P0, PT, R11, 0x1, PT ;  /* 0x000000010b00780c */ /* 0x000fe40003f05270 */
[----:B------:R-:W-:-:S11]  /*16e0*/  LOP3.LUT R3, RZ, R105, RZ, 0x33, !PT ;  /* 0x00000069ff037212 */ /* 0x000fd600078e33ff */
[----:B------:R-:W1:Y:S02]  /*16f0*/  @P0 LDC.64 R4, c[0x0][0x9e8] ;  /* 0x00027a00ff040b82 */ /* 0x000e640000000a00 */
[----:B-1----:R-:W-:-:S05]  /*1700*/  @P0 IMAD.HI.U32 R0, R3, R4, RZ ;  /* 0x0000000403000227 */ /* 0x002fca00078e00ff */
[----:B------:R-:W-:-:S04]  /*1710*/  @P0 SHF.R.U32.HI R3, RZ, R5, R0 ;  /* 0x00000005ff030219 */ /* 0x000fc80000011600 */
[----:B------:R-:W-:Y:S01]  /*1720*/  LOP3.LUT R0, RZ, R3, RZ, 0x33, !PT ;  /* 0x00000003ff007212 */ /* 0x000fe200078e33ff */
[----:B------:R-:W-:Y:S06]  /*1730*/  BRA `(.L_x_625) ;  /* 0x0000000000147947 */ /* 0x000fec0003800000 */
.L_x_624:
[----:B------:R-:W-:Y:S01]  /*1740*/  ISETP.NE.AND P0, PT, R11, 0x1, PT ;  /* 0x000000010b00780c */ /* 0x000fe20003f05270 */
[----:B------:R-:W-:-:S12]  /*1750*/  IMAD.MOV.U32 R0, RZ, RZ, R105 ;  /* 0x000000ffff007224 */ /* 0x000fd800078e0069 */
[----:B------:R-:W1:Y:S02]  /*1760*/  @P0 LDC.64 R4, c[0x0][0x9e8] ;  /* 0x00027a00ff040b82 */ /* 0x000e640000000a00 */
[----:B-1----:R-:W-:-:S05]  /*1770*/  @P0 IMAD.HI.U32 R4, R105, R4, RZ ;  /* 0x0000000469040227 */ /* 0x002fca00078e00ff */
[----:B------:R-:W-:-:S07]  /*1780*/  @P0 SHF.R.U32.HI R0, RZ, R5, R4 ;  /* 0x00000005ff000219 */ /* 0x000fce0000011604 */
.L_x_625:
[----:B------:R-:W-:-:S05]  /*1790*/  IMAD R0, R0, R11, RZ ;  /* 0x0000000b00007224 */ /* 0x000fca00078e02ff */
[----:B------:R-:W-:-:S13]  /*17a0*/  R2UR UR5, R0 ;  /* 0x00000000000572ca */ /* 0x000fda00000e0000 */
[----:B------:R-:W-:-:S04]  /*17b0*/  UISETP.LT.AND UP0, UPT, UR4, UR5, UPT ;  /* 0x000000050400728c */ /* 0x000fc8000bf01270 */
[----:B------:R-:W-:-:S12]  /*17c0*/  USEL UR4, UR4, UR5, !UP0 ;  /* 0x0000000504047287 */ /* 0x000fd8000c000000 */
.L_x_623:
[----:B------:R-:W-:Y:S01]  /*17d0*/  UIMAD.WIDE UR4, UR4, 0x66666667, URZ ;  /* 0x66666667040478a5 */ /* 0x000fe2000f8e023f */
[----:B------:R-:W-:Y:S02]  /*17e0*/  PLOP3.LUT P0, PT, PT, PT, PT, 0x80, 0x0 ;  /* 0x000000000000781c */ /* 0x000fe40003f0f070 */
[----:B------:R-:W-:Y:S02]  /*17f0*/  CS2R R4, SRZ ;  /* 0x0000000000047805 */ /* 0x000fe4000001ff00 */
[----:B------:R-:W-:Y:S01]  /*1800*/  CS2R R54, SRZ ;  /* 0x0000000000367805 */ /* 0x000fe2000001ff00 */
[----:B------:R-:W-:Y:S01]  /*1810*/  USHF.R.U32.HI UR4, URZ, 0x1f, UR5 ;  /* 0x0000001f3f047899 */ /* 0x000fe20008011605 */
[----:B------:R-:W-:Y:S01]  /*1820*/  IMAD.MOV.U32 R0, RZ, RZ, RZ ;  /* 0x000000ffff007224 */ /* 0x000fe200078e00ff */
[----:B------:R-:W-:Y:S02]  /*1830*/  CS2R R52, SRZ ;  /* 0x0000000000347805 */ /* 0x000fe4000001ff00 */
[----:B------:R-:W-:Y:S01]  /*1840*/  CS2R R8, SRZ ;  /* 0x0000000000087805 */ /* 0x000fe2000001ff00 */
[----:B------:R-:W-:Y:S01]  /*1850*/  ULEA.HI.SX32 UR4, UR5, UR4, 0x1a ;  /* 0x0000000405047291 */ /* 0x000fe2000f8fd23f */
[----:B------:R-:W-:Y:S01]  /*1860*/  IMAD.MOV.U32 R3, RZ, RZ, RZ ;  /* 0x000000ffff037224 */ /* 0x000fe200078e00ff */
[----:B------:R-:W-:-:S02]  /*1870*/  CS2R R46, SRZ ;  /* 0x00000000002e7805 */ /* 0x000fc4000001ff00 */
[----:B------:R-:W-:Y:S01]  /*1880*/  CS2R R10, SRZ ;  /* 0x00000000000a7805 */ /* 0x000fe2000001ff00 */
[----:B------:R-:W-:Y:S01]  /*1890*/  UISETP.LT.AND UP0, UPT, URZ, UR4, UPT ;  /* 0x000000043f00728c */ /* 0x000fe2000bf01270 */
[----:B------:R-:W-:Y:S02]  /*18a0*/  CS2R R44, SRZ ;  /* 0x00000000002c7805 */ /* 0x000fe4000001ff00 */
[----:B------:R-:W-:Y:S02]  /*18b0*/  CS2R R12, SRZ ;  /* 0x00000000000c7805 */ /* 0x000fe4000001ff00 */
[----:B------:R-:W-:Y:S01]  /*18c0*/  CS2R R38, SRZ ;  /* 0x0000000000267805 */ /* 0x000fe2000001ff00 */
[----:B------:R-:W-:Y:S01]  /*18d0*/  USEL UR45, URZ, UR4, !UP0 ;  /* 0x000000043f2d7287 */ /* 0x000fe2000c000000 */
[----:B------:R-:W-:Y:S02]  /*18e0*/  CS2R R14, SRZ ;  /* 0x00000000000e7805 */ /* 0x000fe4000001ff00 */
[----:B------:R-:W-:-:S02]  /*18f0*/  CS2R R36, SRZ ;  /* 0x0000000000247805 */ /* 0x000fc4000001ff00 */
[----:B------:R-:W-:Y:S02]  /*1900*/  CS2R R20, SRZ ;  /* 0x0000000000147805 */ /* 0x000fe4000001ff00 */
[----:B------:R-:W-:Y:S02]  /*1910*/  CS2R R30, SRZ ;  /* 0x00000000001e7805 */ /* 0x000fe4000001ff00 */
[----:B------:R-:W-:Y:S02]  /*1920*/  CS2R R24, SRZ ;  /* 0x0000000000187805 */ /* 0x000fe4000001ff00 */
[----:B------:R-:W-:Y:S02]  /*1930*/  ISETP.GT.AND P1, PT, R104, UR45, PT ;  /* 0x0000002d68007c0c */ /* 0x000fe4000bf24270 */
[----:B------:R-:W-:Y:S02]  /*1940*/  CS2R R28, SRZ ;  /* 0x00000000001c7805 */ /* 0x000fe4000001ff00 */
[----:B------:R-:W-:-:S09]  /*1950*/  CS2R R56, SRZ ;  /* 0x0000000000387805 */ /* 0x000fd2000001ff00 */
[----:B------:R-:W-:Y:S05]  /*1960*/  @!P1 BRA `(.L_x_626) ;  /* 0x000000e800a49947 */ /* 0x000fea0003800000 */
[----:B------:R-:W1:Y:S02]  /*1970*/  S2R R6, SR_TID.X ;  /* 0x0000000000067919 */ /* 0x000e640000002100 */
[----:B-1----:R-:W-:-:S05]  /*1980*/  VIADD R0, R6, 0xffffff80 ;  /* 0xffffff8006007836 */ /* 0x002fca0000000000 */
[----:B------:R-:W-:-:S04]  /*1990*/  SHF.R.S32.HI R3, RZ, 0x1f, R0 ;  /* 0x0000001fff037819 */ /* 0x000fc80000011400 */
[----:B------:R-:W-:-:S04]  /*19a0*/  LEA.HI R3, R3, R0, RZ, 0x7 ;  /* 0x0000000003037211 */ /* 0x000fc800078f38ff */
[----:B------:R-:W-:-:S06]  /*19b0*/  SHF.R.S32.HI R3, RZ, 0x7, R3 ;  /* 0x00000007ff037819 */ /* 0x000fcc0000011403 */
[----:B------:R-:W1:Y:S02]  /*19c0*/  SHFL.IDX PT, R3, R3, RZ, 0x1f ;  /* 0x00001fff03037589 */ /* 0x000e6400000e0000 */
[----:B-1----:R-:W-:-:S13]  /*19d0*/  R2UR UR6, R3 ;  /* 0x00000000030672ca */ /* 0x002fda00000e0000 */
        /* <DEDUP_REMOVED lines=26> */
.L_x_627:
[----:B------:R-:W-:Y:S01]  /*1b80*/  ULEA.HI UR4, UR36, UR36, URZ, 0x1 ;  /* 0x0000002424047291 */ /* 0x000fe2000f8f083f */
[----:B------:R-:W-:-:S03]  /*1b90*/  IMAD.U32 R3, RZ, RZ, UR47 ;  /* 0x0000002fff037e24 */ /* 0x000fc6000f8e00ff */
[----:B------:R-:W-:Y:S02]  /*1ba0*/  ULOP3.LUT UR4, UR4, 0xfffffffe, URZ, 0xc0, !UPT ;  /* 0xfffffffe04047892 */ /* 0x000fe4000f8ec03f */
[----:B------:R-:W-:Y:S02]  /*1bb0*/  ISETP.NE.AND P0, PT, R3, 0x3, PT ;  /* 0x000000030300780c */ /* 0x000fe40003f05270 */
[----:B------:R-:W-:-:S06]  /*1bc0*/  UIADD3 UR4, UR36, -UR4, URZ ;  /* 0x8000000424047290 */ /* 0x000fcc000fffe03f */
[----:B------:R-:W-:-:S05]  /*1bd0*/  IMAD.U32 R0, RZ, RZ, UR4 ;  /* 0x00000004ff007e24 */ /* 0x000fca000f8e00ff */
[----:B------:R-:W-:-:S04]  /*1be0*/  SHF.L.U32 R0, R0, 0x1f, RZ ;  /* 0x0000001f00007819 */ /* 0x000fc800000006ff */
[----:B------:R-:W1:Y:S02]  /*1bf0*/  SYNCS.PHASECHK.TRANS64.TRYWAIT P1, [UR40+0x13200], R0 ;  /* 0x01320000ff0075a7 */ /* 0x000e640008020168 */
[----:B-1----:R-:W-:Y:S05]  /*1c00*/  @!P1 BRA `(.L_x_628) ;  /* 0x0000012800149947 */ /* 0x002fea0003800000 */
.L_x_790:
[----:B------:R-:W-:Y:S05]  /*1c10*/  @!P0 BRA `(.L_x_629) ;  /* 0x0000000000048947 */ /* 0x000fea0003800000 */
[----:B------:R-:W-:Y:S01]  /*1c20*/  BPT.TRAP 0x1 ;  /* 0x000000040000795c */ /* 0x000fe20000300000 */
.L_x_629:
[----:B------:R-:W-:Y:S02]  /*1c30*/  IMAD.U32 R5, RZ, RZ, UR38 ;  /* 0x00000026ff057e24 */ /* 0x000fe4000f8e00ff */
[----:B-1----:R-:W-:-:S03]  /*1c40*/  IMAD.U32 R0, RZ, RZ, UR37 ;  /* 0x00000025ff007e24 */ /* 0x002fc6000f8e00ff */
[----:B------:R-:W-:Y:S02]  /*1c50*/  LEA R5, R5, UR40, 0x3 ;  /* 0x0000002805057c11 */ /* 0x000fe4000f8e18ff */
[----:B------:R-:W-:-:S04]  /*1c60*/  SHF.L.U32 R0, R0, 0x1f, RZ ;  /* 0x0000001f00007819 */ /* 0x000fc800000006ff */
[----:B------:R1:W2:Y:S01]  /*1c70*/  SYNCS.PHASECHK.TRANS64.TRYWAIT P1, [R5+URZ+0x13230], R0 ;  /* 0x01323000050075a7 */ /* 0x0002a2000802017f */
[----:B------:R-:W-:Y:S05]  /*1c80*/  @!P0 BRA `(.L_x_630) ;  /* 0x0000000000048947 */ /* 0x000fea0003800000 */
[----:B------:R-:W-:Y:S01]  /*1c90*/  BPT.TRAP 0x1 ;  /* 0x000000040000795c */ /* 0x000fe20000300000 */
.L_x_630:
[----:B--2---:R-:W-:Y:S05]  /*1ca0*/  @P1 BRA `(.L_x_631) ;  /* 0x0000000000081947 */ /* 0x004fea0003800000 */
[----:B------:R-:W2:Y:S02]  /*1cb0*/  SYNCS.PHASECHK.TRANS64.TRYWAIT P1, [R5+URZ+0x13230], R0 ;  /* 0x01323000050075a7 */ /* 0x000ea4000802017f */
[----:B--2---:R-:W-:Y:S05]  /*1cc0*/  @!P1 BRA `(.L_x_632) ;  /* 0x0000012400fc9947 */ /* 0x004fea0003800000 */
.L_x_631:
[----:B------:R-:W3:Y:S01]  /*1cd0*/  S2R R3, SR_TID.X ;  /* 0x0000000000037919 */ /* 0x000ee20000002100 */
[----:B------:R-:W-:Y:S01]  /*1ce0*/  UIADD3 UR4, UR40, 0xe000, URZ ;  /* 0x0000e00028047890 */ /* 0x000fe2000fffe03f */
[----:B------:R-:W-:-:S03]  /*1cf0*/  LOP3.LUT R2, R2, 0xfffffff7, RZ, 0xc0, !PT ;  /* 0xfffffff702027812 */ /* 0x000fc600078ec0ff */
[----:B------:R-:W-:-:S04]  /*1d00*/  USHF.R.U32.HI UR4, URZ, 0x4, UR4 ;  /* 0x000000043f047899 */ /* 0x000fc80008011604 */
[----:B------:R-:W-:-:S06]  /*1d10*/  ULOP3.LUT UR4, UR4, 0x3fff, URZ, 0xc0, !UPT ;  /* 0x00003fff04047892 */ /* 0x000fcc000f8ec03f */
[----:B------:R-:W-:Y:S01]  /*1d20*/  IMAD.U32 R9, RZ, RZ, UR4 ;  /* 0x00000004ff097e24 */ /* 0x000fe2000f8e00ff */
[----:B------:R-:W-:Y:S05]  /*1d30*/  WARPSYNC.ALL ;  /* 0x0000000000007948 */ /* 0x000fea0003800000 */
[----:B------:R-:W-:Y:S02]  /*1d40*/  LOP3.LUT R9, R9, 0x10000, RZ, 0xfc, !PT ;  /* 0x0001000009097812 */ /* 0x000fe400078efcff */
[----:B---3--:R-:W-:-:S13]  /*1d50*/  LOP3.LUT P1, RZ, R3, 0x7f, RZ, 0xc0, !PT ;  /* 0x0000007f03ff7812 */ /* 0x008fda000782c0ff */
[----:B------:R-:W-:Y:S02]  /*1d60*/  @P1 LOP3.LUT R2, R2, 0x8, RZ, 0xfc, !PT ;  /* 0x0000000802021812 */ /* 0x000fe400078efcff */
[----:B------:R-:W-:Y:S01]  /*1d70*/  R2UR UR12, R9 ;  /* 0x00000000090c72ca */ /* 0x000fe200000e0000 */
[----:B------:R-:W-:Y:S01]  /*1d80*/  ULOP3.LUT UR52, UR52, 0x10000, URZ, 0xfc, !UPT ;  /* 0x0001000034347892 */ /* 0x000fe2000f8efc3f */
[----:B------:R-:W-:Y:S01]  /*1d90*/  WARPGROUP.ARRIVE ;  /* 0x00000000000079c5 */ /* 0x000fe20000000000 */
[----:B------:R-:W-:Y:S01]  /*1da0*/  UMOV UR9, 0x80000020 ;  /* 0x8000002000097882 */ /* 0x000fe20000000000 */
[----:B------:R-:W-:Y:S01]  /*1db0*/  UMOV UR11, 0x80000020 ;  /* 0x80000020000b7882 */ /* 0x000fe20000000000 */
[----:B------:R-:W-:Y:S01]  /*1dc0*/  UMOV UR7, 0x80000020 ;  /* 0x8000002000077882 */ /* 0x000fe20000000000 */
[----:B------:R-:W3:Y:S01]  /*1dd0*/  LDL R6, [R1] ;  /* 0x0000000001067983 */ /* 0x000ee20000100800 */
[----:B------:R-:W4:Y:S01]  /*1de0*/  LDC R3, c[0x0][0x288] ;  /* 0x0000a200ff037b82 */ /* 0x000f220000000800 */
[----:B------:R-:W-:Y:S01]  /*1df0*/  UMOV UR8, UR52 ;  /* 0x0000003400087c82 */ /* 0x000fe20008000000 */
[----:B-12---:R-:W-:Y:S01]  /*1e00*/  @!P1 VIADD R0, R5, 0x13240 ;  /* 0x0001324005009836 */ /* 0x006fe20000000000 */
[----:B------:R-:W-:Y:S01]  /*1e10*/  ULDC UR21, c[0x0][0x9dc] ;  /* 0x0002770000157ab9 */ /* 0x000fe20000000800 */
[----:B------:R-:W-:-:S02]  /*1e20*/  IMAD R4, R104, -0xa0, R23 ;  /* 0xffffff6068047824 */ /* 0x000fc400078e0217 */
[----:B------:R-:W-:Y:S01]  /*1e30*/  UIMAD UR12, UR38, 0x280, UR12 ;  /* 0x00000280260c78a4 */ /* 0x000fe2000f8e020c */
[----:B------:R-:W-:Y:S01]  /*1e40*/  @!P1 PRMT R0, RZ, 0x654, R0 ;  /* 0x00000654ff009816 */ /* 0x000fe20000000000 */
[----:B------:R-:W1:Y:S01]  /*1e50*/  LDC R11, c[0x0][0x2e0] ;  /* 0x0000b800ff0b7b82 */ /* 0x000e620000000800 */
[----:B------:R-:W-:Y:S01]  /*1e60*/  IMAD.MOV.U32 R5, RZ, RZ, -0xa0 ;  /* 0xffffff60ff057424 */ /* 0x000fe200078e00ff */
[----:B------:R-:W-:Y:S02]  /*1e70*/  UIADD3 UR4, UR12, 0x80, URZ ;  /* 0x000000800c047890 */ /* 0x000fe4000fffe03f */
[----:B------:R-:W-:Y:S01]  /*1e80*/  UIADD3 UR5, UR12, 0x100, URZ ;  /* 0x000001000c057890 */ /* 0x000fe2000fffe03f */
[----:B------:R-:W-:Y:S01]  /*1e90*/  IMAD R12, R104, R5, 0xa0 ;  /* 0x000000a0680c7424 */ /* 0x000fe200078e0205 */
[----:B------:R-:W-:Y:S01]  /*1ea0*/  UMOV UR10, UR12 ;  /* 0x0000000c000a7c82 */ /* 0x000fe20008000000 */
[----:B------:R-:W-:Y:S01]  /*1eb0*/  UIADD3 UR6, UR12, 0x180, URZ ;  /* 0x000001800c067890 */ /* 0x000fe2000fffe03f */
[----:B------:R-:W-:Y:S01]  /*1ec0*/  QGMMA.64x32x32.F32.E4M3.E4M3 R88, gdesc[UR8], RZ, !UPT, gsb0 ;  /* 0x00600000085879f3 */ /* 0x000fe2000c0008ff */
[----:B------:R-:W-:Y:S01]  /*1ed0*/  UMOV UR10, UR4 ;  /* 0x00000004000a7c82 */ /* 0x000fe20008000000 */
[----:B------:R-:W-:Y:S01]  /*1ee0*/  UMOV UR11, 0x80000020 ;  /* 0x80000020000b7882 */ /* 0x000fe20000000000 */
[----:B------:R-:W-:-:S02]  /*1ef0*/  UIADD3 UR4, UR12, 0x200, URZ ;  /* 0x000002000c047890 */ /* 0x000fc4000fffe03f */
[----:B------:R-:W-:Y:S01]  /*1f00*/  UIADD3 UR13, UR12, 0x182, URZ ;  /* 0x000001820c0d7890 */ /* 0x000fe2000fffe03f */
[----:B----4-:R-:W-:-:S05]  /*1f10*/  IADD3 R4, -R3, 0xa1, R4 ;  /* 0x000000a103047810 */ /* 0x010fca0007ffe104 */
[----:B------:R-:W-:Y:S01]  /*1f20*/  IMAD R4, R17, -0x2, R4 ;  /* 0xfffffffe11047824 */ /* 0x000fe200078e0204 */
        /* <DEDUP_REMOVED lines=21> */
[----:B------:R-:W-:Y:S02]  /*2080*/  UIADD3 UR10, UR12, 0x82, URZ ;  /* 0x000000820c0a7890 */ /* 0x000fe4000fffe03f */
[----:B------:R-:W-:Y:S02]  /*2090*/  UIADD3 UR11, UR12, 0x102, URZ ;  /* 0x000001020c0b7890 */ /* 0x000fe4000fffe03f */
[----:B------:R-:W-:Y:S01]  /*20a0*/  UIADD3 UR12, UR12, 0x202, URZ ;  /* 0x000002020c0c7890 */ /* 0x000fe2000fffe03f */
[----:B---3--:R-:W-:Y:S02]  /*20b0*/  VIADD R8, R6, UR42 ;  /* 0x0000002a06087c36 */ /* 0x008fe40008000000 */
[----:B------:R-:W-:Y:S01]  /*20c0*/  IMAD R6, R17, -0x2, R12 ;  /* 0xfffffffe11067824 */ /* 0x000fe200078e020c */
[----:B------:R-:W-:Y:S02]  /*20d0*/  WARPGROUP.DEPBAR.LE gsb0, 0x0 ;  /* 0x00008000000079c5 */ /* 0x000fe40000010000 */
[----:B------:R-:W-:-:S06]  /*20e0*/  WARPGROUP.ARRIVE ;  /* 0x00000000000079c5 */ /* 0x000fcc0000000000 */
[----:B------:R-:W-:Y:S01]  /*20f0*/  QGMMA.64x32x32.F32.E4M3.E4M3 R88, gdesc[UR4], R88, gsb0 ;  /* 0x00600000045879f3 */ /* 0x000fe20008000858 */
[----:B------:R-:W-:Y:S01]  /*2100*/  UMOV UR6, UR10 ;  /* 0x0000000a00067c82 */ /* 0x000fe20008000000 */
[----:B------:R-:W-:Y:S01]  /*2110*/  UMOV UR7, 0x80000020 ;  /* 0x8000002000077882 */ /* 0x000fe20000000000 */
[----:B------:R-:W-:-:S06]  /*2120*/  ULOP3.LUT UR10, URZ, UR21, URZ, 0x33, !UPT ;  /* 0x000000153f0a7292 */ /* 0x000fcc000f8e333f */
[----:B------:R-:W-:Y:S01]  /*2130*/  VIADD R15, R4, UR10 ;  /* 0x0000000a040f7c36 */ /* 0x000fe20008000000 */
[----:B------:R-:W-:Y:S02]  /*2140*/  WARPGROUP.DEPBAR.LE gsb0, 0x0 ;  /* 0x00008000000079c5 */ /* 0x000fe40000010000 */
[----:B------:R-:W-:-:S06]  /*2150*/  WARPGROUP.ARRIVE ;  /* 0x00000000000079c5 */ /* 0x000fcc0000000000 */
[----:B------:R-:W-:Y:S01]  /*2160*/  QGMMA.64x32x32.F32.E4M3.E4M3 R72, gdesc[UR4], R72, gsb0 ;  /* 0x00600000044879f3 */ /* 0x000fe20008000848 */
[----:B------:R-:W-:Y:S01]  /*2170*/  UMOV UR6, UR11 ;  /* 0x0000000b00067c82 */ /* 0x000fe20008000000 */
[----:B------:R-:W-:Y:S01]  /*2180*/  UMOV UR7, 0x80000020 ;  /* 0x8000002000077882 */ /* 0x000fe20000000000 */
        /* <DEDUP_REMOVED lines=13> */
[----:B------:R-:W-:Y:S02]  /*2260*/  ULDC.64 UR6, c[0x0][0x9e0] ;  /* 0x0002780000067ab9 */ /* 0x000fe40000000a00 */
[----:B------:R-:W-:Y:S01]  /*2270*/  UISETP.GE.AND UP0, UPT, UR7, 0x1, UPT ;  /* 0x000000010700788c */ /* 0x000fe2000bf06270 */
[----:B------:R-:W-:Y:S02]  /*2280*/  VIADD R14, R4, UR6 ;  /* 0x00000006040e7c36 */ /* 0x000fe40008000000 */
[----:B------:R-:W-:Y:S01]  /*2290*/  IMAD.IADD R4, R15, 0x1, R8 ;  /* 0x000000010f047824 */ /* 0x000fe200078e0208 */
[----:B------:R-:W-:Y:S02]  /*22a0*/  WARPGROUP.DEPBAR.LE gsb0, 0x0 ;  /* 0x00008000000079c5 */ /* 0x000fe40000010000 */
[----:B------:R1:W-:Y:S01]  /*22b0*/  @!P1 SYNCS.ARRIVE.TRANS64.RED.A1T0 RZ, [R0+URZ], RZ ;  /* 0x000000ff00ff99a7 */ /* 0x0003e2000810043f */
[----:B------:R-:W-:Y:S01]  /*22c0*/  PLOP3.LUT P1, PT, PT, PT, UP0, 0x40, 0x0 ;  /* 0x000000000000781c */ /* 0x000fe20003f2e808 */
[----:B-1----:R-:W-:-:S04]  /*22d0*/  IMAD R0, R18, R11, R12 ;  /* 0x0000000b12007224 */ /* 0x002fc800078e020c */
[----:B------:R-:W-:-:S05]  /*22e0*/  IMAD R13, R17, -0x2, R0 ;  /* 0xfffffffe110d7824 */ /* 0x000fca00078e0200 */
[----:B------:R-:W-:-:S03]  /*22f0*/  VIADDMNMX R0, R8, R14, R13, PT ;  /* 0x0000000e08007246 */ /* 0x000fc6000380010d */
[----:B------:R-:W-:Y:S05]  /*2300*/  @P1 BRA `(.L_x_633) ;  /* 0x0000000000581947 */ /* 0x000fea0003800000 */
[----:B------:R-:W-:Y:S01]  /*2310*/  IMAD R10, R18, R11, R8 ;  /* 0x0000000b120a7224 */ /* 0x000fe200078e0208 */
[----:B------:R-:W-:Y:S03]  /*2320*/  BSSY B0, `(.L_x_634) ;  /* 0x0000011000007945 */ /* 0x000fe60003800000 */
[----:B------:R-:W-:-:S05]  /*2330*/  IMAD.IADD R5, R10, 0x1, -R3 ;  /* 0x000000010a057824 */ /* 0x000fca00078e0a03 */
[----:B------:R-:W-:-:S13]  /*2340*/  ISETP.GT.AND P1, PT, R5, -0x1, PT ;  /* 0xffffffff0500780c */ /* 0x000fda0003f24270 */
[----:B------:R-:W-:Y:S05]  /*2350*/  @P1 BRA `(.L_x_635) ;  /* 0x0000000000201947 */ /* 0x000fea0003800000 */
[----:B------:R-:W-:Y:S01]  /*2360*/  UISETP.NE.AND UP1, UPT, UR7, 0x1, UPT ;  /* 0x000000010700788c */ /* 0x000fe2000bf25270 */
[----:B------:R-:W-:-:S05]  /*2370*/  LOP3.LUT R5, RZ, R5, RZ, 0x33, !PT ;  /* 0x00000005ff057212 */ /* 0x000fca00078e33ff */
[----:B------:R-:W-:-:S05]  /*2380*/  PLOP3.LUT P1, PT, PT, PT, UP1, 0x80, 0x0 ;  /* 0x000000000000781c */ /* 0x000fca0003f2f018 */
[----:B------:R-:W-:-:S08]  /*2390*/  @UP1 ULDC.64 UR10, c[0x0][0x9e8] ;  /* 0x00027a00000a1ab9 */ /* 0x000fd00000000a00 */
[----:B------:R-:W-:-:S05]  /*23a0*/  @P1 IMAD.HI.U32 R7, R5, UR10, RZ ;  /* 0x0000000a05071c27 */ /* 0x000fca000f8e00ff */
[----:B------:R-:W-:-:S04]  /*23b0*/  @P1 SHF.R.U32.HI R5, RZ, UR11, R7 ;  /* 0x0000000bff051c19 */ /* 0x000fc80008011607 */
[----:B------:R-:W-:Y:S01]  /*23c0*/  LOP3.LUT R5, RZ, R5, RZ, 0x33, !PT ;  /* 0x00000005ff057212 */ /* 0x000fe200078e33ff */
[----:B------:R-:W-:Y:S06]  /*23d0*/  BRA `(.L_x_636) ;  /* 0x0000000000147947 */ /* 0x000fec0003800000 */
.L_x_635:
[----:B------:R-:W-:-:S06]  /*23e0*/  UISETP.NE.AND UP1, UPT, UR7, 0x1, UPT ;  /* 0x000000010700788c */ /* 0x000fcc000bf25270 */
[----:B------:R-:W-:-:S05]  /*23f0*/  PLOP3.LUT P1, PT, PT, PT, UP1, 0x80, 0x0 ;  /* 0x000000000000781c */ /* 0x000fca0003f2f018 */
[----:B------:R-:W-:-:S08]  /*2400*/  @UP1 ULDC.64 UR10, c[0x0][0x9e8] ;  /* 0x00027a00000a1ab9 */ /* 0x000fd00000000a00 */
[----:B------:R-:W-:-:S05]  /*2410*/  @P1 IMAD.HI.U32 R7, R5, UR10, RZ ;  /* 0x0000000a05071c27 */ /* 0x000fca000f8e00ff */
[----:B------:R-:W-:-:S07]  /*2420*/  @P1 SHF.R.U32.HI R5, RZ, UR11, R7 ;  /* 0x0000000bff051c19 */ /* 0x000fce0008011607 */
.L_x_636:
[----:B------:R-:W-:Y:S05]  /*2430*/  BSYNC B0 ;  /* 0x0000000000007941 */ /* 0x000fea0003800000 */
.L_x_634:
[----:B------:R-:W-:-:S05]  /*2440*/  IMAD R5, R5, UR7, R6 ;  /* 0x0000000705057c24 */ /* 0x000fca000f8e0206 */
[----:B------:R-:W-:Y:S02]  /*2450*/  VIMNMX R4, R4, R5, !PT ;  /* 0x0000000504047248 */ /* 0x000fe40007fe0100 */
[----:B------:R-:W-:-:S07]  /*2460*/  VIADDMNMX R0, R5, UR7, R0, PT ;  /* 0x0000000705007c46 */ /* 0x000fce000b800100 */
.L_x_633:
[----:B------:R-:W-:Y:S01]  /*2470*/  ISETP.GE.AND P1, PT, R12, 0x2, PT ;  /* 0x000000020c00780c */ /* 0x000fe20003f26270 */
[----:B------:R-:W-:Y:S01]  /*2480*/  VIADD R7, R8, 0x8 ;  /* 0x0000000808077836 */ /* 0x000fe20000000000 */
[----:B------:R-:W-:Y:S02]  /*2490*/  ISETP.GE.AND P2, PT, R12, 0x9, PT ;  /* 0x000000090c00780c */ /* 0x000fe40003f46270 */
[----:B------:R-:W-:Y:S02]  /*24a0*/  LOP3.LUT R16, R16, 0xefffffff, RZ, 0xc0, !PT ;  /* 0xefffffff10107812 */ /* 0x000fe400078ec0ff */
[----:B------:R-:W-:Y:S02]  /*24b0*/  ISETP.GE.AND P3, PT, R12, 0xa, PT ;  /* 0x0000000a0c00780c */ /* 0x000fe40003f66270 */
[----:B------:R-:W-:Y:S02]  /*24c0*/  LOP3.LUT R2, R2, 0xfffffffb, RZ, 0xc0, !PT ;  /* 0xfffffffb02027812 */ /* 0x000fe400078ec0ff */
[----:B------:R-:W-:-:S03]  /*24d0*/  ISETP.GE.AND P4, PT, R12, 0x31, PT ;  /* 0x000000310c00780c */ /* 0x000fc60003f86270 */
[----:B------:R-:W-:Y:S02]  /*24e0*/  @P1 LOP3.LUT R16, R16, 0x10000000, RZ, 0xfc, !PT ;  /* 0x1000000010101812 */ /* 0x000fe400078efcff */
[----:B------:R-:W-:Y:S02]  /*24f0*/  ISETP.GT.AND P1, PT, R4, 0x1, !P1 ;  /* 0x000000010400780c */ /* 0x000fe40004f24270 */
[----:B------:R-:W-:Y:S02]  /*2500*/  LOP3.LUT R16, R16, 0xdfffffff, RZ, 0xc0, !PT ;  /* 0xdfffffff10107812 */ /* 0x000fe400078ec0ff */
[----:B------:R-:W-:Y:S02]  /*2510*/  ISETP.LT.OR P1, PT, R0, 0x2, P1 ;  /* 0x000000020000780c */ /* 0x000fe40000f21670 */
[----:B------:R-:W-:Y:S02]  /*2520*/  @P2 LOP3.LUT R16, R16, 0x20000000, RZ, 0xfc, !PT ;  /* 0x2000000010102812 */ /* 0x000fe400078efcff */
[----:B------:R-:W-:-:S02]  /*2530*/  ISETP.GT.AND P2, PT, R4, 0x8, !P2 ;  /* 0x000000080400780c */ /* 0x000fc40005744270 */
[----:B------:R-:W-:Y:S02]  /*2540*/  FSEL R89, R89, -INF , !P1 ;  /* 0xff80000059597808 */ /* 0x000fe40004800000 */
[----:B------:R-:W-:Y:S02]  /*2550*/  LOP3.LUT R16, R16, 0xbfffffff, RZ, 0xc0, !PT ;  /* 0xbfffffff10107812 */ /* 0x000fe400078ec0ff */
[----:B------:R-:W-:Y:S02]  /*2560*/  ISETP.GT.AND P1, PT, R4, 0x9, !P3 ;  /* 0x000000090400780c */ /* 0x000fe40005f24270 */
[----:B------:R-:W-:Y:S02]  /*2570*/  ISETP.LT.OR P2, PT, R0, 0x9, P2 ;  /* 0x000000090000780c */ /* 0x000fe40001741670 */
[----:B------:R-:W-:Y:S02]  /*2580*/  @P3 LOP3.LUT R16, R16, 0x40000000, RZ, 0xfc, !PT ;  /* 0x4000000010103812 */ /* 0x000fe400078efcff */
[----:B------:R-:W-:-:S02]  /*2590*/  ISETP.LT.OR P1, PT, R0, 0xa, P1 ;  /* 0x0000000a0000780c */ /* 0x000fc40000f21670 */
[----:B------:R-:W-:Y:S02]  /*25a0*/  FSEL R92, R92, -INF , !P2 ;  /* 0xff8000005c5c7808 */ /* 0x000fe40005000000 */
[C---:B------:R-:W-:Y:S02]  /*25b0*/  ISETP.GE.AND P3, PT, R12.reuse, 0x11, PT ;  /* 0x000000110c00780c */ /* 0x040fe40003f66270 */
[----:B------:R-:W-:Y:S02]  /*25c0*/  ISETP.GE.AND P2, PT, R12, 0x12, PT ;  /* 0x000000120c00780c */ /* 0x000fe40003f46270 */
[----:B------:R-:W-:Y:S02]  /*25d0*/  FSEL R93, R93, -INF , !P1 ;  /* 0xff8000005d5d7808 */ /* 0x000fe40004800000 */
[----:B------:R-:W-:Y:S02]  /*25e0*/  ISETP.GT.AND P1, PT, R4, 0x10, !P3 ;  /* 0x000000100400780c */ /* 0x000fe40005f24270 */
[----:B------:R-:W-:-:S02]  /*25f0*/  LOP3.LUT R16, R16, 0x7fffffff, RZ, 0xc0, !PT ;  /* 0x7fffffff10107812 */ /* 0x000fc400078ec0ff */
[----:B------:R-:W-:-:S03]  /*2600*/  ISETP.LT.OR P1, PT, R0, 0x11, P1 ;  /* 0x000000110000780c */ /* 0x000fc60000f21670 */
[----:B------:R-:W-:Y:S02]  /*2610*/  @P3 LOP3.LUT R16, R16, 0x80000000, RZ, 0xfc, !PT ;  /* 0x8000000010103812 */ /* 0x000fe400078efcff */
[----:B------:R-:W-:Y:S02]  /*2620*/  FSEL R96, R96, -INF , !P1 ;  /* 0xff80000060607808 */ /* 0x000fe40004800000 */
[----:B------:R-:W-:Y:S02]  /*2630*/  @P2 LOP3.LUT R2, R2, 0x4, RZ, 0xfc, !PT ;  /* 0x0000000402022812 */ /* 0x000fe400078efcff */
[----:B------:R-:W-:Y:S02]  /*2640*/  ISETP.GT.AND P1, PT, R4, 0x11, !P2 ;  /* 0x000000110400780c */ /* 0x000fe40005724270 */
[----:B------:R-:W-:Y:S02]  /*2650*/  ISETP.GE.AND P2, PT, R12, 0x19, PT ;  /* 0x000000190c00780c */ /* 0x000fe40003f46270 */
[----:B------:R-:W-:-:S02]  /*2660*/  ISETP.LT.OR P1, PT, R0, 0x12, P1 ;  /* 0x000000120000780c */ /* 0x000fc40000f21670 */
[----:B------:R-:W-:Y:S02]  /*2670*/  LOP3.LUT R2, R2, 0xfffffffd, RZ, 0xc0, !PT ;  /* 0xfffffffd02027812 */ /* 0x000fe400078ec0ff */
[----:B------:R-:W-:Y:S02]  /*2680*/  FSEL R97, R97, -INF , !P1 ;  /* 0xff80000061617808 */ /* 0x000fe40004800000 */
[----:B------:R-:W-:Y:S02]  /*2690*/  ISETP.GT.AND P1, PT, R4, 0x18, !P2 ;  /* 0x000000180400780c */ /* 0x000fe40005724270 */
[----:B------:R-:W-:Y:S02]  /*26a0*/  ISETP.GE.AND P3, PT, R12, 0x22, PT ;  /* 0x000000220c00780c */ /* 0x000fe40003f66270 */
[----:B------:R-:W-:Y:S02]  /*26b0*/  ISETP.LT.OR P1, PT, R0, 0x19, P1 ;  /* 0x000000190000780c */ /* 0x000fe40000f21670 */
[----:B------:R-:W-:-:S02]  /*26c0*/  @P2 LOP3.LUT R2, R2, 0x2, RZ, 0xfc, !PT ;  /* 0x0000000202022812 */ /* 0x000fc400078efcff */
[----:B------:R-:W-:Y:S02]  /*26d0*/  ISETP.GE.AND P2, PT, R12, 0x1a, PT ;  /* 0x0000001a0c00780c */ /* 0x000fe40003f46270 */
[----:B------:R-:W-:Y:S02]  /*26e0*/  FSEL R100, R100, -INF , !P1 ;  /* 0xff80000064647808 */ /* 0x000fe40004800000 */
[----:B------:R-:W-:Y:S02]  /*26f0*/  ISETP.GT.AND P1, PT, R4, 0x19, !P2 ;  /* 0x000000190400780c */ /* 0x000fe40005724270 */
[----:B------:R-:W-:Y:S02]  /*2700*/  LOP3.LUT R2, R2, 0xfffffffe, RZ, 0xc0, !PT ;  /* 0xfffffffe02027812 */ /* 0x000fe400078ec0ff */
[----:B------:R-:W-:Y:S02]  /*2710*/  ISETP.LT.OR P1, PT, R0, 0x1a, P1 ;  /* 0x0000001a0000780c */ /* 0x000fe40000f21670 */
[----:B------:R-:W-:-:S02]  /*2720*/  LOP3.LUT R16, R16, 0xfffffffd, RZ, 0xc0, !PT ;  /* 0xfffffffd10107812 */ /* 0x000fc400078ec0ff */
[----:B------:R-:W-:Y:S02]  /*2730*/  FSEL R101, R101, -INF , !P1 ;  /* 0xff80000065657808 */ /* 0x000fe40004800000 */
[----:B------:R-:W-:Y:S02]  /*2740*/  ISETP.GE.AND P1, PT, R12, 0x21, PT ;  /* 0x000000210c00780c */ /* 0x000fe40003f26270 */
[----:B------:R-:W-:Y:S02]  /*2750*/  @P2 LOP3.LUT R2, R2, 0x1, RZ, 0xfc, !PT ;  /* 0x0000000102022812 */ /* 0x000fe400078efcff */
[----:B------:R-:W-:Y:S02]  /*2760*/  ISETP.GT.AND P2, PT, R4, 0x20, !P1 ;  /* 0x000000200400780c */ /* 0x000fe40004f44270 */
[----:B------:R-:W-:Y:S02]  /*2770*/  @P3 LOP3.LUT R16, R16, 0x2, RZ, 0xfc, !PT ;  /* 0x0000000210103812 */ /* 0x000fe400078efcff */
[----:B------:R-:W-:-:S02]  /*2780*/  ISETP.LT.OR P2, PT, R0, 0x21, P2 ;  /* 0x000000210000780c */ /* 0x000fc40001741670 */
[----:B------:R-:W-:Y:S02]  /*2790*/  LOP3.LUT R16, R16, 0xfffffffb, RZ, 0xc0, !PT ;  /* 0xfffffffb10107812 */ /* 0x000fe400078ec0ff */
[----:B------:R-:W-:Y:S02]  /*27a0*/  FSEL R72, R72, -INF , !P2 ;  /* 0xff80000048487808 */ /* 0x000fe40005000000 */
[----:B------:R-:W-:Y:S02]  /*27b0*/  ISETP.GT.AND P2, PT, R4, 0x21, !P3 ;  /* 0x000000210400780c */ /* 0x000fe40005f44270 */
[----:B------:R-:W-:Y:S02]  /*27c0*/  ISETP.GE.AND P3, PT, R12, 0x29, PT ;  /* 0x000000290c00780c */ /* 0x000fe40003f66270 */
[----:B------:R-:W-:-:S04]  /*27d0*/  ISETP.LT.OR P2, PT, R0, 0x22, P2 ;  /* 0x000000220000780c */ /* 0x000fc80001741670 */
[----:B------:R-:W-:Y:S02]  /*27e0*/  FSEL R73, R73, -INF , !P2 ;  /* 0xff80000049497808 */ /* 0x000fe40005000000 */
[----:B------:R-:W-:-:S04]  /*27f0*/  ISETP.GT.AND P2, PT, R4, 0x28, !P3 ;  /* 0x000000280400780c */ /* 0x000fc80005f44270 */
[----:B------:R-:W-:Y:S02]  /*2800*/  ISETP.LT.OR P2, PT, R0, 0x29, P2 ;  /* 0x000000290000780c */ /* 0x000fe40001741670 */
[----:B------:R-:W-:Y:S02]  /*2810*/  @P3 LOP3.LUT R16, R16, 0x4, RZ, 0xfc, !PT ;  /* 0x0000000410103812 */ /* 0x000fe400078efcff */
[----:B------:R-:W-:Y:S02]  /*2820*/  FSEL R76, R76, -INF , !P2 ;  /* 0xff8000004c4c7808 */ /* 0x000fe40005000000 */
[----:B------:R-:W-:Y:S02]  /*2830*/  ISETP.GE.AND P2, PT, R12, 0x2a, PT ;  /* 0x0000002a0c00780c */ /* 0x000fe40003f46270 */
[----:B------:R-:W-:Y:S02]  /*2840*/  LOP3.LUT R16, R16, 0xffbfffff, RZ, 0xc0, !PT ;  /* 0xffbfffff10107812 */ /* 0x000fe400078ec0ff */
[----:B------:R-:W-:-:S02]  /*2850*/  ISETP.GT.AND P3, PT, R4, 0x29, !P2 ;  /* 0x000000290400780c */ /* 0x000fc40005764270 */
[----:B------:R-:W-:Y:S02]  /*2860*/  @P4 LOP3.LUT R16, R16, 0x400000, RZ, 0xfc, !PT ;  /* 0x0040000010104812 */ /* 0x000fe400078efcff */
[----:B------:R-:W-:Y:S02]  /*2870*/  ISETP.LT.OR P3, PT, R0, 0x2a, P3 ;  /* 0x0000002a0000780c */ /* 0x000fe40001f61670 */
[----:B------:R-:W-:Y:S02]  /*2880*/  LOP3.LUT R16, R16, 0xffdfffff, RZ, 0xc0, !PT ;  /* 0xffdfffff10107812 */ /* 0x000fe400078ec0ff */
[----:B------:R-:W-:Y:S02]  /*2890*/  FSEL R77, R77, -INF , !P3 ;  /* 0xff8000004d4d7808 */ /* 0x000fe40005800000 */
[----:B------:R-:W-:Y:S02]  /*28a0*/  ISETP.GT.AND P3, PT, R4, 0x30, !P4 ;  /* 0x000000300400780c */ /* 0x000fe40006764270 */
[----:B------:R-:W-:-:S02]  /*28b0*/  ISETP.GE.AND P4, PT, R12, 0x32, PT ;  /* 0x000000320c00780c */ /* 0x000fc40003f86270 */
[----:B------:R-:W-:-:S04]  /*28c0*/  ISETP.LT.OR P3, PT, R0, 0x31, P3 ;  /* 0x000000310000780c */ /* 0x000fc80001f61670 */
[----:B------:R-:W-:Y:S02]  /*28d0*/  FSEL R80, R80, -INF , !P3 ;  /* 0xff80000050507808 */ /* 0x000fe40005800000 */
[----:B------:R-:W-:-:S04]  /*28e0*/  ISETP.GT.AND P3, PT, R4, 0x31, !P4 ;  /* 0x000000310400780c */ /* 0x000fc80006764270 */
[----:B------:R-:W-:Y:S02]  /*28f0*/  ISETP.LT.OR P3, PT, R0, 0x32, P3 ;  /* 0x000000320000780c */ /* 0x000fe40001f61670 */
[----:B------:R-:W-:Y:S02]  /*2900*/  @P4 LOP3.LUT R16, R16, 0x200000, RZ, 0xfc, !PT ;  /* 0x0020000010104812 */ /* 0x000fe400078efcff */
[----:B------:R-:W-:Y:S02]  /*2910*/  ISETP.GE.AND P4, PT, R12, 0x39, PT ;  /* 0x000000390c00780c */ /* 0x000fe40003f86270 */
[----:B------:R-:W-:Y:S02]  /*2920*/  LOP3.LUT R16, R16, 0xffefffff, RZ, 0xc0, !PT ;  /* 0xffefffff10107812 */ /* 0x000fe400078ec0ff */
[----:B------:R-:W-:Y:S02]  /*2930*/  FSEL R81, R81, -INF , !P3 ;  /* 0xff80000051517808 */ /* 0x000fe40005800000 */
[----:B------:R-:W-:-:S04]  /*2940*/  ISETP.GT.AND P3, PT, R4, 0x38, !P4 ;  /* 0x000000380400780c */ /* 0x000fc80006764270 */
[----:B------:R-:W-:-:S03]  /*2950*/  ISETP.LT.OR P3, PT, R0, 0x39, P3 ;  /* 0x000000390000780c */ /* 0x000fc60001f61670 */
        /* <DEDUP_REMOVED lines=116> */
[----:B------:R-:W-:Y:S02]  /*30a0*/  FSEL R25, R25, -INF , !P3 ;  /* 0xff80000019197808 */ /* 0x000fe40005800000 */
[----:B------:R-:W-:Y:S02]  /*30b0*/  LOP3.LUT R16, R16, 0xfbffffff, RZ, 0xc0, !PT ;  /* 0xfbffffff10107812 */ /* 0x000fe400078ec0ff */
[----:B------:R-:W-:-:S04]  /*30c0*/  ISETP.GT.AND P3, PT, R4, 0x88, !P4 ;  /* 0x000000880400780c */ /* 0x000fc80006764270 */
[----:B------:R-:W-:-:S03]  /*30d0*/  ISETP.LT.OR P3, PT, R0, 0x89, P3 ;  /* 0x000000890000780c */ /* 0x000fc60001f61670 */
[----:B------:R-:W-:Y:S02]  /*30e0*/  @P4 LOP3.LUT R16, R16, 0x4000000, RZ, 0xfc, !PT ;  /* 0x0400000010104812 */ /* 0x000fe400078efcff */
[----:B------:R-:W-:Y:S02]  /*30f0*/  ISETP.GE.AND P4, PT, R12, 0x8a, PT ;  /* 0x0000008a0c00780c */ /* 0x000fe40003f86270 */
[----:B------:R-:W-:Y:S02]  /*3100*/  FSEL R28, R28, -INF , !P3 ;  /* 0xff8000001c1c7808 */ /* 0x000fe40005800000 */
[----:B------:R-:W-:Y:S02]  /*3110*/  ISETP.GT.AND P3, PT, R4, 0x89, !P4 ;  /* 0x000000890400780c */ /* 0x000fe40006764270 */
[----:B------:R-:W-:Y:S02]  /*3120*/  LOP3.LUT R16, R16, 0xff7fffff, RZ, 0xc0, !PT ;  /* 0xff7fffff10107812 */ /* 0x000fe400078ec0ff */
[----:B------:R-:W-:-:S04]  /*3130*/  ISETP.LT.OR P3, PT, R0, 0x8a, P3 ;  /* 0x0000008a0000780c */ /* 0x000fc80001f61670 */
[----:B------:R-:W-:Y:S02]  /*3140*/  FSEL R29, R29, -INF , !P3 ;  /* 0xff8000001d1d7808 */ /* 0x000fe40005800000 */
[----:B------:R-:W-:Y:S02]  /*3150*/  ISETP.GE.AND P3, PT, R12, 0x91, PT ;  /* 0x000000910c00780c */ /* 0x000fe40003f66270 */
[----:B------:R-:W-:Y:S02]  /*3160*/  @P4 LOP3.LUT R16, R16, 0x800000, RZ, 0xfc, !PT ;  /* 0x0080000010104812 */ /* 0x000fe400078efcff */
[----:B------:R-:W-:Y:S02]  /*3170*/  ISETP.GT.AND P4, PT, R4, 0x90, !P3 ;  /* 0x000000900400780c */ /* 0x000fe40005f84270 */
[----:B------:R-:W-:Y:S02]  /*3180*/  LOP3.LUT R16, R16, 0xfffffffe, RZ, 0xc0, !PT ;  /* 0xfffffffe10107812 */ /* 0x000fe400078ec0ff */
[----:B------:R-:W-:-:S04]  /*3190*/  ISETP.LT.OR P4, PT, R0, 0x91, P4 ;  /* 0x000000910000780c */ /* 0x000fc80002781670 */
[----:B------:R-:W-:Y:S02]  /*31a0*/  FSEL R32, R32, -INF , !P4 ;  /* 0xff80000020207808 */ /* 0x000fe40006000000 */
[----:B------:R-:W-:-:S04]  /*31b0*/  ISETP.GE.AND P4, PT, R12, 0x92, PT ;  /* 0x000000920c00780c */ /* 0x000fc80003f86270 */
[----:B------:R-:W-:-:S04]  /*31c0*/  ISETP.GT.AND P5, PT, R4, 0x91, !P4 ;  /* 0x000000910400780c */ /* 0x000fc800067a4270 */
[----:B------:R-:W-:-:S04]  /*31d0*/  ISETP.LT.OR P5, PT, R0, 0x92, P5 ;  /* 0x000000920000780c */ /* 0x000fc80002fa1670 */
[----:B------:R-:W-:Y:S02]  /*31e0*/  FSEL R33, R33, -INF , !P5 ;  /* 0xff80000021217808 */ /* 0x000fe40006800000 */
[----:B------:R-:W-:-:S04]  /*31f0*/  ISETP.GE.AND P5, PT, R12, 0x99, PT ;  /* 0x000000990c00780c */ /* 0x000fc80003fa6270 */
[----:B------:R-:W-:-:S04]  /*3200*/  ISETP.GT.AND P6, PT, R4, 0x98, !P5 ;  /* 0x000000980400780c */ /* 0x000fc80006fc4270 */
[----:B------:R-:W-:-:S04]  /*3210*/  ISETP.LT.OR P6, PT, R0, 0x99, P6 ;  /* 0x000000990000780c */ /* 0x000fc800037c1670 */
[----:B------:R-:W-:Y:S02]  /*3220*/  FSEL R36, R36, -INF , !P6 ;  /* 0xff80000024247808 */ /* 0x000fe40007000000 */
[----:B------:R-:W-:-:S13]  /*3230*/  ISETP.GE.AND P6, PT, R12, 0x1, PT ;  /* 0x000000010c00780c */ /* 0x000fda0003fc6270 */
[----:B------:R-:W-:Y:S02]  /*3240*/  @P6 LOP3.LUT R16, R16, 0x1, RZ, 0xfc, !PT ;  /* 0x0000000110106812 */ /* 0x000fe400078efcff */
[----:B------:R-:W-:Y:S02]  /*3250*/  ISETP.GT.AND P6, PT, R4, RZ, !P6 ;  /* 0x000000ff0400720c */ /* 0x000fe400077c4270 */
[----:B------:R-:W-:Y:S02]  /*3260*/  LOP3.LUT R16, R16, 0xf7ffffff, RZ, 0xc0, !PT ;  /* 0xf7ffffff10107812 */ /* 0x000fe400078ec0ff */
[----:B------:R-:W-:-:S04]  /*3270*/  ISETP.LT.OR P6, PT, R0, 0x1, P6 ;  /* 0x000000010000780c */ /* 0x000fc800037c1670 */
[----:B------:R-:W-:Y:S02]  /*3280*/  FSEL R5, R88, -INF , !P6 ;  /* 0xff80000058057808 */ /* 0x000fe40007000000 */
[----:B------:R-:W-:-:S13]  /*3290*/  ISETP.GE.AND P6, PT, R12, 0x9a, PT ;  /* 0x0000009a0c00780c */ /* 0x000fda0003fc6270 */
[----:B------:R-:W-:Y:S02]  /*32a0*/  @P6 LOP3.LUT R16, R16, 0x8000000, RZ, 0xfc, !PT ;  /* 0x0800000010106812 */ /* 0x000fe400078efcff */
[----:B------:R-:W-:Y:S01]  /*32b0*/  ISETP.GT.AND P6, PT, R4, 0x99, !P6 ;  /* 0x000000990400780c */ /* 0x000fe200077c4270 */
[----:B------:R-:W-:-:S03]  /*32c0*/  IMAD.IADD R4, R15, 0x1, R7 ;  /* 0x000000010f047824 */ /* 0x000fc600078e0207 */
[----:B------:R-:W-:Y:S02]  /*32d0*/  ISETP.LT.OR P6, PT, R0, 0x9a, P6 ;  /* 0x0000009a0000780c */ /* 0x000fe400037c1670 */
[----:B------:R-:W-:Y:S02]  /*32e0*/  VIADDMNMX R0, R7, R14, R13, PT ;  /* 0x0000000e07007246 */ /* 0x000fe4000380010d */
[----:B------:R-:W-:Y:S02]  /*32f0*/  FSEL R37, R37, -INF , !P6 ;  /* 0xff80000025257808 */ /* 0x000fe40007000000 */
[----:B------:R-:W-:-:S13]  /*3300*/  PLOP3.LUT P6, PT, PT, PT, UP0, 0x40, 0x0 ;  /* 0x000000000000781c */ /* 0x000fda0003fce808 */
        /* <DEDUP_REMOVED lines=10> */
[----:B------:R-:W-:Y:S01]  /*33b0*/  @P6 IMAD.HI.U32 R10, R3, UR10, RZ ;  /* 0x0000000a030a6c27 */ /* 0x000fe2000f8e00ff */
[----:B------:R-:W-:-:S13]  /*33c0*/  PLOP3.LUT P6, PT, PT, PT, UP1, 0x80, 0x0 ;  /* 0x000000000000781c */ /* 0x000fda0003fcf018 */
[----:B------:R-:W-:-:S04]  /*33d0*/  @P6 SHF.R.U32.HI R3, RZ, UR11, R10 ;  /* 0x0000000bff036c19 */ /* 0x000fc8000801160a */
[----:B------:R-:W-:Y:S01]  /*33e0*/  LOP3.LUT R3, RZ, R3, RZ, 0x33, !PT ;  /* 0x00000003ff037212 */ /* 0x000fe200078e33ff */
[----:B------:R-:W-:Y:S06]  /*33f0*/  BRA `(.L_x_640) ;  /* 0x0000000000187947 */ /* 0x000fec0003800000 */
.L_x_639:
[----:B------:R-:W-:-:S06]  /*3400*/  UISETP.NE.AND UP1, UPT, UR7, 0x1, UPT ;  /* 0x000000010700788c */ /* 0x000fcc000bf25270 */
[----:B------:R-:W-:-:S05]  /*3410*/  PLOP3.LUT P6, PT, PT, PT, UP1, 0x80, 0x0 ;  /* 0x000000000000781c */ /* 0x000fca0003fcf018 */
[----:B------:R-:W-:-:S08]  /*3420*/  @UP1 ULDC.64 UR10, c[0x0][0x9e8] ;  /* 0x00027a00000a1ab9 */ /* 0x000fd00000000a00 */
[----:B------:R-:W-:Y:S01]  /*3430*/  @P6 IMAD.HI.U32 R10, R3, UR10, RZ ;  /* 0x0000000a030a6c27 */ /* 0x000fe2000f8e00ff */
[----:B------:R-:W-:-:S13]  /*3440*/  PLOP3.LUT P6, PT, PT, PT, UP1, 0x80, 0x0 ;  /* 0x000000000000781c */ /* 0x000fda0003fcf018 */
[----:B------:R-:W-:-:S07]  /*3450*/  @P6 SHF.R.U32.HI R3, RZ, UR11, R10 ;  /* 0x0000000bff036c19 */ /* 0x000fce000801160a */
.L_x_640:
[----:B------:R-:W-:Y:S05]  /*3460*/  BSYNC B0 ;  /* 0x0000000000007941 */ /* 0x000fea0003800000 */
.L_x_638:
[----:B------:R-:W-:-:S05]  /*3470*/  IMAD R3, R3, UR7, R6 ;  /* 0x0000000703037c24 */ /* 0x000fca000f8e0206 */
[----:B------:R-:W-:Y:S02]  /*3480*/  VIMNMX R4, R4, R3, !PT ;  /* 0x0000000304047248 */ /* 0x000fe40007fe0100 */
[----:B------:R-:W-:-:S07]  /*3490*/  VIADDMNMX R0, R3, UR7, R0, PT ;  /* 0x0000000703007c46 */ /* 0x000fce000b800100 */
.L_x_637:
[C---:B------:R-:W-:Y:S01]  /*34a0*/  ISETP.GT.AND P1, PT, R4.reuse, 0x20, !P1 ;  /* 0x000000200400780c */ /* 0x040fe20004f24270 */
[----:B------:R-:W-:Y:S01]  /*34b0*/  IMAD.U32 R88, RZ, RZ, UR41 ;  /* 0x00000029ff587e24 */ /* 0x000fe2000f8e00ff */
[----:B------:R-:W-:Y:S02]  /*34c0*/  ISETP.GT.AND P2, PT, R4, 0x29, !P2 ;  /* 0x000000290400780c */ /* 0x000fe40005744270 */
[C---:B------:R-:W-:Y:S02]  /*34d0*/  ISETP.LT.OR P1, PT, R0.reuse, 0x21, P1 ;  /* 0x000000210000780c */ /* 0x040fe40000f21670 */
[----:B------:R-:W-:Y:S02]  /*34e0*/  ISETP.LT.OR P2, PT, R0, 0x2a, P2 ;  /* 0x0000002a0000780c */ /* 0x000fe40001741670 */
[----:B------:R-:W-:Y:S02]  /*34f0*/  FSEL R74, R74, -INF , !P1 ;  /* 0xff8000004a4a7808 */ /* 0x000fe40004800000 */
[----:B------:R-:W-:-:S02]  /*3500*/  LOP3.LUT P1, RZ, R16, 0x2, RZ, 0xc0, !PT ;  /* 0x0000000210ff7812 */ /* 0x000fc4000782c0ff */
[----:B------:R-:W-:Y:S02]  /*3510*/  FSEL R79, R79, -INF , !P2 ;  /* 0xff8000004f4f7808 */ /* 0x000fe40005000000 */
[----:B------:R-:W-:Y:S02]  /*3520*/  ISETP.GT.AND P1, PT, R4, 0x21, !P1 ;  /* 0x000000210400780c */ /* 0x000fe40004f24270 */
[----:B------:R-:W-:Y:S02]  /*3530*/  LOP3.LUT P2, RZ, R16, 0x10000, RZ, 0xc0, !PT ;  /* 0x0001000010ff7812 */ /* 0x000fe4000784c0ff */
[----:B------:R-:W-:Y:S02]  /*3540*/  ISETP.LT.OR P1, PT, R0, 0x22, P1 ;  /* 0x000000220000780c */ /* 0x000fe40000f21670 */
[----:B------:R-:W-:Y:S02]  /*3550*/  LOP3.LUT P6, RZ, R16, 0x8000, RZ, 0xc0, !PT ;  /* 0x0000800010ff7812 */ /* 0x000fe400078cc0ff */
[----:B------:R-:W-:-:S02]  /*3560*/  FSEL R75, R75, -INF , !P1 ;  /* 0xff8000004b4b7808 */ /* 0x000fc40004800000 */
[----:B------:R-:W-:Y:S02]  /*3570*/  LOP3.LUT P1, RZ, R16, 0x4, RZ, 0xc0, !PT ;  /* 0x0000000410ff7812 */ /* 0x000fe4000782c0ff */
[----:B------:R-:W-:Y:S02]  /*3580*/  FMNMX.FTZ R3, R5, R89, !PT ;  /* 0x0000005905037209 */ /* 0x000fe40007810000 */
[----:B------:R-:W-:Y:S02]  /*3590*/  ISETP.GT.AND P1, PT, R4, 0x28, !P1 ;  /* 0x000000280400780c */ /* 0x000fe40004f24270 */
[----:B------:R-:W-:Y:S02]  /*35a0*/  FMNMX.FTZ R6, R92, R3, !PT ;  /* 0x000000035c067209 */ /* 0x000fe40007810000 */
[----:B------:R-:W-:Y:S02]  /*35b0*/  ISETP.LT.OR P1, PT, R0, 0x29, P1 ;  /* 0x000000290000780c */ /* 0x000fe40000f21670 */
[----:B------:R-:W-:-:S02]  /*35c0*/  FMNMX.FTZ R3, R93, R6, !PT ;  /* 0x000000065d037209 */ /* 0x000fc40007810000 */
[----:B------:R-:W-:Y:S02]  /*35d0*/  FSEL R78, R78, -INF , !P1 ;  /* 0xff8000004e4e7808 */ /* 0x000fe40004800000 */
[----:B------:R-:W-:Y:S02]  /*35e0*/  LOP3.LUT P1, RZ, R16, 0x400000, RZ, 0xc0, !PT ;  /* 0x0040000010ff7812 */ /* 0x000fe4000782c0ff */
[----:B------:R-:W-:Y:S02]  /*35f0*/  FMNMX.FTZ R6, R96, R3, !PT ;  /* 0x0000000360067209 */ /* 0x000fe40007810000 */
[----:B------:R-:W-:Y:S02]  /*3600*/  ISETP.GT.AND P1, PT, R4, 0x30, !P1 ;  /* 0x000000300400780c */ /* 0x000fe40004f24270 */
[----:B------:R-:W-:Y:S02]  /*3610*/  FMNMX.FTZ R3, R97, R6, !PT ;  /* 0x0000000661037209 */ /* 0x000fe40007810000 */
[----:B------:R-:W-:-:S02]  /*3620*/  ISETP.LT.OR P1, PT, R0, 0x31, P1 ;  /* 0x000000310000780c */ /* 0x000fc40000f21670 */
[----:B------:R-:W-:Y:S02]  /*3630*/  FMNMX.FTZ R6, R100, R3, !PT ;  /* 0x0000000364067209 */ /* 0x000fe40007810000 */
[----:B------:R-:W-:Y:S02]  /*3640*/  FSEL R82, R82, -INF , !P1 ;  /* 0xff80000052527808 */ /* 0x000fe40004800000 */
[----:B------:R-:W-:Y:S02]  /*3650*/  LOP3.LUT P1, RZ, R16, 0x200000, RZ, 0xc0, !PT ;  /* 0x0020000010ff7812 */ /* 0x000fe4000782c0ff */
[----:B------:R-:W-:Y:S02]  /*3660*/  FMNMX.FTZ R3, R101, R6, !PT ;  /* 0x0000000665037209 */ /* 0x000fe40007810000 */
[----:B------:R-:W-:Y:S02]  /*3670*/  ISETP.GT.AND P1, PT, R4, 0x31, !P1 ;  /* 0x000000310400780c */ /* 0x000fe40004f24270 */
[----:B------:R-:W-:-:S02]  /*3680*/  FMNMX.FTZ R6, R72, R3, !PT ;  /* 0x0000000348067209 */ /* 0x000fc40007810000 */
[----:B------:R-:W-:Y:S02]  /*3690*/  ISETP.LT.OR P1, PT, R0, 0x32, P1 ;  /* 0x000000320000780c */ /* 0x000fe40000f21670 */
[----:B------:R-:W-:Y:S02]  /*36a0*/  FMNMX.FTZ R3, R73, R6, !PT ;  /* 0x0000000649037209 */ /* 0x000fe40007810000 */
[----:B------:R-:W-:Y:S02]  /*36b0*/  FSEL R83, R83, -INF , !P1 ;  /* 0xff80000053537808 */ /* 0x000fe40004800000 */
[----:B------:R-:W-:Y:S02]  /*36c0*/  LOP3.LUT P1, RZ, R16, 0x100000, RZ, 0xc0, !PT ;  /* 0x0010000010ff7812 */ /* 0x000fe4000782c0ff */
[----:B------:R-:W-:Y:S02]  /*36d0*/  FMNMX.FTZ R6, R76, R3, !PT ;  /* 0x000000034c067209 */ /* 0x000fe40007810000 */
[----:B------:R-:W-:-:S02]  /*36e0*/  ISETP.GT.AND P1, PT, R4, 0x38, !P1 ;  /* 0x000000380400780c */ /* 0x000fc40004f24270 */
[----:B------:R-:W-:Y:S02]  /*36f0*/  FMNMX.FTZ R3, R77, R6, !PT ;  /* 0x000000064d037209 */ /* 0x000fe40007810000 */
[----:B------:R-:W-:Y:S02]  /*3700*/  ISETP.LT.OR P1, PT, R0, 0x39, P1 ;  /* 0x000000390000780c */ /* 0x000fe40000f21670 */
[----:B------:R-:W-:Y:S02]  /*3710*/  FMNMX.FTZ R6, R80, R3, !PT ;  /* 0x0000000350067209 */ /* 0x000fe40007810000 */
[----:B------:R-:W-:Y:S02]  /*3720*/  FSEL R86, R86, -INF , !P1 ;  /* 0xff80000056567808 */ /* 0x000fe40004800000 */
[----:B------:R-:W-:Y:S02]  /*3730*/  LOP3.LUT P1, RZ, R16, 0x80000, RZ, 0xc0, !PT ;  /* 0x0008000010ff7812 */ /* 0x000fe4000782c0ff */
[----:B------:R-:W-:-:S02]  /*3740*/  FMNMX.FTZ R3, R81, R6, !PT ;  /* 0x0000000651037209 */ /* 0x000fc40007810000 */
[----:B------:R-:W-:Y:S02]  /*3750*/  ISETP.GT.AND P1, PT, R4, 0x39, !P1 ;  /* 0x000000390400780c */ /* 0x000fe40004f24270 */
[----:B------:R-:W-:Y:S02]  /*3760*/  FMNMX.FTZ R6, R84, R3, !PT ;  /* 0x0000000354067209 */ /* 0x000fe40007810000 */
[----:B------:R-:W-:Y:S02]  /*3770*/  ISETP.LT.OR P1, PT, R0, 0x3a, P1 ;  /* 0x0000003a0000780c */ /* 0x000fe40000f21670 */
[----:B------:R-:W-:Y:S02]  /*3780*/  FMNMX.FTZ R3, R85, R6, !PT ;  /* 0x0000000655037209 */ /* 0x000fe40007810000 */
[----:B------:R-:W-:Y:S02]  /*3790*/  FSEL R87, R87, -INF , !P1 ;  /* 0xff80000057577808 */ /* 0x000fe40004800000 */
[----:B------:R-:W-:-:S02]  /*37a0*/  LOP3.LUT P1, RZ, R16, 0x40000, RZ, 0xc0, !PT ;  /* 0x0004000010ff7812 */ /* 0x000fc4000782c0ff */
[----:B------:R-:W-:Y:S02]  /*37b0*/  FMNMX.FTZ R6, R56, R3, !PT ;  /* 0x0000000338067209 */ /* 0x000fe40007810000 */
[----:B------:R-:W-:Y:S02]  /*37c0*/  ISETP.GT.AND P1, PT, R4, 0x40, !P1 ;  /* 0x000000400400780c */ /* 0x000fe40004f24270 */
[----:B------:R-:W-:Y:S02]  /*37d0*/  FMNMX.FTZ R3, R57, R6, !PT ;  /* 0x0000000639037209 */ /* 0x000fe40007810000 */
[----:B------:R-:W-:Y:S02]  /*37e0*/  ISETP.LT.OR P1, PT, R0, 0x41, P1 ;  /* 0x000000410000780c */ /* 0x000fe40000f21670 */
[----:B------:R-:W-:Y:S02]  /*37f0*/  FMNMX.FTZ R6, R60, R3, !PT ;  /* 0x000000033c067209 */ /* 0x000fe40007810000 */
        /* <DEDUP_REMOVED lines=8> */
[----:B------:R-:W-:Y:S02]  /*3880*/  ISETP.GT.AND P1, PT, R4, 0x48, !P2 ;  /* 0x000000480400780c */ /* 0x000fe40005724270 */
[----:B------:R-:W-:Y:S02]  /*3890*/  LOP3.LUT P2, RZ, R16, 0x20, RZ, 0xc0, !PT ;  /* 0x0000002010ff7812 */ /* 0x000fe4000784c0ff */
[----:B------:R-:W-:Y:S02]  /*38a0*/  ISETP.LT.OR P1, PT, R0, 0x49, P1 ;  /* 0x000000490000780c */ /* 0x000fe40000f21670 */
[----:B------:R-:W-:Y:S02]  /*38b0*/  FMNMX.FTZ R6, R68, R3, !PT ;  /* 0x0000000344067209 */ /* 0x000fe40007810000 */
[----:B------:R-:W-:-:S02]  /*38c0*/  FSEL R62, R62, -INF , !P1 ;  /* 0xff8000003e3e7808 */ /* 0x000fc40004800000 */
[----:B------:R-:W-:Y:S02]  /*38d0*/  ISETP.GT.AND P1, PT, R4, 0x49, !P6 ;  /* 0x000000490400780c */ /* 0x000fe40007724270 */
[----:B------:R-:W-:Y:S02]  /*38e0*/  LOP3.LUT P6, RZ, R16, 0x10, RZ, 0xc0, !PT ;  /* 0x0000001010ff7812 */ /* 0x000fe400078cc0ff */
        /* <DEDUP_REMOVED lines=40> */
[C---:B------:R-:W-:Y:S02]  /*3b70*/  ISETP.GT.AND P1, PT, R4.reuse, 0x61, !P1 ;  /* 0x000000610400780c */ /* 0x040fe40004f24270 */
[----:B------:R-:W-:Y:S01]  /*3b80*/  ISETP.GT.AND P3, PT, R4, 0x90, !P3 ;  /* 0x000000900400780c */ /* 0x000fe20005f64270 */
[----:B------:R-:W1:Y:S01]  /*3b90*/  SHFL.BFLY PT, R3, R6, 0x2, 0x1f ;  /* 0x0c401f0006037f89 */ /* 0x000e6200000e0000 */
[----:B------:R-:W-:Y:S02]  /*3ba0*/  ISETP.LT.OR P1, PT, R0, 0x62, P1 ;  /* 0x000000620000780c */ /* 0x000fe40000f21670 */
[----:B------:R-:W-:Y:S02]  /*3bb0*/  ISETP.GT.AND P4, PT, R4, 0x91, !P4 ;  /* 0x000000910400780c */ /* 0x000fe40006784270 */
[----:B------:R-:W-:Y:S02]  /*3bc0*/  FSEL R43, R43, -INF , !P1 ;  /* 0xff8000002b2b7808 */ /* 0x000fe40004800000 */
[----:B------:R-:W-:-:S02]  /*3bd0*/  LOP3.LUT P1, RZ, R16, 0x100, RZ, 0xc0, !PT ;  /* 0x0000010010ff7812 */ /* 0x000fc4000782c0ff */
[C---:B------:R-:W-:Y:S02]  /*3be0*/  ISETP.GT.AND P5, PT, R4.reuse, 0x98, !P5 ;  /* 0x000000980400780c */ /* 0x040fe40006fa4270 */
[----:B------:R-:W-:Y:S02]  /*3bf0*/  ISETP.GT.AND P1, PT, R4, 0x68, !P1 ;  /* 0x000000680400780c */ /* 0x000fe40004f24270 */
[C---:B------:R-:W-:Y:S02]  /*3c00*/  ISETP.LT.OR P3, PT, R0.reuse, 0x91, P3 ;  /* 0x000000910000780c */ /* 0x040fe40001f61670 */
[C---:B------:R-:W-:Y:S02]  /*3c10*/  ISETP.LT.OR P1, PT, R0.reuse, 0x69, P1 ;  /* 0x000000690000780c */ /* 0x040fe40000f21670 */
[----:B------:R-:W-:Y:S02]  /*3c20*/  ISETP.LT.OR P4, PT, R0, 0x92, P4 ;  /* 0x000000920000780c */ /* 0x000fe40002781670 */
[----:B------:R-:W-:-:S02]  /*3c30*/  FSEL R46, R46, -INF , !P1 ;  /* 0xff8000002e2e7808 */ /* 0x000fc40004800000 */
[----:B------:R-:W-:Y:S02]  /*3c40*/  LOP3.LUT P1, RZ, R16, 0x80, RZ, 0xc0, !PT ;  /* 0x0000008010ff7812 */ /* 0x000fe4000782c0ff */
[----:B------:R-:W-:Y:S02]  /*3c50*/  FSEL R34, R34, -INF , !P3 ;  /* 0xff80000022227808 */ /* 0x000fe40005800000 */
[----:B------:R-:W-:Y:S02]  /*3c60*/  ISETP.GT.AND P1, PT, R4, 0x69, !P1 ;  /* 0x000000690400780c */ /* 0x000fe40004f24270 */
[----:B-1----:R-:W-:Y:S02]  /*3c70*/  FMNMX.FTZ R10, R6, R3, !PT ;  /* 0x00000003060a7209 */ /* 0x002fe40007810000 */
[C---:B------:R-:W-:Y:S02]  /*3c80*/  ISETP.LT.OR P1, PT, R0.reuse, 0x6a, P1 ;  /* 0x0000006a0000780c */ /* 0x040fe40000f21670 */
[----:B------:R-:W-:Y:S01]  /*3c90*/  ISETP.LT.OR P5, PT, R0, 0x99, P5 ;  /* 0x000000990000780c */ /* 0x000fe20002fa1670 */
[----:B------:R-:W1:Y:S01]  /*3ca0*/  SHFL.BFLY PT, R3, R10, 0x1, 0x1f ;  /* 0x0c201f000a037f89 */ /* 0x000e6200000e0000 */
[----:B------:R-:W-:-:S02]  /*3cb0*/  FSEL R47, R47, -INF , !P1 ;  /* 0xff8000002f2f7808 */ /* 0x000fc40004800000 */
[----:B------:R-:W-:Y:S02]  /*3cc0*/  LOP3.LUT P1, RZ, R16, 0x40, RZ, 0xc0, !PT ;  /* 0x0000004010ff7812 */ /* 0x000fe4000782c0ff */
[----:B------:R-:W-:Y:S02]  /*3cd0*/  FSEL R35, R35, -INF , !P4 ;  /* 0xff80000023237808 */ /* 0x000fe40006000000 */
[----:B------:R-:W-:Y:S02]  /*3ce0*/  ISETP.GT.AND P1, PT, R4, 0x70, !P1 ;  /* 0x000000700400780c */ /* 0x000fe40004f24270 */
[----:B------:R-:W-:Y:S02]  /*3cf0*/  FSEL R38, R38, -INF , !P5 ;  /* 0xff80000026267808 */ /* 0x000fe40006800000 */
[----:B------:R-:W-:Y:S02]  /*3d00*/  ISETP.LT.OR P1, PT, R0, 0x71, P1 ;  /* 0x000000710000780c */ /* 0x000fe40000f21670 */
[----:B------:R-:W-:-:S02]  /*3d10*/  R2UR UR10, R105 ;  /* 0x00000000690a72ca */ /* 0x000fc400000e0000 */
[----:B------:R-:W-:Y:S02]  /*3d20*/  FSEL R50, R50, -INF , !P1 ;  /* 0xff80000032327808 */ /* 0x000fe40004800000 */
[----:B------:R-:W-:Y:S02]  /*3d30*/  ISETP.GT.AND P1, PT, R4, 0x71, !P2 ;  /* 0x000000710400780c */ /* 0x000fe40005724270 */
[----:B------:R-:W-:Y:S02]  /*3d40*/  LOP3.LUT P2, RZ, R16, 0x2000000, RZ, 0xc0, !PT ;  /* 0x0200000010ff7812 */ /* 0x000fe4000784c0ff */
[----:B------:R-:W-:Y:S02]  /*3d50*/  ISETP.LT.OR P1, PT, R0, 0x72, P1 ;  /* 0x000000720000780c */ /* 0x000fe40000f21670 */
[----:B-1----:R-:W-:Y:S02]  /*3d60*/  FMNMX.FTZ R3, R10, R3, !PT ;  /* 0x000000030a037209 */ /* 0x002fe40007810000 */
[----:B------:R-:W-:Y:S01]  /*3d70*/  FSEL R51, R51, -INF , !P1 ;  /* 0xff80000033337808 */ /* 0x000fe20004800000 */
[----:B------:R-:W-:Y:S01]  /*3d80*/  UIADD3 UR6, UR10, UR6, URZ ;  /* 0x000000060a067290 */ /* 0x000fe2000fffe03f */
[----:B------:R-:W-:Y:S01]  /*3d90*/  ISETP.GT.AND P1, PT, R4, 0x78, !P6 ;  /* 0x000000780400780c */ /* 0x000fe20007724270 */
[----:B------:R-:W-:-:S01]  /*3da0*/  FFMA.FTZ R88, R3, R88, -8 ;  /* 0xc100000003587423 */ /* 0x000fc20000010058 */
[----:B------:R-:W-:-:S02]  /*3db0*/  LOP3.LUT P6, RZ, R16, 0x1000000, RZ, 0xc0, !PT ;  /* 0x0100000010ff7812 */ /* 0x000fc400078cc0ff */
[----:B------:R-:W-:-:S04]  /*3dc0*/  ISETP.LT.OR P1, PT, R0, 0x79, P1 ;  /* 0x000000790000780c */ /* 0x000fc80000f21670 */
[----:B------:R-:W-:Y:S02]  /*3dd0*/  FSEL R54, R54, -INF , !P1 ;  /* 0xff80000036367808 */ /* 0x000fe40004800000 */
[----:B------:R-:W-:-:S04]  /*3de0*/  LOP3.LUT P1, RZ, R16, 0x8, RZ, 0xc0, !PT ;  /* 0x0000000810ff7812 */ /* 0x000fc8000782c0ff */
[----:B------:R-:W-:-:S04]  /*3df0*/  ISETP.GT.AND P1, PT, R4, 0x79, !P1 ;  /* 0x000000790400780c */ /* 0x000fc80004f24270 */
        /* <DEDUP_REMOVED lines=31> */
[----:B------:R-:W-:-:S04]  /*3ff0*/  ISETP.GT.AND P1, PT, R4, RZ, !P1 ;  /* 0x000000ff0400720c */ /* 0x000fc80004f24270 */
[----:B------:R-:W-:-:S04]  /*4000*/  ISETP.LT.OR P1, PT, R0, 0x1, P1 ;  /* 0x000000010000780c */ /* 0x000fc80000f21670 */
[----:B------:R-:W-:Y:S02]  /*4010*/  FSEL R90, R90, -INF , !P1 ;  /* 0xff8000005a5a7808 */ /* 0x000fe40004800000 */
[----:B------:R-:W-:Y:S02]  /*4020*/  ISETP.GT.AND P1, PT, R4, 0x80, !P2 ;  /* 0x000000800400780c */ /* 0x000fe40005724270 */
[----:B------:R-:W-:Y:S02]  /*4030*/  FMNMX.FTZ R21, R90, R91, !PT ;  /* 0x0000005b5a157209 */ /* 0x000fe40007810000 */
[----:B------:R-:W-:Y:S02]  /*4040*/  ISETP.LT.OR P1, PT, R0, 0x81, P1 ;  /* 0x000000810000780c */ /* 0x000fe40000f21670 */
[----:B------:R-:W-:Y:S02]  /*4050*/  LOP3.LUT P2, RZ, R16, 0x800000, RZ, 0xc0, !PT ;  /* 0x0080000010ff7812 */ /* 0x000fe4000784c0ff */
[----:B------:R-:W-:-:S02]  /*4060*/  FSEL R26, R26, -INF , !P1 ;  /* 0xff8000001a1a7808 */ /* 0x000fc40004800000 */
[----:B------:R-:W-:Y:S02]  /*4070*/  ISETP.GT.AND P1, PT, R4, 0x81, !P6 ;  /* 0x000000810400780c */ /* 0x000fe40007724270 */
[----:B------:R-:W-:Y:S02]  /*4080*/  LOP3.LUT P6, RZ, R16, 0x4000000, RZ, 0xc0, !PT ;  /* 0x0400000010ff7812 */ /* 0x000fe400078cc0ff */
[----:B------:R-:W-:-:S04]  /*4090*/  ISETP.LT.OR P1, PT, R0, 0x82, P1 ;  /* 0x000000820000780c */ /* 0x000fc80000f21670 */
[----:B------:R-:W-:Y:S02]  /*40a0*/  FSEL R27, R27, -INF , !P1 ;  /* 0xff8000001b1b7808 */ /* 0x000fe40004800000 */
[----:B------:R-:W-:-:S04]  /*40b0*/  FSETP.NEU.FTZ.AND P1, PT, R3, -INF , PT ;  /* 0xff8000000300780b */ /* 0x000fc80003f3d000 */
[----:B------:R-:W-:Y:S02]  /*40c0*/  FSEL R88, R88, RZ, P1 ;  /* 0x000000ff58587208 */ /* 0x000fe40000800000 */
[----:B------:R-:W-:Y:S02]  /*40d0*/  ISETP.GT.AND P1, PT, R4, 0x88, !P6 ;  /* 0x000000880400780c */ /* 0x000fe40007724270 */
[----:B------:R-:W-:Y:S01]  /*40e0*/  LOP3.LUT P6, RZ, R16, 0x8000000, RZ, 0xc0, !PT ;  /* 0x0800000010ff7812 */ /* 0x000fe200078cc0ff */
[----:B------:R-:W-:-:S01]  /*40f0*/  FFMA.FTZ R20, R72, UR41, -R88 ;  /* 0x0000002948147c23 */ /* 0x000fc20008010858 */
[----:B------:R-:W-:Y:S01]  /*4100*/  FMNMX.FTZ R72, R94, R21, !PT ;  /* 0x000000155e487209 */ /* 0x000fe20007810000 */
[----:B------:R-:W-:-:S01]  /*4110*/  FFMA.FTZ R6, R89, UR41, -R88 ;  /* 0x0000002959067c23 */ /* 0x000fc20008010858 */
[--C-:B------:R-:W-:Y:S01]  /*4120*/  FFMA.FTZ R89, R73, UR41, -R88.reuse ;  /* 0x0000002949597c23 */ /* 0x100fe20008010858 */
[----:B------:R-:W-:-:S01]  /*4130*/  FFMA.FTZ R10, R92, UR41, -R88 ;  /* 0x000000295c0a7c23 */ /* 0x000fc20008010858 */
[----:B------:R-:W-:Y:S01]  /*4140*/  FMNMX.FTZ R21, R95, R72, !PT ;  /* 0x000000485f157209 */ /* 0x000fe20007810000 */
[----:B------:R-:W-:-:S01]  /*4150*/  FFMA.FTZ R92, R77, UR41, -R88 ;  /* 0x000000294d5c7c23 */ /* 0x000fc20008010858 */
[----:B------:R-:W-:Y:S01]  /*4160*/  ISETP.LT.OR P1, PT, R0, 0x89, P1 ;  /* 0x000000890000780c */ /* 0x000fe20000f21670 */
[----:B------:R-:W-:-:S01]  /*4170*/  FFMA.FTZ R5, R5, UR41, -R88 ;  /* 0x0000002905057c23 */ /* 0x000fc20008010858 */
[----:B------:R-:W-:Y:S01]  /*4180*/  FMNMX.FTZ R72, R98, R21, !PT ;  /* 0x0000001562487209 */ /* 0x000fe20007810000 */
[----:B------:R-:W-:Y:S01]  /*4190*/  MUFU.EX2 R6, R6 ;  /* 0x0000000600067308 */ /* 0x000fe20000000800 */
[----:B------:R-:W-:Y:S01]  /*41a0*/  FSEL R30, R30, -INF , !P1 ;  /* 0xff8000001e1e7808 */ /* 0x000fe20004800000 */
[--C-:B------:R-:W-:Y:S01]  /*41b0*/  FFMA.FTZ R11, R93, UR41, -R88.reuse ;  /* 0x000000295d0b7c23 */ /* 0x100fe20008010858 */
[----:B------:R-:W-:Y:S01]  /*41c0*/  FMNMX.FTZ R73, R99, R72, !PT ;  /* 0x0000004863497209 */ /* 0x000fe20007810000 */
[--C-:B------:R-:W-:Y:S01]  /*41d0*/  FFMA.FTZ R72, R76, UR41, -R88.reuse ;  /* 0x000000294c487c23 */ /* 0x100fe20008010858 */
[----:B------:R-:W-:Y:S01]  /*41e0*/  ISETP.GT.AND P1, PT, R4, 0x89, !P2 ;  /* 0x000000890400780c */ /* 0x000fe20005724270 */
[--C-:B------:R-:W-:Y:S01]  /*41f0*/  FFMA.FTZ R12, R96, UR41, -R88.reuse ;  /* 0x00000029600c7c23 */ /* 0x100fe20008010858 */
[----:B------:R-:W-:Y:S01]  /*4200*/  FMNMX.FTZ R76, R102, R73, !PT ;  /* 0x00000049664c7209 */ /* 0x000fe20007810000 */
[----:B------:R1:W-:Y:S01]  /*4210*/  MUFU.EX2 R21, R89 ;  /* 0x0000005900157308 */ /* 0x0003e20000000800 */
[----:B------:R-:W-:Y:S01]  /*4220*/  ISETP.LT.OR P1, PT, R0, 0x8a, P1 ;  /* 0x0000008a0000780c */ /* 0x000fe20000f21670 */
[--C-:B------:R-:W-:Y:S01]  /*4230*/  FFMA.FTZ R13, R97, UR41, -R88.reuse ;  /* 0x00000029610d7c23 */ /* 0x100fe20008010858 */
[----:B------:R-:W-:Y:S01]  /*4240*/  FMNMX.FTZ R73, R103, R76, !PT ;  /* 0x0000004c67497209 */ /* 0x000fe20007810000 */
[--C-:B------:R-:W-:Y:S01]  /*4250*/  FFMA.FTZ R14, R100, UR41, -R88.reuse ;  /* 0x00000029640e7c23 */ /* 0x100fe20008010858 */
[----:B------:R-:W-:Y:S01]  /*4260*/  ISETP.GT.AND P2, PT, R4, 0x99, !P6 ;  /* 0x000000990400780c */ /* 0x000fe20007744270 */
[--C-:B------:R-:W-:Y:S01]  /*4270*/  FFMA.FTZ R4, R40, UR41, -R88.reuse ;  /* 0x0000002928047c23 */ /* 0x100fe20008010858 */
[----:B------:R-:W-:Y:S01]  /*4280*/  FMNMX.FTZ R76, R74, R73, !PT ;  /* 0x000000494a4c7209 */ /* 0x000fe20007810000 */
[----:B------:R-:W-:Y:S01]  /*4290*/  MUFU.EX2 R5, R5 ;  /* 0x0000000500057308 */ /* 0x000fe20000000800 */
[----:B-1----:R-:W-:-:S01]  /*42a0*/  FFMA.FTZ R89, R81, UR41, -R88 ;  /* 0x0000002951597c23 */ /* 0x002fc20008010858 */
[----:B------:R-:W-:Y:S01]  /*42b0*/  FSEL R31, R31, -INF , !P1 ;  /* 0xff8000001f1f7808 */ /* 0x000fe20004800000 */
[----:B------:R-:W-:-:S01]  /*42c0*/  FFMA.FTZ R15, R101, UR41, -R88 ;  /* 0x00000029650f7c23 */ /* 0x000fc20008010858 */
[----:B------:R-:W-:Y:S01]  /*42d0*/  FMNMX.FTZ R77, R75, R76, !PT ;  /* 0x0000004c4b4d7209 */ /* 0x000fe20007810000 */
[----:B------:R-:W-:-:S01]  /*42e0*/  FFMA.FTZ R76, R80, UR41, -R88 ;  /* 0x00000029504c7c23 */ /* 0x000fc20008010858 */
[----:B------:R-:W-:Y:S01]  /*42f0*/  ISETP.LT.OR P2, PT, R0, 0x9a, P2 ;  /* 0x0000009a0000780c */ /* 0x000fe20001741670 */
[----:B------:R-:W-:-:S01]  /*4300*/  FFMA.FTZ R56, R56, UR41, -R88 ;  /* 0x0000002938387c23 */ /* 0x000fc20008010858 */
[----:B------:R-:W-:Y:S01]  /*4310*/  FMNMX.FTZ R80, R78, R77, !PT ;  /* 0x0000004d4e507209 */ /* 0x000fe20007810000 */
[----:B------:R1:W-:Y:S01]  /*4320*/  MUFU.EX2 R73, R92 ;  /* 0x0000005c00497308 */ /* 0x0003e20000000800 */
[----:B------:R-:W-:Y:S01]  /*4330*/  FSEL R39, R39, -INF , !P2 ;  /* 0xff80000027277808 */ /* 0x000fe20005000000 */
[--C-:B------:R-:W-:Y:S01]  /*4340*/  FFMA.FTZ R57, R57, UR41, -R88.reuse ;  /* 0x0000002939397c23 */ /* 0x100fe20008010858 */
[----:B------:R-:W-:Y:S01]  /*4350*/  FMNMX.FTZ R77, R79, R80, !PT ;  /* 0x000000504f4d7209 */ /* 0x000fe20007810000 */
[--C-:B------:R-:W-:Y:S01]  /*4360*/  FFMA.FTZ R60, R60, UR41, -R88.reuse ;  /* 0x000000293c3c7c23 */ /* 0x100fe20008010858 */
[----:B------:R-:W-:-:S01]  /*4370*/  FFMA.FTZ R61, R61, UR41, -R88 ;  /* 0x000000293d3d7c23 */ /* 0x000fc20008010858 */
[--C-:B------:R-:W-:Y:S01]  /*4380*/  FFMA.FTZ R64, R64, UR41, -R88.reuse ;  /* 0x0000002940407c23 */ /* 0x100fe20008010858 */
[----:B------:R-:W-:Y:S01]  /*4390*/  FMNMX.FTZ R80, R82, R77, !PT ;  /* 0x0000004d52507209 */ /* 0x000fe20007810000 */
[----:B------:R-:W-:Y:S01]  /*43a0*/  MUFU.EX2 R10, R10 ;  /* 0x0000000a000a7308 */ /* 0x000fe20000000800 */
[----:B-1----:R-:W-:-:S01]  /*43b0*/  FFMA.FTZ R92, R85, UR41, -R88 ;  /* 0x00000029555c7c23 */ /* 0x002fc20008010858 */
[--C-:B------:R-:W-:Y:S01]  /*43c0*/  FFMA.FTZ R65, R65, UR41, -R88.reuse ;  /* 0x0000002941417c23 */ /* 0x100fe20008010858 */
[----:B------:R-:W-:Y:S01]  /*43d0*/  FMNMX.FTZ R81, R83, R80, !PT ;  /* 0x0000005053517209 */ /* 0x000fe20007810000 */
[--C-:B------:R-:W-:Y:S01]  /*43e0*/  FFMA.FTZ R80, R84, UR41, -R88.reuse ;  /* 0x0000002954507c23 */ /* 0x100fe20008010858 */
[----:B------:R-:W-:-:S01]  /*43f0*/  FFMA.FTZ R68, R68, UR41, -R88 ;  /* 0x0000002944447c23 */ /* 0x000fc20008010858 */
[--C-:B------:R-:W-:Y:S01]  /*4400*/  FFMA.FTZ R69, R69, UR41, -R88.reuse ;  /* 0x0000002945457c23 */ /* 0x100fe20008010858 */
[----:B------:R-:W-:Y:S01]  /*4410*/  FMNMX.FTZ R84, R86, R81, !PT ;  /* 0x0000005156547209 */ /* 0x000fe20007810000 */
[----:B------:R-:W-:Y:S01]  /*4420*/  MUFU.EX2 R77, R89 ;  /* 0x00000059004d7308 */ /* 0x000fe20000000800 */
[----:B------:R-:W-:-:S01]  /*4430*/  FFMA.FTZ R41, R41, UR41, -R88 ;  /* 0x0000002929297c23 */ /* 0x000fc20008010858 */
[--C-:B------:R-:W-:Y:S01]  /*4440*/  FFMA.FTZ R45, R45, UR41, -R88.reuse ;  /* 0x000000292d2d7c23 */ /* 0x100fe20008010858 */
[----:B------:R-:W-:Y:S01]  /*4450*/  FMNMX.FTZ R81, R87, R84, !PT ;  /* 0x0000005457517209 */ /* 0x000fe20007810000 */
[--C-:B------:R-:W-:Y:S01]  /*4460*/  FFMA.FTZ R49, R49, UR41, -R88.reuse ;  /* 0x0000002931317c23 */ /* 0x100fe20008010858 */
[----:B------:R-:W-:-:S01]  /*4470*/  FFMA.FTZ R53, R53, UR41, -R88 ;  /* 0x0000002935357c23 */ /* 0x000fc20008010858 */
[--C-:B------:R-:W-:Y:S01]  /*4480*/  FFMA.FTZ R24, R24, UR41, -R88.reuse ;  /* 0x0000002918187c23 */ /* 0x100fe20008010858 */
[----:B------:R-:W-:Y:S01]  /*4490*/  FMNMX.FTZ R84, R58, R81, !PT ;  /* 0x000000513a547209 */ /* 0x000fe20007810000 */
[----:B------:R-:W1:Y:S01]  /*44a0*/  MUFU.EX2 R11, R11 ;  /* 0x0000000b000b7308 */ /* 0x000e620000000800 */
[----:B------:R-:W-:-:S01]  /*44b0*/  FFMA.FTZ R25, R25, UR41, -R88 ;  /* 0x0000002919197c23 */ /* 0x000fc20008010858 */
[--C-:B------:R-:W-:Y:S01]  /*44c0*/  FFMA.FTZ R28, R28, UR41, -R88.reuse ;  /* 0x000000291c1c7c23 */ /* 0x100fe20008010858 */
[----:B------:R-:W-:Y:S01]  /*44d0*/  FMNMX.FTZ R85, R59, R84, !PT ;  /* 0x000000543b557209 */ /* 0x000fe20007810000 */
[--C-:B------:R-:W-:Y:S01]  /*44e0*/  FFMA.FTZ R29, R29, UR41, -R88.reuse ;  /* 0x000000291d1d7c23 */ /* 0x100fe20008010858 */
[----:B------:R-:W-:-:S01]  /*44f0*/  FFMA.FTZ R32, R32, UR41, -R88 ;  /* 0x0000002920207c23 */ /* 0x000fc20008010858 */
[--C-:B------:R-:W-:Y:S01]  /*4500*/  FFMA.FTZ R33, R33, UR41, -R88.reuse ;  /* 0x0000002921217c23 */ /* 0x100fe20008010858 */
[----:B------:R-:W-:Y:S01]  /*4510*/  FMNMX.FTZ R84, R62, R85, !PT ;  /* 0x000000553e547209 */ /* 0x000fe20007810000 */
[----:B------:R-:W-:Y:S01]  /*4520*/  MUFU.EX2 R12, R12 ;  /* 0x0000000c000c7308 */ /* 0x000fe20000000800 */
[----:B------:R-:W-:-:S02]  /*4530*/  FFMA.FTZ R36, R36, UR41, -R88 ;  /* 0x0000002924247c23 */ /* 0x000fc40008010858 */
[----:B------:R-:W-:-:S04]  /*4540*/  FMNMX.FTZ R85, R63, R84, !PT ;  /* 0x000000543f557209 */ /* 0x000fc80007810000 */
[----:B------:R-:W-:Y:S01]  /*4550*/  FMNMX.FTZ R84, R66, R85, !PT ;  /* 0x0000005542547209 */ /* 0x000fe20007810000 */
[----:B------:R-:W-:Y:S01]  /*4560*/  MUFU.EX2 R13, R13 ;  /* 0x0000000d000d7308 */ /* 0x000fe20000000800 */
[----:B-1----:R-:W-:Y:S02]  /*4570*/  F2FP.SATFINITE.E4M3.F32.PACK_AB_MERGE_C R152, R11, R10, RZ ;  /* 0x0000000a0b98723e */ /* 0x002fe400048070ff */
[----:B------:R-:W-:Y:S02]  /*4580*/  FMNMX.FTZ R85, R67, R84, !PT ;  /* 0x0000005443557209 */ /* 0x000fe40007810000 */
[----:B------:R-:W-:Y:S02]  /*4590*/  F2FP.SATFINITE.E4M3.F32.PACK_AB_MERGE_C R152, R6, R5, R152 ;  /* 0x000000050698723e */ /* 0x000fe40004807098 */
[----:B------:R-:W-:Y:S01]  /*45a0*/  FMNMX.FTZ R84, R70, R85, !PT ;  /* 0x0000005546547209 */ /* 0x000fe20007810000 */
[----:B------:R-:W-:Y:S03]  /*45b0*/  MUFU.EX2 R14, R14 ;  /* 0x0000000e000e7308 */ /* 0x000fe60000000800 */
[----:B------:R-:W-:-:S04]  /*45c0*/  FMNMX.FTZ R85, R71, R84, !PT ;  /* 0x0000005447557209 */ /* 0x000fc80007810000 */
[----:B------:R-:W-:Y:S01]  /*45d0*/  FMNMX.FTZ R84, R42, R85, !PT ;  /* 0x000000552a547209 */ /* 0x000fe20007810000 */
[----:B------:R-:W1:Y:S03]  /*45e0*/  MUFU.EX2 R15, R15 ;  /* 0x0000000f000f7308 */ /* 0x000e660000000800 */
[----:B------:R-:W-:-:S04]  /*45f0*/  FMNMX.FTZ R85, R43, R84, !PT ;  /* 0x000000542b557209 */ /* 0x000fc80007810000 */
[----:B------:R-:W-:Y:S01]  /*4600*/  FMNMX.FTZ R84, R46, R85, !PT ;  /* 0x000000552e547209 */ /* 0x000fe20007810000 */
[----:B------:R-:W-:Y:S03]  /*4610*/  MUFU.EX2 R20, R20 ;  /* 0x0000001400147308 */ /* 0x000fe60000000800 */
[----:B------:R-:W-:-:S04]  /*4620*/  FMNMX.FTZ R85, R47, R84, !PT ;  /* 0x000000542f557209 */ /* 0x000fc80007810000 */
[----:B------:R-:W-:Y:S01]  /*4630*/  FMNMX.FTZ R84, R50, R85, !PT ;  /* 0x0000005532547209 */ /* 0x000fe20007810000 */
[----:B------:R-:W-:Y:S01]  /*4640*/  MUFU.EX2 R81, R92 ;  /* 0x0000005c00517308 */ /* 0x000fe20000000800 */
[----:B-1----:R-:W-:Y:S02]  /*4650*/  F2FP.SATFINITE.E4M3.F32.PACK_AB_MERGE_C R154, R15, R14, RZ ;  /* 0x0000000e0f9a723e */ /* 0x002fe400048070ff */
[----:B------:R-:W-:Y:S02]  /*4660*/  FMNMX.FTZ R85, R51, R84, !PT ;  /* 0x0000005433557209 */ /* 0x000fe40007810000 */
[----:B------:R-:W-:Y:S02]  /*4670*/  F2FP.SATFINITE.E4M3.F32.PACK_AB_MERGE_C R154, R13, R12, R154 ;  /* 0x0000000c0d9a723e */ /* 0x000fe4000480709a */
[----:B------:R-:W-:Y:S01]  /*4680*/  FMNMX.FTZ R84, R54, R85, !PT ;  /* 0x0000005536547209 */ /* 0x000fe20007810000 */
[----:B------:R-:W1:Y:S03]  /*4690*/  MUFU.EX2 R72, R72 ;  /* 0x0000004800487308 */ /* 0x000e660000000800 */
[----:B------:R-:W-:-:S04]  /*46a0*/  FMNMX.FTZ R85, R55, R84, !PT ;  /* 0x0000005437557209 */ /* 0x000fc80007810000 */
[----:B------:R-:W-:Y:S01]  /*46b0*/  FMNMX.FTZ R84, R26, R85, !PT ;  /* 0x000000551a547209 */ /* 0x000fe20007810000 */
[----:B------:R-:W-:Y:S03]  /*46c0*/  MUFU.EX2 R76, R76 ;  /* 0x0000004c004c7308 */ /* 0x000fe60000000800 */
[----:B------:R-:W-:-:S04]  /*46d0*/  FMNMX.FTZ R85, R27, R84, !PT ;  /* 0x000000541b557209 */ /* 0x000fc80007810000 */
[----:B------:R-:W-:Y:S01]  /*46e0*/  FMNMX.FTZ R40, R30, R85, !PT ;  /* 0x000000551e287209 */ /* 0x000fe20007810000 */
[----:B------:R-:W2:Y:S01]  /*46f0*/  MUFU.EX2 R80, R80 ;  /* 0x0000005000507308 */ /* 0x000ea20000000800 */
[----:B-1----:R-:W-:Y:S02]  /*4700*/  F2FP.SATFINITE.E4M3.F32.PACK_AB_MERGE_C R148, R73, R72, RZ ;  /* 0x000000484994723e */ /* 0x002fe400048070ff */
[----:B------:R-:W-:Y:S02]  /*4710*/  FMNMX.FTZ R85, R31, R40, !PT ;  /* 0x000000281f557209 */ /* 0x000fe40007810000 */
[----:B------:R-:W-:Y:S02]  /*4720*/  F2FP.SATFINITE.E4M3.F32.PACK_AB_MERGE_C R148, R21, R20, R148 ;  /* 0x000000141594723e */ /* 0x000fe40004807094 */
[----:B------:R-:W-:Y:S01]  /*4730*/  FMNMX.FTZ R40, R34, R85, !PT ;  /* 0x0000005522287209 */ /* 0x000fe20007810000 */
[----:B------:R-:W-:Y:S03]  /*4740*/  MUFU.EX2 R56, R56 ;  /* 0x0000003800387308 */ /* 0x000fe60000000800 */
[----:B------:R-:W-:Y:S01]  /*4750*/  FMNMX.FTZ R85, R35, R40, !PT ;  /* 0x0000002823557209 */ /* 0x000fe20007810000 */
[--C-:B------:R-:W-:Y:S01]  /*4760*/  FFMA.FTZ R40, R44, UR41, -R88.reuse ;  /* 0x000000292c287c23 */ /* 0x100fe20008010858 */
[----:B------:R-:W-:-:S01]  /*4770*/  FFMA.FTZ R44, R48, UR41, -R88 ;  /* 0x00000029302c7c23 */ /* 0x000fc20008010858 */
[----:B------:R-:W-:Y:S01]  /*4780*/  FFMA.FTZ R48, R52, UR41, -R88 ;  /* 0x0000002934307c23 */ /* 0x000fe20008010858 */
[----:B------:R-:W-:Y:S01]  /*4790*/  FMNMX.FTZ R0, R38, R85, !PT ;  /* 0x0000005526007209 */ /* 0x000fe20007810000 */
[----:B------:R-:W-:Y:S01]  /*47a0*/  MUFU.EX2 R57, R57 ;  /* 0x0000003900397308 */ /* 0x000fe20000000800 */
[----:B--2---:R-:W-:-:S02]  /*47b0*/  F2FP.SATFINITE.E4M3.F32.PACK_AB_MERGE_C R150, R81, R80, RZ ;  /* 0x000000505196723e */ /* 0x004fc400048070ff */
[----:B------:R-:W-:Y:S02]  /*47c0*/  FMNMX.FTZ R0, R39, R0, !PT ;  /* 0x0000000027007209 */ /* 0x000fe40007810000 */
[----:B------:R-:W-:-:S03]  /*47d0*/  F2FP.SATFINITE.E4M3.F32.PACK_AB_MERGE_C R150, R77, R76, R150 ;  /* 0x0000004c4d96723e */ /* 0x000fc60004807096 */
[----:B------:R-:W1:Y:S01]  /*47e0*/  SHFL.BFLY PT, R85, R0, 0x2, 0x1f ;  /* 0x0c401f0000557f89 */ /* 0x000e6200000e0000 */
[----:B------:R-:W-:Y:S08]  /*47f0*/  MUFU.EX2 R60, R60 ;  /* 0x0000003c003c7308 */ /* 0x000ff00000000800 */
[----:B------:R-:W2:Y:S08]  /*4800*/  MUFU.EX2 R61, R61 ;  /* 0x0000003d003d7308 */ /* 0x000eb00000000800 */
[----:B------:R-:W-:Y:S01]  /*4810*/  MUFU.EX2 R64, R64 ;  /* 0x0000004000407308 */ /* 0x000fe20000000800 */
[----:B-1----:R-:W-:-:S07]  /*4820*/  FMNMX.FTZ R85, R0, R85, !PT ;  /* 0x0000005500557209 */ /* 0x002fce0007810000 */
[----:B------:R-:W-:Y:S01]  /*4830*/  MUFU.EX2 R65, R65 ;  /* 0x0000004100417308 */ /* 0x000fe20000000800 */
[----:B--2---:R-:W-:Y:S01]  /*4840*/  F2FP.SATFINITE.E4M3.F32.PACK_AB_MERGE_C R144, R61, R60, RZ ;  /* 0x0000003c3d90723e */ /* 0x004fe200048070ff */
[----:B------:R-:W1:Y:S03]  /*4850*/  SHFL.BFLY PT, R0, R85, 0x1, 0x1f ;  /* 0x0c201f0055007f89 */ /* 0x000e6600000e0000 */
[----:B------:R-:W-:-:S03]  /*4860*/  F2FP.SATFINITE.E4M3.F32.PACK_AB_MERGE_C R144, R57, R56, R144 ;  /* 0x000000383990723e */ /* 0x000fc60004807090 */
[----:B------:R-:W-:Y:S08]  /*4870*/  MUFU.EX2 R68, R68 ;  /* 0x0000004400447308 */ /* 0x000ff00000000800 */
[----:B------:R-:W2:Y:S08]  /*4880*/  MUFU.EX2 R69, R69 ;  /* 0x0000004500457308 */ /* 0x000eb00000000800 */
[----:B------:R-:W-:Y:S01]  /*4890*/  MUFU.EX2 R40, R40 ;  /* 0x0000002800287308 */ /* 0x000fe20000000800 */
[----:B-1----:R-:W-:Y:S01]  /*48a0*/  FMNMX.FTZ R0, R85, R0, !PT ;  /* 0x0000000055007209 */ /* 0x002fe20007810000 */
[----:B------:R-:W-:-:S03]  /*48b0*/  IMAD.U32 R85, RZ, RZ, UR41 ;  /* 0x00000029ff557e24 */ /* 0x000fc6000f8e00ff */
[C---:B------:R-:W-:Y:S01]  /*48c0*/  FSETP.NEU.FTZ.AND P1, PT, R0.reuse, -INF , PT ;  /* 0xff8000000000780b */ /* 0x040fe20003f3d000 */
[----:B------:R-:W-:-:S01]  /*48d0*/  FFMA.FTZ R52, R0, R85, -8 ;  /* 0xc100000000347423 */ /* 0x000fc20000010055 */
[----:B------:R-:W-:Y:S01]  /*48e0*/  FFMA.FTZ R85, R37, UR41, -R88 ;  /* 0x0000002925557c23 */ /* 0x000fe20008010858 */
[----:B------:R-:W-:Y:S01]  /*48f0*/  MUFU.EX2 R45, R45 ;  /* 0x0000002d002d7308 */ /* 0x000fe20000000800 */
[----:B--2---:R-:W-:Y:S02]  /*4900*/  F2FP.SATFINITE.E4M3.F32.PACK_AB_MERGE_C R146, R69, R68, RZ ;  /* 0x000000444592723e */ /* 0x004fe400048070ff */
[----:B------:R-:W-:Y:S02]  /*4910*/  FSEL R37, R52, RZ, P1 ;  /* 0x000000ff34257208 */ /* 0x000fe40000800000 */
[----:B------:R-:W-:Y:S02]  /*4920*/  PLOP3.LUT P1, PT, PT, PT, UP0, 0x40, 0x0 ;  /* 0x000000000000781c */ /* 0x000fe40003f2e808 */
[----:B------:R-:W-:Y:S01]  /*4930*/  F2FP.SATFINITE.E4M3.F32.PACK_AB_MERGE_C R146, R65, R64, R146 ;  /* 0x000000404192723e */ /* 0x000fe20004807092 */
[----:B------:R-:W-:-:S01]  /*4940*/  FFMA.FTZ R52, R90, UR41, -R37 ;  /* 0x000000295a347c23 */ /* 0x000fc20008010825 */
[--C-:B------:R-:W-:Y:S01]  /*4950*/  FFMA.FTZ R89, R91, UR41, -R37.reuse ;  /* 0x000000295b597c23 */ /* 0x100fe20008010825 */
[----:B------:R-:W-:-:S01]  /*4960*/  FFMA.FTZ R84, R94, UR41, -R37 ;  /* 0x000000295e547c23 */ /* 0x000fc20008010825 */
[--C-:B------:R-:W-:Y:S01]  /*4970*/  FFMA.FTZ R97, R79, UR41, -R37.reuse ;  /* 0x000000294f617c23 */ /* 0x100fe20008010825 */
[----:B------:R-:W-:-:S01]  /*4980*/  FFMA.FTZ R79, R82, UR41, -R37 ;  /* 0x00000029524f7c23 */ /* 0x000fc20008010825 */
[--C-:B------:R-:W-:Y:S01]  /*4990*/  FFMA.FTZ R82, R83, UR41, -R37.reuse ;  /* 0x0000002953527c23 */ /* 0x100fe20008010825 */
[----:B------:R-:W-:Y:S01]  /*49a0*/  MUFU.EX2 R52, R52 ;  /* 0x0000003400347308 */ /* 0x000fe20000000800 */
[----:B------:R-:W-:-:S01]  /*49b0*/  FFMA.FTZ R91, R95, UR41, -R37 ;  /* 0x000000295f5b7c23 */ /* 0x000fc20008010825 */
[--C-:B------:R-:W-:Y:S01]  /*49c0*/  FFMA.FTZ R83, R86, UR41, -R37.reuse ;  /* 0x0000002956537c23 */ /* 0x100fe20008010825 */
[----:B------:R-:W-:-:S01]  /*49d0*/  FFMA.FTZ R93, R99, UR41, -R37 ;  /* 0x00000029635d7c23 */ /* 0x000fc20008010825 */
[--C-:B------:R-:W-:Y:S01]  /*49e0*/  FFMA.FTZ R86, R87, UR41, -R37.reuse ;  /* 0x0000002957567c23 */ /* 0x100fe20008010825 */
[----:B------:R-:W-:-:S01]  /*49f0*/  FFMA.FTZ R87, R63, UR41, -R37 ;  /* 0x000000293f577c23 */ /* 0x000fc20008010825 */
[----:B------:R-:W-:Y:S01]  /*4a00*/  FADD.FTZ R99, R5, R6 ;  /* 0x0000000605637221 */ /* 0x000fe20000010000 */
[----:B------:R-:W-:-:S01]  /*4a10*/  FFMA.FTZ R63, R66, UR41, -R37 ;  /* 0x00000029423f7c23 */ /* 0x000fc20008010825 */
[----:B------:R-:W1:Y:S01]  /*4a20*/  MUFU.EX2 R89, R89 ;  /* 0x0000005900597308 */ /* 0x000e620000000800 */
[----:B------:R-:W-:-:S01]  /*4a30*/  FFMA.FTZ R88, R98, UR41, -R37 ;  /* 0x0000002962587c23 */ /* 0x000fc20008010825 */
[--C-:B------:R-:W-:Y:S01]  /*4a40*/  FFMA.FTZ R66, R67, UR41, -R37.reuse ;  /* 0x0000002943427c23 */ /* 0x100fe20008010825 */
[----:B------:R-:W-:-:S01]  /*4a50*/  FFMA.FTZ R67, R70, UR41, -R37 ;  /* 0x0000002946437c23 */ /* 0x000fc20008010825 */
[----:B------:R-:W-:Y:S01]  /*4a60*/  FADD.FTZ R70, R10, R99 ;  /* 0x000000630a467221 */ /* 0x000fe20000010000 */
[----:B------:R-:W-:-:S01]  /*4a70*/  FFMA.FTZ R90, R102, UR41, -R37 ;  /* 0x00000029665a7c23 */ /* 0x000fc20008010825 */
[--C-:B------:R-:W-:Y:S01]  /*4a80*/  FFMA.FTZ R95, R103, UR41, -R37.reuse ;  /* 0x00000029675f7c23 */ /* 0x100fe20008010825 */
[----:B------:R-:W-:-:S01]  /*4a90*/  FFMA.FTZ R74, R74, UR41, -R37 ;  /* 0x000000294a4a7c23 */ /* 0x000fc20008010825 */
[----:B------:R-:W2:Y:S01]  /*4aa0*/  MUFU.EX2 R84, R84 ;  /* 0x0000005400547308 */ /* 0x000ea20000000800 */
[----:B------:R-:W-:-:S01]  /*4ab0*/  FADD.FTZ R99, R11, R70 ;  /* 0x000000460b637221 */ /* 0x000fc20000010000 */
[--C-:B------:R-:W-:Y:S01]  /*4ac0*/  FFMA.FTZ R70, R71, UR41, -R37.reuse ;  /* 0x0000002947467c23 */ /* 0x100fe20008010825 */
[----:B------:R-:W-:-:S01]  /*4ad0*/  FFMA.FTZ R75, R75, UR41, -R37 ;  /* 0x000000294b4b7c23 */ /* 0x000fc20008010825 */
[----:B------:R-:W-:Y:S01]  /*4ae0*/  FFMA.FTZ R78, R78, UR41, -R37 ;  /* 0x000000294e4e7c23 */ /* 0x000fe20008010825 */
[----:B------:R-:W-:-:S01]  /*4af0*/  FADD.FTZ R92, R12, R99 ;  /* 0x000000630c5c7221 */ /* 0x000fc20000010000 */
[--C-:B------:R-:W-:Y:S01]  /*4b00*/  FFMA.FTZ R58, R58, UR41, -R37.reuse ;  /* 0x000000293a3a7c23 */ /* 0x100fe20008010825 */
[----:B------:R-:W-:-:S01]  /*4b10*/  FFMA.FTZ R59, R59, UR41, -R37 ;  /* 0x000000293b3b7c23 */ /* 0x000fc20008010825 */
[----:B------:R-:W3:Y:S01]  /*4b20*/  MUFU.EX2 R91, R91 ;  /* 0x0000005b005b7308 */ /* 0x000ee20000000800 */
[----:B-1----:R-:W-:-:S01]  /*4b30*/  FADD.FTZ R71, R52, R89 ;  /* 0x0000005934477221 */ /* 0x002fc20000010000 */
[----:B------:R-:W-:Y:S01]  /*4b40*/  FADD.FTZ R99, R13, R92 ;  /* 0x0000005c0d637221 */ /* 0x000fe20000010000 */
[----:B------:R-:W-:-:S01]  /*4b50*/  FFMA.FTZ R62, R62, UR41, -R37 ;  /* 0x000000293e3e7c23 */ /* 0x000fc20008010825 */
[--C-:B------:R-:W-:Y:S01]  /*4b60*/  FFMA.FTZ R42, R42, UR41, -R37.reuse ;  /* 0x000000292a2a7c23 */ /* 0x100fe20008010825 */
[----:B------:R-:W-:-:S01]  /*4b70*/  FFMA.FTZ R43, R43, UR41, -R37 ;  /* 0x000000292b2b7c23 */ /* 0x000fc20008010825 */
[----:B------:R-:W-:Y:S01]  /*4b80*/  FADD.FTZ R94, R14, R99 ;  /* 0x000000630e5e7221 */ /* 0x000fe20000010000 */
[----:B------:R-:W-:Y:S01]  /*4b90*/  F2FP.SATFINITE.E4M3.F32.PACK_AB_MERGE_C R140, R45, R40, RZ ;  /* 0x000000282d8c723e */ /* 0x000fe200048070ff */
[----:B------:R-:W1:Y:S01]  /*4ba0*/  MUFU.EX2 R88, R88 ;  /* 0x0000005800587308 */ /* 0x000e620000000800 */
[----:B--2---:R-:W-:-:S01]  /*4bb0*/  FADD.FTZ R92, R84, R71 ;  /* 0x00000047545c7221 */ /* 0x004fc20000010000 */
[----:B------:R-:W-:Y:S01]  /*4bc0*/  FADD.FTZ R99, R15, R94 ;  /* 0x0000005e0f637221 */ /* 0x000fe20000010000 */
[----:B------:R-:W-:-:S01]  /*4bd0*/  FFMA.FTZ R46, R46, UR41, -R37 ;  /* 0x000000292e2e7c23 */ /* 0x000fc20008010825 */
[--C-:B------:R-:W-:Y:S01]  /*4be0*/  FFMA.FTZ R5, R50, UR41, -R37.reuse ;  /* 0x0000002932057c23 */ /* 0x100fe20008010825 */
[----:B------:R-:W-:-:S01]  /*4bf0*/  FFMA.FTZ R54, R54, UR41, -R37 ;  /* 0x0000002936367c23 */ /* 0x000fc20008010825 */
[----:B------:R-:W-:Y:S01]  /*4c00*/  FADD.FTZ R94, R20, R99 ;  /* 0x00000063145e7221 */ /* 0x000fe20000010000 */
[----:B------:R-:W-:-:S01]  /*4c10*/  FFMA.FTZ R55, R55, UR41, -R37 ;  /* 0x0000002937377c23 */ /* 0x000fc20008010825 */
[----:B------:R-:W2:Y:S01]  /*4c20*/  MUFU.EX2 R93, R93 ;  /* 0x0000005d005d7308 */ /* 0x000ea20000000800 */
[----:B---3--:R-:W-:-:S01]  /*4c30*/  FADD.FTZ R71, R91, R92 ;  /* 0x0000005c5b477221 */ /* 0x008fc20000010000 */
[----:B------:R-:W-:Y:S01]  /*4c40*/  FADD.FTZ R99, R21, R94 ;  /* 0x0000005e15637221 */ /* 0x000fe20000010000 */
[----:B------:R-:W-:-:S01]  /*4c50*/  FFMA.FTZ R27, R27, UR41, -R37 ;  /* 0x000000291b1b7c23 */ /* 0x000fc20008010825 */
[--C-:B------:R-:W-:Y:S01]  /*4c60*/  FFMA.FTZ R30, R30, UR41, -R37.reuse ;  /* 0x000000291e1e7c23 */ /* 0x100fe20008010825 */
[----:B------:R-:W-:-:S01]  /*4c70*/  FFMA.FTZ R31, R31, UR41, -R37 ;  /* 0x000000291f1f7c23 */ /* 0x000fc20008010825 */
[----:B------:R-:W-:Y:S01]  /*4c80*/  FADD.FTZ R94, R72, R99 ;  /* 0x00000063485e7221 */ /* 0x000fe20000010000 */
[----:B------:R-:W-:-:S01]  /*4c90*/  FFMA.FTZ R34, R34, UR41, -R37 ;  /* 0x0000002922227c23 */ /* 0x000fc20008010825 */
[----:B------:R-:W3:Y:S01]  /*4ca0*/  MUFU.EX2 R90, R90 ;  /* 0x0000005a005a7308 */ /* 0x000ee20000000800 */
[----:B-1----:R-:W-:-:S01]  /*4cb0*/  FADD.FTZ R92, R88, R71 ;  /* 0x00000047585c7221 */ /* 0x002fc20000010000 */
[--C-:B------:R-:W-:Y:S01]  /*4cc0*/  FFMA.FTZ R35, R35, UR41, -R37.reuse ;  /* 0x0000002923237c23 */ /* 0x100fe20008010825 */
[----:B------:R-:W-:-:S01]  /*4cd0*/  FFMA.FTZ R38, R38, UR41, -R37 ;  /* 0x0000002926267c23 */ /* 0x000fc20008010825 */
[----:B------:R-:W-:-:S04]  /*4ce0*/  F2FP.SATFINITE.E4M3.F32.PACK_AB_MERGE_C R84, R91, R84, RZ ;  /* 0x000000545b54723e */ /* 0x000fc800048070ff */
[----:B------:R-:W1:Y:S01]  /*4cf0*/  MUFU.EX2 R95, R95 ;  /* 0x0000005f005f7308 */ /* 0x000e620000000800 */
[----:B--2---:R-:W-:-:S01]  /*4d00*/  FADD.FTZ R71, R93, R92 ;  /* 0x0000005c5d477221 */ /* 0x004fc20000010000 */
[----:B------:R-:W-:-:S06]  /*4d10*/  F2FP.SATFINITE.E4M3.F32.PACK_AB_MERGE_C R153, R89, R52, R84 ;  /* 0x000000345999723e */ /* 0x000fcc0004807054 */
[----:B------:R-:W2:Y:S01]  /*4d20*/  MUFU.EX2 R74, R74 ;  /* 0x0000004a004a7308 */ /* 0x000ea20000000800 */
[----:B---3--:R-:W-:-:S01]  /*4d30*/  FADD.FTZ R92, R90, R71 ;  /* 0x000000475a5c7221 */ /* 0x008fc20000010000 */
[----:B------:R-:W-:-:S06]  /*4d40*/  FADD.FTZ R71, R73, R94 ;  /* 0x0000005e49477221 */ /* 0x000fcc0000010000 */
[----:B------:R-:W3:Y:S01]  /*4d50*/  MUFU.EX2 R75, R75 ;  /* 0x0000004b004b7308 */ /* 0x000ee20000000800 */
[----:B-1----:R-:W-:-:S01]  /*4d60*/  FADD.FTZ R11, R95, R92 ;  /* 0x0000005c5f0b7221 */ /* 0x002fc20000010000 */
[----:B------:R-:W-:Y:S01]  /*4d70*/  FADD.FTZ R92, R76, R71 ;  /* 0x000000474c5c7221 */ /* 0x000fe20000010000 */
[----:B------:R-:W-:-:S04]  /*4d80*/  F2FP.SATFINITE.E4M3.F32.PACK_AB_MERGE_C R90, R95, R90, RZ ;  /* 0x0000005a5f5a723e */ /* 0x000fc800048070ff */
[----:B------:R-:W-:Y:S01]  /*4d90*/  F2FP.SATFINITE.E4M3.F32.PACK_AB_MERGE_C R155, R93, R88, R90 ;  /* 0x000000585d9b723e */ /* 0x000fe2000480705a */
[----:B------:R-:W1:Y:S01]  /*4da0*/  MUFU.EX2 R78, R78 ;  /* 0x0000004e004e7308 */ /* 0x000e620000000800 */
[----:B--2---:R-:W-:-:S01]  /*4db0*/  FADD.FTZ R14, R74, R11 ;  /* 0x0000000b4a0e7221 */ /* 0x004fc20000010000 */
[----:B------:R-:W-:Y:S01]  /*4dc0*/  FFMA.FTZ R11, R47, UR41, -R37 ;  /* 0x000000292f0b7c23 */ /* 0x000fe20008010825 */
[----:B------:R-:W-:-:S05]  /*4dd0*/  FADD.FTZ R47, R77, R92 ;  /* 0x0000005c4d2f7221 */ /* 0x000fca0000010000 */
[----:B------:R-:W2:Y:S01]  /*4de0*/  MUFU.EX2 R97, R97 ;  /* 0x0000006100617308 */ /* 0x000ea20000000800 */
[----:B---3--:R-:W-:-:S01]  /*4df0*/  FADD.FTZ R15, R75, R14 ;  /* 0x0000000e4b0f7221 */ /* 0x008fc20000010000 */
[----:B------:R-:W-:-:S04]  /*4e00*/  FADD.FTZ R14, R80, R47 ;  /* 0x0000002f500e7221 */ /* 0x000fc80000010000 */
[----:B------:R-:W-:Y:S02]  /*4e10*/  FADD.FTZ R81, R81, R14 ;  /* 0x0000000e51517221 */ /* 0x000fe40000010000 */
[----:B------:R-:W3:Y:S01]  /*4e20*/  MUFU.EX2 R79, R79 ;  /* 0x0000004f004f7308 */ /* 0x000ee20000000800 */
[----:B-1----:R-:W-:-:S01]  /*4e30*/  FADD.FTZ R6, R78, R15 ;  /* 0x0000000f4e067221 */ /* 0x002fc20000010000 */
[----:B------:R-:W-:-:S04]  /*4e40*/  FADD.FTZ R14, R56, R81 ;  /* 0x00000051380e7221 */ /* 0x000fc80000010000 */
[----:B------:R-:W-:Y:S02]  /*4e50*/  FADD.FTZ R15, R57, R14 ;  /* 0x0000000e390f7221 */ /* 0x000fe40000010000 */
[----:B------:R-:W1:Y:S01]  /*4e60*/  MUFU.EX2 R82, R82 ;  /* 0x0000005200527308 */ /* 0x000e620000000800 */
[----:B--2---:R-:W-:-:S01]  /*4e70*/  FADD.FTZ R6, R97, R6 ;  /* 0x0000000661067221 */ /* 0x004fc20000010000 */
[----:B------:R-:W-:-:S04]  /*4e80*/  F2FP.SATFINITE.E4M3.F32.PACK_AB_MERGE_C R78, R97, R78, RZ ;  /* 0x0000004e614e723e */ /* 0x000fc800048070ff */
[----:B------:R-:W-:Y:S02]  /*4e90*/  F2FP.SATFINITE.E4M3.F32.PACK_AB_MERGE_C R149, R75, R74, R78 ;  /* 0x0000004a4b95723e */ /* 0x000fe4000480704e */
[----:B------:R-:W2:Y:S01]  /*4ea0*/  MUFU.EX2 R83, R83 ;  /* 0x0000005300537308 */ /* 0x000ea20000000800 */
[----:B---3--:R-:W-:-:S01]  /*4eb0*/  FADD.FTZ R13, R79, R6 ;  /* 0x000000064f0d7221 */ /* 0x008fc20000010000 */
[----:B------:R-:W-:-:S06]  /*4ec0*/  FFMA.FTZ R6, R51, UR41, -R37 ;  /* 0x0000002933067c23 */ /* 0x000fcc0008010825 */
[----:B------:R-:W3:Y:S01]  /*4ed0*/  MUFU.EX2 R86, R86 ;  /* 0x0000005600567308 */ /* 0x000ee20000000800 */
[----:B-1----:R-:W-:-:S07]  /*4ee0*/  FADD.FTZ R12, R82, R13 ;  /* 0x0000000d520c7221 */ /* 0x002fce0000010000 */
[----:B------:R-:W1:Y:S01]  /*4ef0*/  MUFU.EX2 R58, R58 ;  /* 0x0000003a003a7308 */ /* 0x000e620000000800 */
[----:B--2---:R-:W-:-:S01]  /*4f00*/  FADD.FTZ R13, R83, R12 ;  /* 0x0000000c530d7221 */ /* 0x004fc20000010000 */
[----:B------:R-:W-:-:S04]  /*4f10*/  FADD.FTZ R12, R60, R15 ;  /* 0x0000000f3c0c7221 */ /* 0x000fc80000010000 */
[----:B------:R-:W-:Y:S02]  /*4f20*/  FADD.FTZ R61, R61, R12 ;  /* 0x0000000c3d3d7221 */ /* 0x000fe40000010000 */
[----:B------:R-:W2:Y:S01]  /*4f30*/  MUFU.EX2 R59, R59 ;  /* 0x0000003b003b7308 */ /* 0x000ea20000000800 */
[----:B---3--:R-:W-:-:S01]  /*4f40*/  FADD.FTZ R13, R86, R13 ;  /* 0x0000000d560d7221 */ /* 0x008fc20000010000 */
[----:B------:R-:W-:Y:S01]  /*4f50*/  FADD.FTZ R14, R64, R61 ;  /* 0x0000003d400e7221 */ /* 0x000fe20000010000 */
[----:B------:R-:W-:-:S03]  /*4f60*/  F2FP.SATFINITE.E4M3.F32.PACK_AB_MERGE_C R83, R86, R83, RZ ;  /* 0x000000535653723e */ /* 0x000fc600048070ff */
[----:B------:R-:W-:Y:S01]  /*4f70*/  FADD.FTZ R15, R65, R14 ;  /* 0x0000000e410f7221 */ /* 0x000fe20000010000 */
[----:B------:R-:W-:Y:S01]  /*4f80*/  F2FP.SATFINITE.E4M3.F32.PACK_AB_MERGE_C R151, R82, R79, R83 ;  /* 0x0000004f5297723e */ /* 0x000fe20004807053 */
[----:B------:R-:W3:Y:S01]  /*4f90*/  MUFU.EX2 R62, R62 ;  /* 0x0000003e003e7308 */ /* 0x000ee20000000800 */
[----:B-1----:R-:W-:-:S01]  /*4fa0*/  FADD.FTZ R12, R58, R13 ;  /* 0x0000000d3a0c7221 */ /* 0x002fc20000010000 */
[----:B------:R-:W-:-:S04]  /*4fb0*/  FADD.FTZ R68, R68, R15 ;  /* 0x0000000f44447221 */ /* 0x000fc80000010000 */
[----:B------:R-:W-:Y:S02]  /*4fc0*/  FADD.FTZ R69, R69, R68 ;  /* 0x0000004445457221 */ /* 0x000fe40000010000 */
[----:B------:R-:W1:Y:S01]  /*4fd0*/  MUFU.EX2 R87, R87 ;  /* 0x0000005700577308 */ /* 0x000e620000000800 */
[----:B--2---:R-:W-:-:S01]  /*4fe0*/  FADD.FTZ R13, R59, R12 ;  /* 0x0000000c3b0d7221 */ /* 0x004fc20000010000 */
[--C-:B------:R-:W-:Y:S01]  /*4ff0*/  FFMA.FTZ R12, R26, UR41, -R37.reuse ;  /* 0x000000291a0c7c23 */ /* 0x100fe20008010825 */
[----:B------:R-:W-:-:S05]  /*5000*/  FFMA.FTZ R37, R39, UR41, -R37 ;  /* 0x0000002927257c23 */ /* 0x000fca0008010825 */
[----:B------:R-:W2:Y:S01]  /*5010*/  MUFU.EX2 R63, R63 ;  /* 0x0000003f003f7308 */ /* 0x000ea20000000800 */
[----:B---3--:R-:W-:-:S07]  /*5020*/  FADD.FTZ R14, R62, R13 ;  /* 0x0000000d3e0e7221 */ /* 0x008fce0000010000 */
[----:B------:R-:W3:Y:S01]  /*5030*/  MUFU.EX2 R4, R4 ;  /* 0x0000000400047308 */ /* 0x000ee20000000800 */
[----:B-1----:R-:W-:-:S01]  /*5040*/  FADD.FTZ R14, R87, R14 ;  /* 0x0000000e570e7221 */ /* 0x002fc20000010000 */
[----:B------:R-:W-:-:S04]  /*5050*/  F2FP.SATFINITE.E4M3.F32.PACK_AB_MERGE_C R62, R87, R62, RZ ;  /* 0x0000003e573e723e */ /* 0x000fc800048070ff */
[----:B------:R-:W-:Y:S02]  /*5060*/  F2FP.SATFINITE.E4M3.F32.PACK_AB_MERGE_C R145, R59, R58, R62 ;  /* 0x0000003a3b91723e */ /* 0x000fe4000480703e */
[----:B------:R-:W1:Y:S01]  /*5070*/  MUFU.EX2 R41, R41 ;  /* 0x0000002900297308 */ /* 0x000e620000000800 */
[----:B--2---:R-:W-:-:S07]  /*5080*/  FADD.FTZ R13, R63, R14 ;  /* 0x0000000e3f0d7221 */ /* 0x004fce0000010000 */
[----:B------:R-:W2:Y:S01]  /*5090*/  MUFU.EX2 R66, R66 ;  /* 0x0000004200427308 */ /* 0x000ea20000000800 */
[----:B---3--:R-:W-:-:S07]  /*50a0*/  FADD.FTZ R14, R4, R69 ;  /* 0x00000045040e7221 */ /* 0x008fce0000010000 */
[----:B------:R-:W3:Y:S01]  /*50b0*/  MUFU.EX2 R67, R67 ;  /* 0x0000004300437308 */ /* 0x000ee20000000800 */
[C---:B-1----:R-:W-:Y:S01]  /*50c0*/  F2FP.SATFINITE.E4M3.F32.PACK_AB_MERGE_C R140, R41.reuse, R4, R140 ;  /* 0x00000004298c723e */ /* 0x042fe2000480708c */
[----:B------:R-:W-:-:S04]  /*50d0*/  FADD.FTZ R41, R41, R14 ;  /* 0x0000000e29297221 */ /* 0x000fc80000010000 */
[----:B------:R-:W-:Y:S02]  /*50e0*/  FADD.FTZ R40, R40, R41 ;  /* 0x0000002928287221 */ /* 0x000fe40000010000 */
[----:B------:R-:W1:Y:S01]  /*50f0*/  MUFU.EX2 R70, R70 ;  /* 0x0000004600467308 */ /* 0x000e620000000800 */
[----:B--2---:R-:W-:-:S01]  /*5100*/  FADD.FTZ R4, R66, R13 ;  /* 0x0000000d42047221 */ /* 0x004fc20000010000 */
[----:B------:R-:W-:-:S06]  /*5110*/  FADD.FTZ R45, R45, R40 ;  /* 0x000000282d2d7221 */ /* 0x000fcc0000010000 */
        /* <DEDUP_REMOVED lines=8> */
[----:B------:R-:W-:Y:S01]  /*51a0*/  MUFU.EX2 R48, R48 ;  /* 0x0000003000307308 */ /* 0x000fe20000000800 */
[----:B---3--:R-:W-:-:S07]  /*51b0*/  FADD.FTZ R13, R43, R4 ;  /* 0x000000042b0d7221 */ /* 0x008fce0000010000 */
[----:B------:R-:W2:Y:S01]  /*51c0*/  MUFU.EX2 R53, R53 ;  /* 0x0000003500357308 */ /* 0x000ea20000000800 */
[----:B-1----:R-:W-:-:S07]  /*51d0*/  FADD.FTZ R4, R10, R13 ;  /* 0x0000000d0a047221 */ /* 0x002fce0000010000 */
[----:B------:R-:W1:Y:S08]  /*51e0*/  MUFU.EX2 R11, R11 ;  /* 0x0000000b000b7308 */ /* 0x000e700000000800 */
[----:B------:R-:W-:Y:S01]  /*51f0*/  MUFU.EX2 R44, R44 ;  /* 0x0000002c002c7308 */ /* 0x000fe20000000800 */
[----:B--2---:R-:W-:-:S07]  /*5200*/  F2FP.SATFINITE.E4M3.F32.PACK_AB_MERGE_C R14, R53, R48, RZ ;  /* 0x00000030350e723e */ /* 0x004fce00048070ff */
[----:B------:R-:W2:Y:S01]  /*5210*/  MUFU.EX2 R49, R49 ;  /* 0x0000003100317308 */ /* 0x000ea20000000800 */
[----:B-1----:R-:W-:-:S01]  /*5220*/  FADD.FTZ R4, R11, R4 ;  /* 0x000000040b047221 */ /* 0x002fc20000010000 */
[----:B------:R-:W-:-:S04]  /*5230*/  F2FP.SATFINITE.E4M3.F32.PACK_AB_MERGE_C R10, R11, R10, RZ ;  /* 0x0000000a0b0a723e */ /* 0x000fc800048070ff */
[----:B------:R-:W-:Y:S02]  /*5240*/  F2FP.SATFINITE.E4M3.F32.PACK_AB_MERGE_C R141, R43, R42, R10 ;  /* 0x0000002a2b8d723e */ /* 0x000fe4000480700a */
[----:B------:R-:W1:Y:S08]  /*5250*/  MUFU.EX2 R5, R5 ;  /* 0x0000000500057308 */ /* 0x000e700000000800 */
[----:B------:R-:W3:Y:S01]  /*5260*/  MUFU.EX2 R6, R6 ;  /* 0x0000000600067308 */ /* 0x000ee20000000800 */
[----:B--2---:R-:W-:Y:S01]  /*5270*/  F2FP.SATFINITE.E4M3.F32.PACK_AB_MERGE_C R142, R49, R44, R14 ;  /* 0x0000002c318e723e */ /* 0x004fe2000480700e */
[----:B------:R-:W-:-:S04]  /*5280*/  FADD.FTZ R44, R44, R45 ;  /* 0x0000002d2c2c7221 */ /* 0x000fc80000010000 */
[----:B------:R-:W-:Y:S02]  /*5290*/  FADD.FTZ R49, R49, R44 ;  /* 0x0000002c31317221 */ /* 0x000fe40000010000 */
[----:B------:R-:W2:Y:S01]  /*52a0*/  MUFU.EX2 R54, R54 ;  /* 0x0000003600367308 */ /* 0x000ea20000000800 */
[----:B-1----:R-:W-:-:S01]  /*52b0*/  FADD.FTZ R13, R5, R4 ;  /* 0x00000004050d7221 */ /* 0x002fc20000010000 */
[----:B------:R-:W-:-:S04]  /*52c0*/  FADD.FTZ R48, R48, R49 ;  /* 0x0000003130307221 */ /* 0x000fc80000010000 */
[----:B------:R-:W-:Y:S02]  /*52d0*/  FADD.FTZ R53, R53, R48 ;  /* 0x0000003035357221 */ /* 0x000fe40000010000 */
[----:B------:R-:W-:Y:S01]  /*52e0*/  MUFU.EX2 R28, R28 ;  /* 0x0000001c001c7308 */ /* 0x000fe20000000800 */
[----:B---3--:R-:W-:-:S07]  /*52f0*/  FADD.FTZ R13, R6, R13 ;  /* 0x0000000d060d7221 */ /* 0x008fce0000010000 */
[----:B------:R-:W1:Y:S01]  /*5300*/  MUFU.EX2 R29, R29 ;  /* 0x0000001d001d7308 */ /* 0x000e620000000800 */
[----:B--2---:R-:W-:-:S07]  /*5310*/  FADD.FTZ R4, R54, R13 ;  /* 0x0000000d36047221 */ /* 0x004fce0000010000 */
[----:B------:R-:W2:Y:S08]  /*5320*/  MUFU.EX2 R55, R55 ;  /* 0x0000003700377308 */ /* 0x000eb00000000800 */
[----:B------:R-:W-:Y:S01]  /*5330*/  MUFU.EX2 R24, R24 ;  /* 0x0000001800187308 */ /* 0x000fe20000000800 */
[----:B-1----:R-:W-:-:S07]  /*5340*/  F2FP.SATFINITE.E4M3.F32.PACK_AB_MERGE_C R14, R29, R28, RZ ;  /* 0x0000001c1d0e723e */ /* 0x002fce00048070ff */
[----:B------:R-:W1:Y:S01]  /*5350*/  MUFU.EX2 R25, R25 ;  /* 0x0000001900197308 */ /* 0x000e620000000800 */
[C---:B--2---:R-:W-:Y:S01]  /*5360*/  F2FP.SATFINITE.E4M3.F32.PACK_AB_MERGE_C R54, R55.reuse, R54, RZ ;  /* 0x000000363736723e */ /* 0x044fe200048070ff */
[----:B------:R-:W-:-:S03]  /*5370*/  FADD.FTZ R55, R55, R4 ;  /* 0x0000000437377221 */ /* 0x000fc60000010000 */
[----:B------:R-:W-:-:S03]  /*5380*/  F2FP.SATFINITE.E4M3.F32.PACK_AB_MERGE_C R143, R6, R5, R54 ;  /* 0x00000005068f723e */ /* 0x000fc60004807036 */
[----:B------:R-:W2:Y:S08]  /*5390*/  MUFU.EX2 R12, R12 ;  /* 0x0000000c000c7308 */ /* 0x000eb00000000800 */
[----:B------:R-:W3:Y:S01]  /*53a0*/  MUFU.EX2 R27, R27 ;  /* 0x0000001b001b7308 */ /* 0x000ee20000000800 */
[----:B-1----:R-:W-:Y:S01]  /*53b0*/  F2FP.SATFINITE.E4M3.F32.PACK_AB_MERGE_C R136, R25, R24, R14 ;  /* 0x000000181988723e */ /* 0x002fe2000480700e */
[----:B------:R-:W-:-:S04]  /*53c0*/  FADD.FTZ R24, R24, R53 ;  /* 0x0000003518187221 */ /* 0x000fc80000010000 */
[----:B------:R-:W-:Y:S02]  /*53d0*/  FADD.FTZ R25, R25, R24 ;  /* 0x0000001819197221 */ /* 0x000fe40000010000 */
[----:B------:R-:W1:Y:S01]  /*53e0*/  MUFU.EX2 R30, R30 ;  /* 0x0000001e001e7308 */ /* 0x000e620000000800 */
[----:B--2---:R-:W-:-:S01]  /*53f0*/  FADD.FTZ R4, R12, R55 ;  /* 0x000000370c047221 */ /* 0x004fc20000010000 */
[----:B------:R-:W-:-:S04]  /*5400*/  FADD.FTZ R28, R28, R25 ;  /* 0x000000191c1c7221 */ /* 0x000fc80000010000 */
[----:B------:R-:W-:Y:S02]  /*5410*/  FADD.FTZ R29, R29, R28 ;  /* 0x0000001c1d1d7221 */ /* 0x000fe40000010000 */
        /* <DEDUP_REMOVED lines=8> */
[C---:B-1----:R-:W-:Y:S01]  /*54a0*/  F2FP.SATFINITE.E4M3.F32.PACK_AB_MERGE_C R30, R31.reuse, R30, RZ ;  /* 0x0000001e1f1e723e */ /* 0x042fe200048070ff */
[----:B------:R-:W-:-:S03]  /*54b0*/  FADD.FTZ R31, R31, R4 ;  /* 0x000000041f1f7221 */ /* 0x000fc60000010000 */
[----:B------:R-:W-:-:S03]  /*54c0*/  F2FP.SATFINITE.E4M3.F32.PACK_AB_MERGE_C R137, R27, R12, R30 ;  /* 0x0000000c1b89723e */ /* 0x000fc6000480701e */
[----:B------:R-:W1:Y:S08]  /*54d0*/  MUFU.EX2 R34, R34 ;  /* 0x0000002200227308 */ /* 0x000e700000000800 */
[----:B------:R-:W3:Y:S01]  /*54e0*/  MUFU.EX2 R35, R35 ;  /* 0x0000002300237308 */ /* 0x000ee20000000800 */
[----:B--2---:R-:W-:Y:S01]  /*54f0*/  F2FP.SATFINITE.E4M3.F32.PACK_AB_MERGE_C R138, R33, R32, R11 ;  /* 0x00000020218a723e */ /* 0x004fe2000480700b */
[----:B------:R-:W-:-:S04]  /*5500*/  FADD.FTZ R32, R32, R29 ;  /* 0x0000001d20207221 */ /* 0x000fc80000010000 */
[----:B------:R-:W-:Y:S02]  /*5510*/  FADD.FTZ R33, R33, R32 ;  /* 0x0000002021217221 */ /* 0x000fe40000010000 */
[----:B------:R-:W-:Y:S01]  /*5520*/  MUFU.EX2 R38, R38 ;  /* 0x0000002600267308 */ /* 0x000fe20000000800 */
[----:B-1----:R-:W-:-:S01]  /*5530*/  FADD.FTZ R4, R34, R31 ;  /* 0x0000001f22047221 */ /* 0x002fc20000010000 */
[----:B------:R-:W-:-:S04]  /*5540*/  FADD.FTZ R6, R36, R33 ;  /* 0x0000002124067221 */ /* 0x000fc80000010000 */
[----:B------:R-:W-:Y:S02]  /*5550*/  FADD.FTZ R6, R85, R6 ;  /* 0x0000000655067221 */ /* 0x000fe40000010000 */
[----:B------:R-:W1:Y:S01]  /*5560*/  MUFU.EX2 R37, R37 ;  /* 0x0000002500257308 */ /* 0x000e620000000800 */
[----:B---3--:R-:W-:-:S01]  /*5570*/  FADD.FTZ R11, R35, R4 ;  /* 0x00000004230b7221 */ /* 0x008fc20000010000 */
[----:B-1----:R-:W-:-:S03]  /*5580*/  F2FP.SATFINITE.E4M3.F32.PACK_AB_MERGE_C R4, R37, R38, RZ ;  /* 0x000000262504723e */ /* 0x002fc600048070ff */
[----:B------:R-:W-:Y:S01]  /*5590*/  FADD.FTZ R38, R38, R11 ;  /* 0x0000000b26267221 */ /* 0x000fe20000010000 */
[----:B------:R-:W-:-:S03]  /*55a0*/  F2FP.SATFINITE.E4M3.F32.PACK_AB_MERGE_C R139, R35, R34, R4 ;  /* 0x00000022238b723e */ /* 0x000fc60004807004 */
[----:B------:R-:W-:Y:S01]  /*55b0*/  FADD.FTZ R5, R37, R38 ;  /* 0x0000002625057221 */ /* 0x000fe20000010000 */
[----:B------:R-:W-:Y:S01]  /*55c0*/  VIADD R4, R104, 0xfffffffe ;  /* 0xfffffffe68047836 */ /* 0x000fe20000000000 */
[----:B------:R-:W-:Y:S06]  /*55d0*/  @P1 BRA `(.L_x_641) ;  /* 0x0000000000481947 */ /* 0x000fec0003800000 */
[C---:B------:R-:W-:Y:S01]  /*55e0*/  ISETP.GT.AND P1, PT, R105.reuse, RZ, PT ;  /* 0x000000ff6900720c */ /* 0x040fe20003f24270 */
[----:B------:R-:W-:-:S05]  /*55f0*/  VIADD R10, R105, 0xffffffff ;  /* 0xffffffff690a7836 */ /* 0x000fca0000000000 */
[----:B------:R-:W-:-:S07]  /*5600*/  R2UR UR12, R10 ;  /* 0x000000000a0c72ca */ /* 0x000fce00000e0000 */
[----:B------:R-:W-:Y:S08]  /*5610*/  @P1 BRA `(.L_x_642) ;  /* 0x00000000001c1947 */ /* 0x000ff00003800000 */
[----:B------:R-:W-:Y:S02]  /*5620*/  UISETP.NE.AND UP1, UPT, UR7, 0x1, UPT ;  /* 0x000000010700788c */ /* 0x000fe4000bf25270 */
[----:B------:R-:W-:-:S09]  /*5630*/  UIADD3 UR12, -UR10, URZ, URZ ;  /* 0x0000003f0a0c7290 */ /* 0x000fd2000fffe13f */
[----:B------:R-:W-:Y:S02]  /*5640*/  @UP1 ULDC.64 UR14, c[0x0][0x9e8] ;  /* 0x00027a00000e1ab9 */ /* 0x000fe40000000a00 */
[----:B------:R-:W-:-:S04]  /*5650*/  UIMAD.WIDE.U32 UR10, UR12, UR14, URZ ;  /* 0x0000000e0c0a72a5 */ /* 0x000fc8000f8e003f */
[----:B------:R-:W-:-:S04]  /*5660*/  @UP1 USHF.R.U32.HI UR12, URZ, UR15, UR11 ;  /* 0x0000000f3f0c1299 */ /* 0x000fc8000801160b */
[----:B------:R-:W-:Y:S01]  /*5670*/  ULOP3.LUT UR12, URZ, UR12, URZ, 0x33, !UPT ;  /* 0x0000000c3f0c7292 */ /* 0x000fe2000f8e333f */
[----:B------:R-:W-:Y:S11]  /*5680*/  BRA `(.L_x_643) ;  /* 0x0000000000107947 */ /* 0x000ff60003800000 */
.L_x_642:
[----:B------:R-:W-:-:S11]  /*5690*/  UISETP.NE.AND UP1, UPT, UR7, 0x1, UPT ;  /* 0x000000010700788c */ /* 0x000fd6000bf25270 */
[----:B------:R-:W-:Y:S02]  /*56a0*/  @UP1 ULDC.64 UR14, c[0x0][0x9e8] ;  /* 0x00027a00000e1ab9 */ /* 0x000fe40000000a00 */
[----:B------:R-:W-:-:S04]  /*56b0*/  UIMAD.WIDE.U32 UR10, UR12, UR14, URZ ;  /* 0x0000000e0c0a72a5 */ /* 0x000fc8000f8e003f */
[----:B------:R-:W-:-:S12]  /*56c0*/  @UP1 USHF.R.U32.HI UR12, URZ, UR15, UR11 ;  /* 0x0000000f3f0c1299 */ /* 0x000fd8000801160b */
.L_x_643:
[----:B------:R-:W-:-:S04]  /*56d0*/  UIMAD UR7, UR12, UR7, UR7 ;  /* 0x000000070c0772a4 */ /* 0x000fc8000f8e0207 */
[----:B------:R-:W-:-:S04]  /*56e0*/  UISETP.LT.AND UP1, UPT, UR6, UR7, UPT ;  /* 0x000000070600728c */ /* 0x000fc8000bf21270 */
[----:B------:R-:W-:-:S12]  /*56f0*/  USEL UR6, UR6, UR7, UP1 ;  /* 0x0000000706067287 */ /* 0x000fd80008800000 */
.L_x_641:
[----:B------:R-:W-:Y:S01]  /*5700*/  UIMAD.WIDE UR6, UR6, 0x66666667, URZ ;  /* 0x66666667060678a5 */ /* 0x000fe2000f8e023f */
[----:B------:R-:W-:Y:S02]  /*5710*/  CS2R R54, SRZ ;  /* 0x0000000000367805 */ /* 0x000fe4000001ff00 */
[----:B------:R-:W-:Y:S02]  /*5720*/  CS2R R52, SRZ ;  /* 0x0000000000347805 */ /* 0x000fe4000001ff00 */
[----:B------:R-:W-:Y:S01]  /*5730*/  CS2R R50, SRZ ;  /* 0x0000000000327805 */ /* 0x000fe2000001ff00 */
[----:B------:R-:W-:Y:S01]  /*5740*/  USHF.R.U32.HI UR6, URZ, 0x1f, UR7 ;  /* 0x0000001f3f067899 */ /* 0x000fe20008011607 */
[----:B------:R-:W-:Y:S02]  /*5750*/  CS2R R48, SRZ ;  /* 0x0000000000307805 */ /* 0x000fe4000001ff00 */
[----:B------:R-:W-:Y:S02]  /*5760*/  CS2R R46, SRZ ;  /* 0x00000000002e7805 */ /* 0x000fe4000001ff00 */
[----:B------:R-:W-:Y:S01]  /*5770*/  CS2R R44, SRZ ;  /* 0x00000000002c7805 */ /* 0x000fe2000001ff00 */
[----:B------:R-:W-:Y:S01]  /*5780*/  ULEA.HI.SX32 UR6, UR7, UR6, 0x1a ;  /* 0x0000000607067291 */ /* 0x000fe2000f8fd23f */
[----:B------:R-:W-:-:S02]  /*5790*/  CS2R R42, SRZ ;  /* 0x00000000002a7805 */ /* 0x000fc4000001ff00 */
[----:B------:R-:W-:Y:S02]  /*57a0*/  CS2R R40, SRZ ;  /* 0x0000000000287805 */ /* 0x000fe4000001ff00 */
[----:B------:R-:W-:Y:S01]  /*57b0*/  CS2R R38, SRZ ;  /* 0x0000000000267805 */ /* 0x000fe2000001ff00 */
[----:B------:R-:W-:Y:S01]  /*57c0*/  UISETP.LT.AND UP1, UPT, UR45, UR6, UPT ;  /* 0x000000062d00728c */ /* 0x000fe2000bf21270 */
[----:B------:R-:W-:Y:S02]  /*57d0*/  CS2R R36, SRZ ;  /* 0x0000000000247805 */ /* 0x000fe4000001ff00 */
[----:B------:R-:W-:Y:S02]  /*57e0*/  CS2R R34, SRZ ;  /* 0x0000000000227805 */ /* 0x000fe4000001ff00 */
[----:B------:R-:W-:Y:S01]  /*57f0*/  CS2R R32, SRZ ;  /* 0x0000000000207805 */ /* 0x000fe2000001ff00 */
[----:B------:R-:W-:Y:S01]  /*5800*/  USEL UR26, UR45, UR6, !UP1 ;  /* 0x000000062d1a7287 */ /* 0x000fe2000c800000 */
[----:B------:R-:W-:-:S02]  /*5810*/  CS2R R30, SRZ ;  /* 0x00000000001e7805 */ /* 0x000fc4000001ff00 */
[----:B------:R-:W-:Y:S02]  /*5820*/  CS2R R28, SRZ ;  /* 0x00000000001c7805 */ /* 0x000fe4000001ff00 */
[----:B------:R-:W-:Y:S02]  /*5830*/  CS2R R26, SRZ ;  /* 0x00000000001a7805 */ /* 0x000fe4000001ff00 */
[----:B------:R-:W-:Y:S02]  /*5840*/  CS2R R24, SRZ ;  /* 0x0000000000187805 */ /* 0x000fe4000001ff00 */
[----:B------:R-:W-:-:S13]  /*5850*/  ISETP.GE.AND P1, PT, R4, UR26, PT ;  /* 0x0000001a04007c0c */ /* 0x000fda000bf26270 */
[----:B------:R-:W-:Y:S05]  /*5860*/  @!P1 BRA `(.L_x_644) ;  /* 0x0000003c00c09947 */ /* 0x000fea0003800000 */
[----:B------:R-:W-:Y:S01]  /*5870*/  IMAD.IADD R10, R19, 0x1, R8 ;  /* 0x00000001130a7824 */ /* 0x000fe200078e0208 */
[----:B------:R-:W-:Y:S01]  /*5880*/  ULDC UR20, c[0x0][0x9e4] ;  /* 0x0002790000147ab9 */ /* 0x000fe20000000800 */
[----:B------:R-:W-:Y:S01]  /*5890*/  IMAD.MOV.U32 R55, RZ, RZ, RZ ;  /* 0x000000ffff377224 */ /* 0x000fe200078e00ff */
[----:B------:R-:W-:Y:S01]  /*58a0*/  ULDC UR21, c[0x0][0x9dc] ;  /* 0x0002770000157ab9 */ /* 0x000fe20000000800 */
[----:B------:R-:W-:-:S05]  /*58b0*/  ULDC UR22, c[0x0][0x9e0] ;  /* 0x0002780000167ab9 */ /* 0x000fca0000000800 */
.L_x_662:
[----:B------:R-:W-:-:S04]  /*58c0*/  UIADD3 UR25, UR38, 0x1, URZ ;  /* 0x0000000126197890 */ /* 0x000fc8000fffe03f */
[----:B------:R-:W-:-:S04]  /*58d0*/  UISETP.NE.AND UP1, UPT, UR25, 0x2, UPT ;  /* 0x000000021900788c */ /* 0x000fc8000bf25270 */
[----:B------:R-:W-:Y:S02]  /*58e0*/  USEL UR24, URZ, 0x1, UP1 ;  /* 0x000000013f187887 */ /* 0x000fe40008800000 */
[----:B------:R-:W-:Y:S02]  /*58f0*/  USEL UR25, UR25, URZ, UP1 ;  /* 0x0000003f19197287 */ /* 0x000fe40008800000 */
[----:B------:R-:W-:Y:S01]  /*5900*/  ULOP3.LUT UR24, UR37, UR24, URZ, 0x3c, !UPT ;  /* 0x0000001825187292 */ /* 0x000fe2000f8e3c3f */
[----:B------:R-:W-:Y:S11]  /*5910*/  @!P0 BRA `(.L_x_645) ;  /* 0x0000000000048947 */ /* 0x000ff60003800000 */
[----:B------:R-:W-:Y:S01]  /*5920*/  BPT.TRAP 0x1 ;  /* 0x000000040000795c */ /* 0x000fe20000300000 */
.L_x_645:
[----:B------:R-:W-:Y:S01]  /*5930*/  ULEA UR23, UR25, UR40, 0x3 ;  /* 0x0000002819177291 */ /* 0x000fe2000f8e183f */
[----:B------:R-:W-:-:S05]  /*5940*/  IMAD.U32 R11, RZ, RZ, UR24 ;  /* 0x00000018ff0b7e24 */ /* 0x000fca000f8e00ff */
[----:B------:R-:W-:-:S04]  /*5950*/  SHF.L.U32 R11, R11, 0x1f, RZ ;  /* 0x0000001f0b0b7819 */ /* 0x000fc800000006ff */
[----:B------:R1:W2:Y:S01]  /*5960*/  SYNCS.PHASECHK.TRANS64.TRYWAIT P1, [UR23+0x13230], R11 ;  /* 0x0132300bff0075a7 */ /* 0x0002a20008020157 */
[----:B------:R-:W-:Y:S05]  /*5970*/  @!P0 BRA `(.L_x_646) ;  /* 0x0000000000048947 */ /* 0x000fea0003800000 */
[----:B------:R-:W-:Y:S01]  /*5980*/  BPT.TRAP 0x1 ;  /* 0x000000040000795c */ /* 0x000fe20000300000 */
.L_x_646:
[----:B--2---:R-:W-:Y:S05]  /*5990*/  @P1 BRA `(.L_x_647) ;  /* 0x0000000000081947 */ /* 0x004fea0003800000 */
[----:B------:R-:W2:Y:S02]  /*59a0*/  SYNCS.PHASECHK.TRANS64.TRYWAIT P1, [UR23+0x13230], R11 ;  /* 0x0132300bff0075a7 */ /* 0x000ea40008020157 */
[----:B--2---:R-:W-:Y:S05]  /*59b0*/  @!P1 BRA `(.L_x_648) ;  /* 0x000000e800d49947 */ /* 0x004fea0003800000 */
.L_x_647:
        /* <DEDUP_REMOVED lines=64> */
.L_x_649:
[----:B------:R-:W-:Y:S01]  /*5dc0*/  ULEA UR11, UR38, UR40, 0x3 ;  /* 0x00000028260b7291 */ /* 0x000fe2000f8e183f */
[----:B-12---:R-:W-:-:S05]  /*5dd0*/  IMAD.U32 R11, RZ, RZ, UR37 ;  /* 0x00000025ff0b7e24 */ /* 0x006fca000f8e00ff */
[----:B------:R-:W-:-:S04]  /*5de0*/  SHF.L.U32 R11, R11, 0x1f, RZ ;  /* 0x0000001f0b0b7819 */ /* 0x000fc800000006ff */
[----:B------:R1:W2:Y:S01]  /*5df0*/  SYNCS.PHASECHK.TRANS64.TRYWAIT P1, [UR11+0x13250], R11 ;  /* 0x0132500bff0075a7 */ /* 0x0002a2000802014b */
[----:B------:R-:W-:Y:S05]  /*5e00*/  @!P0 BRA `(.L_x_650) ;  /* 0x0000000000048947 */ /* 0x000fea0003800000 */
[----:B------:R-:W-:Y:S01]  /*5e10*/  BPT.TRAP 0x1 ;  /* 0x000000040000795c */ /* 0x000fe20000300000 */
.L_x_650:
[----:B--2---:R-:W-:Y:S05]  /*5e20*/  @P1 BRA `(.L_x_651) ;  /* 0x0000000000081947 */ /* 0x004fea0003800000 */
[----:B------:R-:W2:Y:S02]  /*5e30*/  SYNCS.PHASECHK.TRANS64.TRYWAIT P1, [UR11+0x13250], R11 ;  /* 0x0132500bff0075a7 */ /* 0x000ea4000802014b */
[----:B--2---:R-:W-:Y:S05]  /*5e40*/  @!P1 BRA `(.L_x_652) ;  /* 0x000000e400c89947 */ /* 0x004fea0003800000 */
.L_x_651:
[----:B------:R-:W-:Y:S01]  /*5e50*/  UIADD3 UR6, UR40, 0x1000, URZ ;  /* 0x0000100028067890 */ /* 0x000fe2000fffe03f */
[----:B------:R-:W-:Y:S01]  /*5e60*/  WARPGROUP.ARRIVE ;  /* 0x00000000000079c5 */ /* 0x000fe20000000000 */
[----:B------:R-:W-:-:S05]  /*5e70*/  UMOV UR7, 0xc0000010 ;  /* 0xc000001000077882 */ /* 0x000fca0000000000 */
[----:B--2---:R-:W2:Y:S01]  /*5e80*/  S2R R12, SR_TID.X ;  /* 0x00000000000c7919 */ /* 0x004ea20000002100 */
[----:B------:R-:W-:Y:S01]  /*5e90*/  USHF.R.U32.HI UR6, URZ, 0x4, UR6 ;  /* 0x000000043f067899 */ /* 0x000fe20008011606 */
[----:B------:R-:W3:Y:S01]  /*5ea0*/  LDC R13, c[0x0][0x2e0] ;  /* 0x0000b800ff0d7b82 */ /* 0x000ee20000000800 */
[----:B-1----:R-:W-:Y:S02]  /*5eb0*/  IMAD.U32 R11, RZ, RZ, UR23 ;  /* 0x00000017ff0b7e24 */ /* 0x002fe4000f8e00ff */
[----:B------:R-:W-:-:S04]  /*5ec0*/  ULOP3.LUT UR6, UR6, 0x3fff, URZ, 0xc0, !UPT ;  /* 0x00003fff06067892 */ /* 0x000fc8000f8ec03f */
[----:B------:R-:W-:Y:S01]  /*5ed0*/  ULOP3.LUT UR6, UR6, 0x10000, URZ, 0xfc, !UPT ;  /* 0x0001000006067892 */ /* 0x000fe2000f8efc3f */
[----:B------:R-:W1:Y:S03]  /*5ee0*/  LDC R15, c[0x0][0x288] ;  /* 0x0000a200ff0f7b82 */ /* 0x000e660000000800 */
[----:B------:R-:W-:-:S07]  /*5ef0*/  UIMAD UR10, UR38, 0x280, UR6 ;  /* 0x00000280260a78a4 */ /* 0x000fce000f8e0206 */
[----:B------:R-:W-:Y:S02]  /*5f00*/  UMOV UR6, UR10 ;  /* 0x0000000a00067c82 */ /* 0x000fe40008000000 */
[----:B------:R-:W-:Y:S01]  /*5f10*/  QGMMA.64x64x32.F32.E4M3.E4M3 R24, R152, gdesc[UR4], R24, gsb0 ;  /* 0x00e0000498187df3 */ /* 0x000fe20008000818 */
[----:B------:R-:W-:Y:S01]  /*5f20*/  UIADD3 UR6, UR10, 0x80, URZ ;  /* 0x000000800a067890 */ /* 0x000fe2000fffe03f */
[----:B------:R-:W-:Y:S01]  /*5f30*/  UMOV UR7, 0xc0000010 ;  /* 0xc000001000077882 */ /* 0x000fe20000000000 */
[----:B--2---:R-:W-:-:S13]  /*5f40*/  LOP3.LUT P1, RZ, R12, 0x7f, RZ, 0xc0, !PT ;  /* 0x0000007f0cff7812 */ /* 0x004fda000782c0ff */
[----:B------:R-:W-:-:S05]  /*5f50*/  @!P1 VIADD R11, R11, 0x13240 ;  /* 0x000132400b0b9836 */ /* 0x000fca0000000000 */
[----:B------:R-:W-:Y:S01]  /*5f60*/  @!P1 PRMT R11, RZ, 0x654, R11 ;  /* 0x00000654ff0b9816 */ /* 0x000fe2000000000b */
        /* <DEDUP_REMOVED lines=18> */
[----:B------:R-:W-:Y:S02]  /*6090*/  ULOP3.LUT UR6, URZ, UR21, URZ, 0x33, !UPT ;  /* 0x000000153f067292 */ /* 0x000fe4000f8e333f */
[----:B------:R-:W-:Y:S02]  /*60a0*/  WARPGROUP.DEPBAR.LE gsb0, 0x0 ;  /* 0x00008000000079c5 */ /* 0x000fe40000010000 */
[----:B------:R-:W-:Y:S01]  /*60b0*/  IMAD R136, R4, -0xa0, RZ ;  /* 0xffffff6004887824 */ /* 0x000fe200078e02ff */
[----:B------:R2:W-:Y:S01]  /*60c0*/  @!P1 SYNCS.ARRIVE.TRANS64.RED.A1T0 RZ, [R11+URZ], RZ ;  /* 0x000000ff0bff99a7 */ /* 0x0005e2000810043f */
[----:B------:R-:W-:Y:S02]  /*60d0*/  PLOP3.LUT P1, PT, PT, PT, UP0, 0x40, 0x0 ;  /* 0x000000000000781c */ /* 0x000fe40003f2e808 */
[----:B---3--:R-:W-:-:S05]  /*60e0*/  IMAD R12, R18, R13, R136 ;  /* 0x0000000d120c7224 */ /* 0x008fca00078e0288 */
[----:B-1----:R-:W-:Y:S01]  /*60f0*/  IADD3 R12, R12, 0x1, -R15 ;  /* 0x000000010c0c7810 */ /* 0x002fe20007ffe80f */
[----:B--2---:R-:W-:-:S04]  /*6100*/  IMAD R11, R17, -0x2, R136 ;  /* 0xfffffffe110b7824 */ /* 0x004fc800078e0288 */
[----:B------:R-:W-:-:S04]  /*6110*/  IMAD R12, R17, -0x2, R12 ;  /* 0xfffffffe110c7824 */ /* 0x000fc800078e020c */
[C---:B------:R-:W-:Y:S02]  /*6120*/  VIADD R21, R12.reuse, UR22 ;  /* 0x000000160c157c36 */ /* 0x040fe40008000000 */
[----:B------:R-:W-:Y:S02]  /*6130*/  VIADD R20, R12, UR6 ;  /* 0x000000060c147c36 */ /* 0x000fe40008000000 */
[C---:B------:R-:W-:Y:S02]  /*6140*/  IMAD.IADD R15, R8.reuse, 0x1, R21 ;  /* 0x00000001080f7824 */ /* 0x040fe400078e0215 */
[----:B------:R-:W-:Y:S01]  /*6150*/  IMAD.IADD R14, R8, 0x1, R20 ;  /* 0x00000001080e7824 */ /* 0x000fe200078e0214 */
[----:B------:R-:W-:Y:S06]  /*6160*/  @P1 BRA `(.L_x_653) ;  /* 0x0000000000581947 */ /* 0x000fec0003800000 */
[----:B------:R-:W-:Y:S01]  /*6170*/  ISETP.GT.AND P1, PT, R10, -0x1, PT ;  /* 0xffffffff0a00780c */ /* 0x000fe20003f24270 */
[----:B------:R-:W-:-:S12]  /*6180*/  BSSY B0, `(.L_x_654) ;  /* 0x0000011000007945 */ /* 0x000fd80003800000 */
[----:B------:R-:W-:Y:S05]  /*6190*/  @P1 BRA `(.L_x_655) ;  /* 0x0000000000201947 */ /* 0x000fea0003800000 */
[----:B------:R-:W-:Y:S01]  /*61a0*/  IMAD.U32 R139, RZ, RZ, UR20 ;  /* 0x00000014ff8b7e24 */ /* 0x000fe2000f8e00ff */
[----:B------:R-:W-:-:S04]  /*61b0*/  LOP3.LUT R137, RZ, R10, RZ, 0x33, !PT ;  /* 0x0000000aff897212 */ /* 0x000fc800078e33ff */
[----:B------:R-:W-:-:S13]  /*61c0*/  ISETP.NE.AND P1, PT, R139, 0x1, PT ;  /* 0x000000018b00780c */ /* 0x000fda0003f25270 */
[----:B------:R-:W1:Y:S02]  /*61d0*/  @P1 LDC.64 R12, c[0x0][0x9e8] ;  /* 0x00027a00ff0c1b82 */ /* 0x000e640000000a00 */
[----:B-1----:R-:W-:-:S05]  /*61e0*/  @P1 IMAD.HI.U32 R12, R137, R12, RZ ;  /* 0x0000000c890c1227 */ /* 0x002fca00078e00ff */
[----:B------:R-:W-:-:S04]  /*61f0*/  @P1 SHF.R.U32.HI R137, RZ, R13, R12 ;  /* 0x0000000dff891219 */ /* 0x000fc8000001160c */
[----:B------:R-:W-:Y:S01]  /*6200*/  LOP3.LUT R12, RZ, R137, RZ, 0x33, !PT ;  /* 0x00000089ff0c7212 */ /* 0x000fe200078e33ff */
[----:B------:R-:W-:Y:S06]  /*6210*/  BRA `(.L_x_656) ;  /* 0x00000000001c7947 */ /* 0x000fec0003800000 */
.L_x_655:
[----:B------:R-:W-:-:S05]  /*6220*/  IMAD.U32 R139, RZ, RZ, UR20 ;  /* 0x00000014ff8b7e24 */ /* 0x000fca000f8e00ff */
[----:B------:R-:W-:-:S13]  /*6230*/  ISETP.NE.AND P1, PT, R139, 0x1, PT ;  /* 0x000000018b00780c */ /* 0x000fda0003f25270 */
[----:B------:R-:W1:Y:S01]  /*6240*/  @P1 LDC.64 R12, c[0x0][0x9e8] ;  /* 0x00027a00ff0c1b82 */ /* 0x000e620000000a00 */
[----:B------:R-:W-:-:S04]  /*6250*/  @P1 IMAD.IADD R137, R19, 0x1, R8 ;  /* 0x0000000113891824 */ /* 0x000fc800078e0208 */
[----:B-1----:R-:W-:-:S04]  /*6260*/  @P1 IMAD.HI.U32 R138, R137, R12, RZ ;  /* 0x0000000c898a1227 */ /* 0x002fc800078e00ff */
[----:B------:R-:W-:Y:S01]  /*6270*/  IMAD.MOV.U32 R12, RZ, RZ, R10 ;  /* 0x000000ffff0c7224 */ /* 0x000fe200078e000a */
[----:B------:R-:W-:-:S07]  /*6280*/  @P1 SHF.R.U32.HI R12, RZ, R13, R138 ;  /* 0x0000000dff0c1219 */ /* 0x000fce000001168a */
.L_x_656:
[----:B------:R-:W-:Y:S05]  /*6290*/  BSYNC B0 ;  /* 0x0000000000007941 */ /* 0x000fea0003800000 */
.L_x_654:
[----:B------:R-:W-:-:S05]  /*62a0*/  IMAD R12, R12, R139, R11 ;  /* 0x0000008b0c0c7224 */ /* 0x000fca00078e020b */
[----:B------:R-:W-:Y:S02]  /*62b0*/  VIADDMNMX R15, R12, R139, R15, PT ;  /* 0x0000008b0c0f7246 */ /* 0x000fe4000380010f */
[----:B------:R-:W-:-:S07]  /*62c0*/  VIMNMX R14, R14, R12, !PT ;  /* 0x0000000c0e0e7248 */ /* 0x000fce0007fe0100 */
.L_x_653:
[C---:B------:R-:W-:Y:S01]  /*62d0*/  ISETP.GE.AND P1, PT, R136.reuse, 0x2, PT ;  /* 0x000000028800780c */ /* 0x040fe20003f26270 */
[C---:B------:R-:W-:Y:S01]  /*62e0*/  IMAD.IADD R21, R7.reuse, 0x1, R21 ;  /* 0x0000000107157824 */ /* 0x040fe200078e0215 */
[----:B------:R-:W-:Y:S01]  /*62f0*/  ISETP.GE.AND P2, PT, R136, 0x9, PT ;  /* 0x000000098800780c */ /* 0x000fe20003f46270 */
[----:B------:R-:W-:Y:S01]  /*6300*/  IMAD.IADD R20, R7, 0x1, R20 ;  /* 0x0000000107147824 */ /* 0x000fe200078e0214 */
[----:B------:R-:W-:Y:S02]  /*6310*/  LOP3.LUT R16, R16, 0xefffffff, RZ, 0xc0, !PT ;  /* 0xefffffff10107812 */ /* 0x000fe400078ec0ff */
[----:B------:R-:W-:Y:S02]  /*6320*/  ISETP.GE.AND P3, PT, R136, 0xa, PT ;  /* 0x0000000a8800780c */ /* 0x000fe40003f66270 */
[----:B------:R-:W-:-:S05]  /*6330*/  LOP3.LUT R2, R2, 0xfffffffe, RZ, 0xc0, !PT ;  /* 0xfffffffe02027812 */ /* 0x000fca00078ec0ff */
        /* <DEDUP_REMOVED lines=9> */
[C---:B------:R-:W-:Y:S02]  /*63d0*/  ISETP.LT.OR P2, PT, R15.reuse, 0x9, P2 ;  /* 0x000000090f00780c */ /* 0x040fe40001741670 */
        /* <DEDUP_REMOVED lines=212> */
[----:B------:R-:W-:-:S04]  /*7120*/  ISETP.GT.AND P6, PT, R14, 0x99, !P6 ;  /* 0x000000990e00780c */ /* 0x000fc800077c4270 */
[----:B------:R-:W-:-:S04]  /*7130*/  ISETP.LT.OR P6, PT, R15, 0x9a, P6 ;  /* 0x0000009a0f00780c */ /* 0x000fc800037c1670 */
[----:B------:R-:W-:Y:S02]  /*7140*/  FSEL R69, R69, -INF , !P6 ;  /* 0xff80000045457808 */ /* 0x000fe40007000000 */
[----:B------:R-:W-:-:S13]  /*7150*/  PLOP3.LUT P6, PT, PT, PT, UP0, 0x40, 0x0 ;  /* 0x000000000000781c */ /* 0x000fda0003fce808 */
[----:B------:R-:W-:Y:S05]  /*7160*/  @P6 BRA `(.L_x_657) ;  /* 0x0000000000546947 */ /* 0x000fea0003800000 */
[----:B------:R-:W-:Y:S01]  /*7170*/  IMAD.IADD R15, R19, 0x1, R7 ;  /* 0x00000001130f7824 */ /* 0x000fe200078e0207 */
[----:B------:R-:W-:Y:S04]  /*7180*/  BSSY B0, `(.L_x_658) ;  /* 0x0000010000007945 */ /* 0x000fe80003800000 */
[----:B------:R-:W-:-:S13]  /*7190*/  ISETP.GT.AND P6, PT, R15, -0x1, PT ;  /* 0xffffffff0f00780c */ /* 0x000fda0003fc4270 */
        /* <DEDUP_REMOVED lines=9> */
.L_x_659:
[----:B------:R-:W-:-:S05]  /*7230*/  IMAD.U32 R14, RZ, RZ, UR20 ;  /* 0x00000014ff0e7e24 */ /* 0x000fca000f8e00ff */
[----:B------:R-:W-:-:S13]  /*7240*/  ISETP.NE.AND P6, PT, R14, 0x1, PT ;  /* 0x000000010e00780c */ /* 0x000fda0003fc5270 */
[----:B------:R-:W1:Y:S02]  /*7250*/  @P6 LDC.64 R12, c[0x0][0x9e8] ;  /* 0x00027a00ff0c6b82 */ /* 0x000e640000000a00 */
[----:B-1----:R-:W-:-:S05]  /*7260*/  @P6 IMAD.HI.U32 R12, R15, R12, RZ ;  /* 0x0000000c0f0c6227 */ /* 0x002fca00078e00ff */
[----:B------:R-:W-:-:S07]  /*7270*/  @P6 SHF.R.U32.HI R15, RZ, R13, R12 ;  /* 0x0000000dff0f6219 */ /* 0x000fce000001160c */
.L_x_660:
[----:B------:R-:W-:Y:S05]  /*7280*/  BSYNC B0 ;  /* 0x0000000000007941 */ /* 0x000fea0003800000 */
.L_x_658:
[----:B------:R-:W-:-:S05]  /*7290*/  IMAD R15, R15, R14, R11 ;  /* 0x0000000e0f0f7224 */ /* 0x000fca00078e020b */
[----:B------:R-:W-:Y:S02]  /*72a0*/  VIADDMNMX R21, R15, R14, R21, PT ;  /* 0x0000000e0f157246 */ /* 0x000fe40003800115 */
[----:B------:R-:W-:-:S07]  /*72b0*/  VIMNMX R20, R20, R15, !PT ;  /* 0x0000000f14147248 */ /* 0x000fce0007fe0100 */
.L_x_657:
        /* <DEDUP_REMOVED lines=72> */
[C---:B------:R-:W-:Y:S02]  /*7740*/  ISETP.LT.OR P1, PT, R21.reuse, 0x49, P1 ;  /* 0x000000491500780c */ /* 0x040fe40000f21670 */
[----:B------:R-:W-:Y:S02]  /*7750*/  FMNMX.FTZ R12, R84, R11, !PT ;  /* 0x0000000b540c7209 */ /* 0x000fe40007810000 */
[----:B------:R-:W-:Y:S02]  /*7760*/  FSEL R94, R94, -INF , !P1 ;  /* 0xff8000005e5e7808 */ /* 0x000fe40004800000 */
[----:B------:R-:W-:Y:S02]  /*7770*/  ISETP.GT.AND P1, PT, R20, 0x49, !P6 ;  /* 0x000000491400780c */ /* 0x000fe40007724270 */
[----:B------:R-:W-:Y:S02]  /*7780*/  LOP3.LUT P6, RZ, R16, 0x40, RZ, 0xc0, !PT ;  /* 0x0000004010ff7812 */ /* 0x000fe400078cc0ff */
        /* <DEDUP_REMOVED lines=20> */
[----:B------:R-:W-:Y:S01]  /*78d0*/  FMNMX.FTZ R14, R69, R12, !PT ;  /* 0x0000000c450e7209 */ /* 0x000fe20007810000 */
[----:B------:R-:W-:Y:S01]  /*78e0*/  IMAD.U32 R12, RZ, RZ, UR41 ;  /* 0x00000029ff0c7e24 */ /* 0x000fe2000f8e00ff */
[----:B------:R-:W-:Y:S02]  /*78f0*/  ISETP.LT.OR P1, PT, R21, 0x59, P1 ;  /* 0x000000591500780c */ /* 0x000fe40000f21670 */
[----:B------:R-:W-:Y:S01]  /*7900*/  ISETP.GT.AND P2, PT, R20, 0x89, !P2 ;  /* 0x000000891400780c */ /* 0x000fe20005744270 */
[----:B------:R-:W1:Y:S01]  /*7910*/  SHFL.BFLY PT, R11, R14, 0x2, 0x1f ;  /* 0x0c401f000e0b7f89 */ /* 0x000e6200000e0000 */
[----:B------:R-:W-:Y:S02]  /*7920*/  FSEL R102, R102, -INF , !P1 ;  /* 0xff80000066667808 */ /* 0x000fe40004800000 */
[----:B------:R-:W-:-:S02]  /*7930*/  LOP3.LUT P1, RZ, R16, 0x2000, RZ, 0xc0, !PT ;  /* 0x0000200010ff7812 */ /* 0x000fc4000782c0ff */
[C---:B------:R-:W-:Y:S02]  /*7940*/  ISETP.LT.OR P2, PT, R21.reuse, 0x8a, P2 ;  /* 0x0000008a1500780c */ /* 0x040fe40001741670 */
[C---:B------:R-:W-:Y:S02]  /*7950*/  ISETP.GT.AND P1, PT, R20.reuse, 0x59, !P1 ;  /* 0x000000591400780c */ /* 0x040fe40004f24270 */
[----:B------:R-:W-:Y:S02]  /*7960*/  ISETP.GT.AND P3, PT, R20, 0x90, !P3 ;  /* 0x000000901400780c */ /* 0x000fe40005f64270 */
[----:B------:R-:W-:Y:S02]  /*7970*/  ISETP.LT.OR P1, PT, R21, 0x5a, P1 ;  /* 0x0000005a1500780c */ /* 0x000fe40000f21670 */
[----:B------:R-:W-:Y:S02]  /*7980*/  FSEL R63, R63, -INF , !P2 ;  /* 0xff8000003f3f7808 */ /* 0x000fe40005000000 */
[----:B------:R-:W-:-:S02]  /*7990*/  FSEL R103, R103, -INF , !P1 ;  /* 0xff80000067677808 */ /* 0x000fc40004800000 */
[----:B------:R-:W-:Y:S02]  /*79a0*/  LOP3.LUT P1, RZ, R16, 0x1000, RZ, 0xc0, !PT ;  /* 0x0000100010ff7812 */ /* 0x000fe4000782c0ff */
[C---:B------:R-:W-:Y:S02]  /*79b0*/  ISETP.GT.AND P4, PT, R20.reuse, 0x91, !P4 ;  /* 0x000000911400780c */ /* 0x040fe40006784270 */
[C---:B------:R-:W-:Y:S02]  /*79c0*/  ISETP.GT.AND P1, PT, R20.reuse, 0x60, !P1 ;  /* 0x000000601400780c */ /* 0x040fe40004f24270 */
[----:B------:R-:W-:Y:S02]  /*79d0*/  ISETP.GT.AND P5, PT, R20, 0x98, !P5 ;  /* 0x000000981400780c */ /* 0x000fe40006fa4270 */
[----:B------:R-:W-:Y:S02]  /*79e0*/  ISETP.LT.OR P1, PT, R21, 0x61, P1 ;  /* 0x000000611500780c */ /* 0x000fe40000f21670 */
[----:B-1----:R-:W-:-:S02]  /*79f0*/  FMNMX.FTZ R136, R14, R11, !PT ;  /* 0x0000000b0e887209 */ /* 0x002fc40007810000 */
[----:B------:R-:W-:Y:S02]  /*7a00*/  FSEL R74, R74, -INF , !P1 ;  /* 0xff8000004a4a7808 */ /* 0x000fe40004800000 */
[----:B------:R-:W-:Y:S01]  /*7a10*/  LOP3.LUT P1, RZ, R16, 0x800, RZ, 0xc0, !PT ;  /* 0x0000080010ff7812 */ /* 0x000fe2000782c0ff */
[----:B------:R-:W1:Y:S01]  /*7a20*/  SHFL.BFLY PT, R11, R136, 0x1, 0x1f ;  /* 0x0c201f00880b7f89 */ /* 0x000e6200000e0000 */
[C---:B------:R-:W-:Y:S02]  /*7a30*/  ISETP.LT.OR P3, PT, R21.reuse, 0x91, P3 ;  /* 0x000000911500780c */ /* 0x040fe40001f61670 */
[----:B------:R-:W-:Y:S02]  /*7a40*/  ISETP.GT.AND P1, PT, R20, 0x61, !P1 ;  /* 0x000000611400780c */ /* 0x000fe40004f24270 */
[C---:B------:R-:W-:Y:S02]  /*7a50*/  ISETP.LT.OR P4, PT, R21.reuse, 0x92, P4 ;  /* 0x000000921500780c */ /* 0x040fe40002781670 */
[----:B------:R-:W-:-:S02]  /*7a60*/  ISETP.LT.OR P1, PT, R21, 0x62, P1 ;  /* 0x000000621500780c */ /* 0x000fc40000f21670 */
[----:B------:R-:W-:Y:S02]  /*7a70*/  FSEL R66, R66, -INF , !P3 ;  /* 0xff80000042427808 */ /* 0x000fe40005800000 */
[----:B------:R-:W-:Y:S02]  /*7a80*/  FSEL R75, R75, -INF , !P1 ;  /* 0xff8000004b4b7808 */ /* 0x000fe40004800000 */
[----:B------:R-:W-:Y:S02]  /*7a90*/  LOP3.LUT P1, RZ, R16, 0x400, RZ, 0xc0, !PT ;  /* 0x0000040010ff7812 */ /* 0x000fe4000782c0ff */
[----:B------:R-:W-:Y:S02]  /*7aa0*/  ISETP.LT.OR P5, PT, R21, 0x99, P5 ;  /* 0x000000991500780c */ /* 0x000fe40002fa1670 */
[----:B------:R-:W-:Y:S02]  /*7ab0*/  ISETP.GT.AND P1, PT, R20, 0x68, !P1 ;  /* 0x000000681400780c */ /* 0x000fe40004f24270 */
[----:B------:R-:W-:-:S02]  /*7ac0*/  FSEL R67, R67, -INF , !P4 ;  /* 0xff80000043437808 */ /* 0x000fc40006000000 */
[----:B------:R-:W-:Y:S02]  /*7ad0*/  ISETP.LT.OR P1, PT, R21, 0x69, P1 ;  /* 0x000000691500780c */ /* 0x000fe40000f21670 */
[----:B------:R-:W-:Y:S02]  /*7ae0*/  FSEL R70, R70, -INF , !P5 ;  /* 0xff80000046467808 */ /* 0x000fe40006800000 */
[----:B------:R-:W-:Y:S02]  /*7af0*/  FSEL R78, R78, -INF , !P1 ;  /* 0xff8000004e4e7808 */ /* 0x000fe40004800000 */
[----:B------:R-:W-:Y:S02]  /*7b00*/  LOP3.LUT P1, RZ, R16, 0x200, RZ, 0xc0, !PT ;  /* 0x0000020010ff7812 */ /* 0x000fe4000782c0ff */
[----:B-1----:R-:W-:Y:S02]  /*7b10*/  FMNMX.FTZ R11, R136, R11, !PT ;  /* 0x0000000b880b7209 */ /* 0x002fe40007810000 */
[----:B------:R-:W-:-:S03]  /*7b20*/  ISETP.GT.AND P1, PT, R20, 0x69, !P1 ;  /* 0x000000691400780c */ /* 0x000fc60004f24270 */
[----:B------:R-:W-:Y:S01]  /*7b30*/  FFMA.FTZ R12, R11, R12, -8 ;  /* 0xc10000000b0c7423 */ /* 0x000fe2000001000c */
        /* <DEDUP_REMOVED lines=10> */
[----:B------:R-:W-:Y:S02]  /*7be0*/  ISETP.GT.AND P1, PT, R20, 0x78, !P6 ;  /* 0x000000781400780c */ /* 0x000fe40007724270 */
[----:B------:R-:W-:Y:S02]  /*7bf0*/  LOP3.LUT P6, RZ, R16, 0x1000000, RZ, 0xc0, !PT ;  /* 0x0100000010ff7812 */ /* 0x000fe400078cc0ff */
        /* <DEDUP_REMOVED lines=46> */
[----:B------:R-:W-:Y:S02]  /*7ee0*/  ISETP.GT.AND P1, PT, R20, RZ, !P6 ;  /* 0x000000ff1400720c */ /* 0x000fe40007724270 */
[----:B------:R-:W-:Y:S02]  /*7ef0*/  LOP3.LUT P6, RZ, R16, 0x8000000, RZ, 0xc0, !PT ;  /* 0x0800000010ff7812 */ /* 0x000fe400078cc0ff */
[----:B------:R-:W-:Y:S02]  /*7f00*/  ISETP.LT.OR P1, PT, R21, 0x1, P1 ;  /* 0x000000011500780c */ /* 0x000fe40000f21670 */
[----:B------:R-:W-:Y:S02]  /*7f10*/  ISETP.GT.AND P2, PT, R20, 0x99, !P6 ;  /* 0x000000991400780c */ /* 0x000fe40007744270 */
[----:B------:R-:W-:-:S02]  /*7f20*/  FSEL R13, R122, -INF , !P1 ;  /* 0xff8000007a0d7808 */ /* 0x000fc40004800000 */
[----:B------:R-:W-:Y:S02]  /*7f30*/  FSETP.NEU.FTZ.AND P1, PT, R11, -INF , PT ;  /* 0xff8000000b00780b */ /* 0x000fe40003f3d000 */
[----:B------:R-:W-:Y:S02]  /*7f40*/  ISETP.LT.OR P2, PT, R21, 0x9a, P2 ;  /* 0x0000009a1500780c */ /* 0x000fe40001741670 */
[----:B------:R-:W-:Y:S02]  /*7f50*/  FSEL R12, R12, RZ, P1 ;  /* 0x000000ff0c0c7208 */ /* 0x000fe40000800000 */
[----:B------:R-:W-:-:S03]  /*7f60*/  FSEL R71, R71, -INF , !P2 ;  /* 0xff80000047477808 */ /* 0x000fc60005000000 */
[--C-:B------:R-:W-:Y:S01]  /*7f70*/  FFMA.FTZ R122, R128, UR41, -R12.reuse ;  /* 0x00000029807a7c23 */ /* 0x100fe2000801080c */
[----:B------:R-:W-:-:S01]  /*7f80*/  FFMA.FTZ R14, R121, UR41, -R12 ;  /* 0x00000029790e7c23 */ /* 0x000fc2000801080c */
[----:B------:R-:W-:Y:S01]  /*7f90*/  FMNMX.FTZ R128, R13, R0, !PT ;  /* 0x000000000d807209 */ /* 0x000fe20007810000 */
[----:B------:R-:W-:-:S01]  /*7fa0*/  FFMA.FTZ R121, R125, UR41, -R12 ;  /* 0x000000297d797c23 */ /* 0x000fc2000801080c */
        /* <DEDUP_REMOVED lines=47> */
[----:B------:R-:W-:Y:S03]  /*82a0*/  MUFU.EX2 R15, R15 ;  /* 0x0000000f000f7308 */ /* 0x000fe60000000800 */
[----:B------:R-:W-:-:S04]  /*82b0*/  FMNMX.FTZ R133, R115, R128, !PT ;  /* 0x0000008073857209 */ /* 0x000fc80007810000 */
        /* <DEDUP_REMOVED lines=34> */
[----:B------:R1:W-:Y:S03]  /*84e0*/  MUFU.EX2 R20, R132 ;  /* 0x0000008400147308 */ /* 0x0003e60000000800 */
[----:B------:R-:W-:-:S04]  /*84f0*/  FMNMX.FTZ R77, R67, R76, !PT ;  /* 0x0000004c434d7209 */ /* 0x000fc80007810000 */
[----:B------:R-:W-:Y:S01]  /*8500*/  FMNMX.FTZ R76, R70, R77, !PT ;  /* 0x0000004d464c7209 */ /* 0x000fe20007810000 */
[----:B------:R-:W-:-:S01]  /*8510*/  FFMA.FTZ R77, R81, UR41, -R12 ;  /* 0x00000029514d7c23 */ /* 0x000fc2000801080c */
[----:B------:R-:W-:Y:S01]  /*8520*/  FFMA.FTZ R81, R85, UR41, -R12 ;  /* 0x0000002955517c23 */ /* 0x000fe2000801080c */
[----:B------:R-:W-:Y:S01]  /*8530*/  IMAD.U32 R85, RZ, RZ, UR41 ;  /* 0x00000029ff557e24 */ /* 0x000fe2000f8e00ff */
[----:B------:R-:W-:Y:S01]  /*8540*/  FMNMX.FTZ R128, R71, R76, !PT ;  /* 0x0000004c47807209 */ /* 0x000fe20007810000 */
[----:B------:R-:W-:Y:S04]  /*8550*/  MUFU.EX2 R112, R112 ;  /* 0x0000007000707308 */ /* 0x000fe80000000800 */
[----:B------:R-:W2:Y:S04]  /*8560*/  SHFL.BFLY PT, R133, R128, 0x2, 0x1f ;  /* 0x0c401f0080857f89 */ /* 0x000ea800000e0000 */
[----:B------:R-:W-:Y:S08]  /*8570*/  MUFU.EX2 R113, R113 ;  /* 0x0000007100717308 */ /* 0x000ff00000000800 */
[----:B------:R-:W-:Y:S08]  /*8580*/  MUFU.EX2 R116, R116 ;  /* 0x0000007400747308 */ /* 0x000ff00000000800 */
[----:B------:R-:W-:Y:S01]  /*8590*/  MUFU.EX2 R117, R117 ;  /* 0x0000007500757308 */ /* 0x000fe20000000800 */
[----:B--2---:R-:W-:-:S02]  /*85a0*/  FMNMX.FTZ R133, R128, R133, !PT ;  /* 0x0000008580857209 */ /* 0x004fc40007810000 */
[----:B------:R-:W-:-:S05]  /*85b0*/  FSEL R128, R11, RZ, P1 ;  /* 0x000000ff0b807208 */ /* 0x000fca0000800000 */
[----:B------:R-:W-:Y:S01]  /*85c0*/  MUFU.EX2 R88, R88 ;  /* 0x0000005800587308 */ /* 0x000fe20000000800 */
[----:B------:R-:W2:Y:S01]  /*85d0*/  SHFL.BFLY PT, R84, R133, 0x1, 0x1f ;  /* 0x0c201f0085547f89 */ /* 0x000ea200000e0000 */
[----:B------:R-:W-:-:S06]  /*85e0*/  FADD.FTZ R128, -R128, R3 ;  /* 0x0000000380807221 */ /* 0x000fcc0000010100 */
[----:B------:R-:W-:Y:S08]  /*85f0*/  MUFU.EX2 R3, R69 ;  /* 0x0000004500037308 */ /* 0x000ff00000000800 */
[----:B------:R-:W-:Y:S08]  /*8600*/  MUFU.EX2 R89, R89 ;  /* 0x0000005900597308 */ /* 0x000ff00000000800 */
[----:B------:R-:W-:Y:S01]  /*8610*/  MUFU.EX2 R92, R92 ;  /* 0x0000005c005c7308 */ /* 0x000fe20000000800 */
[----:B--2---:R-:W-:Y:S01]  /*8620*/  FMNMX.FTZ R12, R133, R84, !PT ;  /* 0x00000054850c7209 */ /* 0x004fe20007810000 */
[----:B------:R-:W-:-:S03]  /*8630*/  FMUL.FTZ R84, R128, UR41 ;  /* 0x0000002980547c20 */ /* 0x000fc60008410000 */
[C---:B------:R-:W-:Y:S01]  /*8640*/  FSETP.NEU.FTZ.AND P1, PT, R12.reuse, -INF , PT ;  /* 0xff8000000c00780b */ /* 0x040fe20003f3d000 */
[----:B------:R-:W-:-:S02]  /*8650*/  FFMA.FTZ R85, R12, R85, -8 ;  /* 0xc10000000c557423 */ /* 0x000fc40000010055 */
[----:B------:R-:W2:Y:S03]  /*8660*/  MUFU.EX2 R84, R84 ;  /* 0x0000005400547308 */ /* 0x000ea60000000800 */
[----:B------:R-:W-:-:S05]  /*8670*/  FSEL R128, R85, RZ, P1 ;  /* 0x000000ff55807208 */ /* 0x000fca0000800000 */
[--C-:B------:R-:W-:Y:S01]  /*8680*/  FFMA.FTZ R133, R126, UR41, -R128.reuse ;  /* 0x000000297e857c23 */ /* 0x100fe20008010880 */
[----:B------:R-:W-:-:S01]  /*8690*/  FFMA.FTZ R126, R127, UR41, -R128 ;  /* 0x000000297f7e7c23 */ /* 0x000fc20008010880 */
[----:B------:R-:W-:Y:S01]  /*86a0*/  FSEL R127, R12, RZ, P1 ;  /* 0x000000ff0c7f7208 */ /* 0x000fe20000800000 */
[----:B-1----:R-:W-:-:S01]  /*86b0*/  FFMA.FTZ R132, R13, UR41, -R128 ;  /* 0x000000290d847c23 */ /* 0x002fc20008010880 */
[--C-:B------:R-:W-:Y:S01]  /*86c0*/  FFMA.FTZ R13, R123, UR41, -R128.reuse ;  /* 0x000000297b0d7c23 */ /* 0x100fe20008010880 */
[----:B------:R2:W-:Y:S01]  /*86d0*/  MUFU.EX2 R69, R133 ;  /* 0x0000008500457308 */ /* 0x0005e20000000800 */
[----:B------:R-:W-:-:S01]  /*86e0*/  FFMA.FTZ R85, R130, UR41, -R128 ;  /* 0x0000002982557c23 */ /* 0x000fc20008010880 */
[----:B------:R-:W-:Y:S01]  /*86f0*/  FADD.FTZ R127, -R127, R0 ;  /* 0x000000007f7f7221 */ /* 0x000fe20000010100 */
[----:B------:R-:W-:-:S01]  /*8700*/  FFMA.FTZ R130, R131, UR41, -R128 ;  /* 0x0000002983827c23 */ /* 0x000fc20008010880 */
[--C-:B------:R-:W-:Y:S01]  /*8710*/  FFMA.FTZ R123, R134, UR41, -R128.reuse ;  /* 0x00000029867b7c23 */ /* 0x100fe20008010880 */
[----:B------:R-:W-:-:S01]  /*8720*/  FFMA.FTZ R134, R135, UR41, -R128 ;  /* 0x0000002987867c23 */ /* 0x000fc20008010880 */
[----:B------:R-:W-:Y:S01]  /*8730*/  FMUL.FTZ R127, R127, UR41 ;  /* 0x000000297f7f7c20 */ /* 0x000fe20008410000 */
[----:B------:R-:W-:-:S01]  /*8740*/  FFMA.FTZ R131, R94, UR41, -R128 ;  /* 0x000000295e837c23 */ /* 0x000fc20008010880 */
[----:B------:R-:W-:Y:S01]  /*8750*/  MUFU.EX2 R132, R132 ;  /* 0x0000008400847308 */ /* 0x000fe20000000800 */
[----:B--2---:R-:W-:-:S01]  /*8760*/  FFMA.FTZ R133, R84, R6, R15 ;  /* 0x0000000654857223 */ /* 0x004fc2000001000f */
[--C-:B------:R-:W-:Y:S01]  /*8770*/  FFMA.FTZ R94, R98, UR41, -R128.reuse ;  /* 0x00000029625e7c23 */ /* 0x100fe20008010880 */
[----:B------:R-:W-:-:S01]  /*8780*/  FFMA.FTZ R98, R102, UR41, -R128 ;  /* 0x0000002966627c23 */ /* 0x000fc20008010880 */
[----:B------:R-:W-:Y:S01]  /*8790*/  FFMA.FTZ R106, R106, UR41, -R128 ;  /* 0x000000296a6a7c23 */ /* 0x000fe20008010880 */
[----:B------:R-:W-:-:S01]  /*87a0*/  FADD.FTZ R133, R14, R133 ;  /* 0x000000850e857221 */ /* 0x000fc20000010000 */
[--C-:B------:R-:W-:Y:S01]  /*87b0*/  FFMA.FTZ R107, R107, UR41, -R128.reuse ;  /* 0x000000296b6b7c23 */ /* 0x100fe20008010880 */
[----:B------:R-:W-:-:S01]  /*87c0*/  FFMA.FTZ R110, R110, UR41, -R128 ;  /* 0x000000296e6e7c23 */ /* 0x000fc20008010880 */
[----:B------:R-:W1:Y:S01]  /*87d0*/  MUFU.EX2 R127, R127 ;  /* 0x0000007f007f7308 */ /* 0x000e620000000800 */
[----:B------:R-:W-:-:S01]  /*87e0*/  FADD.FTZ R102, R120, R133 ;  /* 0x0000008578667221 */ /* 0x000fc20000010000 */
[--C-:B------:R-:W-:Y:S01]  /*87f0*/  FFMA.FTZ R111, R111, UR41, -R128.reuse ;  /* 0x000000296f6f7c23 */ /* 0x100fe20008010880 */
[----:B------:R-:W-:-:S01]  /*8800*/  FFMA.FTZ R114, R114, UR41, -R128 ;  /* 0x0000002972727c23 */ /* 0x000fc20008010880 */
[--C-:B------:R-:W-:Y:S01]  /*8810*/  FFMA.FTZ R115, R115, UR41, -R128.reuse ;  /* 0x0000002973737c23 */ /* 0x100fe20008010880 */
[----:B------:R-:W-:-:S01]  /*8820*/  FFMA.FTZ R118, R118, UR41, -R128 ;  /* 0x0000002976767c23 */ /* 0x000fc20008010880 */
[--C-:B------:R-:W-:Y:S01]  /*8830*/  FFMA.FTZ R119, R119, UR41, -R128.reuse ;  /* 0x0000002977777c23 */ /* 0x100fe20008010880 */
[----:B------:R-:W-:-:S01]  /*8840*/  FFMA.FTZ R90, R90, UR41, -R128 ;  /* 0x000000295a5a7c23 */ /* 0x000fc20008010880 */
[----:B------:R-:W2:Y:S01]  /*8850*/  MUFU.EX2 R13, R13 ;  /* 0x0000000d000d7308 */ /* 0x000ea20000000800 */
[----:B------:R-:W-:-:S01]  /*8860*/  FFMA.FTZ R91, R91, UR41, -R128 ;  /* 0x000000295b5b7c23 */ /* 0x000fc20008010880 */
[--C-:B------:R-:W-:Y:S01]  /*8870*/  FFMA.FTZ R95, R95, UR41, -R128.reuse ;  /* 0x000000295f5f7c23 */ /* 0x100fe20008010880 */
[----:B------:R-:W-:-:S01]  /*8880*/  FFMA.FTZ R99, R99, UR41, -R128 ;  /* 0x0000002963637c23 */ /* 0x000fc20008010880 */
[--C-:B------:R-:W-:Y:S01]  /*8890*/  FFMA.FTZ R103, R103, UR41, -R128.reuse ;  /* 0x0000002967677c23 */ /* 0x100fe20008010880 */
[----:B------:R-:W-:-:S01]  /*88a0*/  FFMA.FTZ R74, R74, UR41, -R128 ;  /* 0x000000294a4a7c23 */ /* 0x000fc20008010880 */
[--C-:B------:R-:W-:Y:S01]  /*88b0*/  FFMA.FTZ R75, R75, UR41, -R128.reuse ;  /* 0x000000294b4b7c23 */ /* 0x100fe20008010880 */
[----:B------:R-:W-:-:S01]  /*88c0*/  FFMA.FTZ R78, R78, UR41, -R128 ;  /* 0x000000294e4e7c23 */ /* 0x000fc20008010880 */
[----:B------:R-:W3:Y:S01]  /*88d0*/  MUFU.EX2 R126, R126 ;  /* 0x0000007e007e7308 */ /* 0x000ee20000000800 */
        /* <DEDUP_REMOVED lines=8> */
[----:B--2---:R-:W-:-:S01]  /*8960*/  FADD.FTZ R6, R13, R6 ;  /* 0x000000060d067221 */ /* 0x004fc20000010000 */
[--C-:B------:R-:W-:Y:S01]  /*8970*/  FFMA.FTZ R59, R59, UR41, -R128.reuse ;  /* 0x000000293b3b7c23 */ /* 0x100fe20008010880 */
[----:B------:R-:W-:-:S01]  /*8980*/  FFMA.FTZ R62, R62, UR41, -R128 ;  /* 0x000000293e3e7c23 */ /* 0x000fc20008010880 */
[----:B------:R-:W-:Y:S01]  /*8990*/  FFMA.FTZ R63, R63, UR41, -R128 ;  /* 0x000000293f3f7c23 */ /* 0x000fe20008010880 */
[----:B------:R-:W-:-:S01]  /*89a0*/  FADD.FTZ R5, R69, R6 ;  /* 0x0000000645057221 */ /* 0x000fc20000010000 */
[--C-:B------:R-:W-:Y:S01]  /*89b0*/  FFMA.FTZ R66, R66, UR41, -R128.reuse ;  /* 0x0000002942427c23 */ /* 0x100fe20008010880 */
[----:B------:R-:W-:-:S01]  /*89c0*/  FFMA.FTZ R67, R67, UR41, -R128 ;  /* 0x0000002943437c23 */ /* 0x000fc20008010880 */
[----:B------:R-:W2:Y:S01]  /*89d0*/  MUFU.EX2 R130, R130 ;  /* 0x0000008200827308 */ /* 0x000ea20000000800 */
[----:B---3--:R-:W-:-:S01]  /*89e0*/  FADD.FTZ R6, R126, R5 ;  /* 0x000000057e067221 */ /* 0x008fc20000010000 */
[--C-:B------:R-:W-:Y:S01]  /*89f0*/  FFMA.FTZ R70, R70, UR41, -R128.reuse ;  /* 0x0000002946467c23 */ /* 0x100fe20008010880 */
[----:B------:R-:W-:-:S05]  /*8a00*/  FFMA.FTZ R71, R71, UR41, -R128 ;  /* 0x0000002947477c23 */ /* 0x000fca0008010880 */
[----:B------:R-:W3:Y:S01]  /*8a10*/  MUFU.EX2 R123, R123 ;  /* 0x0000007b007b7308 */ /* 0x000ee20000000800 */
[----:B-1----:R-:W-:-:S07]  /*8a20*/  FADD.FTZ R5, R85, R6 ;  /* 0x0000000655057221 */ /* 0x002fce0000010000 */
[----:B------:R-:W1:Y:S01]  /*8a30*/  MUFU.EX2 R134, R134 ;  /* 0x0000008600867308 */ /* 0x000e620000000800 */
[----:B--2---:R-:W-:-:S07]  /*8a40*/  FADD.FTZ R6, R130, R5 ;  /* 0x0000000582067221 */ /* 0x004fce0000010000 */
[----:B------:R2:W-:Y:S01]  /*8a50*/  MUFU.EX2 R0, R131 ;  /* 0x0000008300007308 */ /* 0x0005e20000000800 */
[----:B---3--:R-:W-:-:S07]  /*8a60*/  FADD.FTZ R5, R123, R6 ;  /* 0x000000067b057221 */ /* 0x008fce0000010000 */
[----:B------:R-:W3:Y:S01]  /*8a70*/  MUFU.EX2 R106, R106 ;  /* 0x0000006a006a7308 */ /* 0x000ee20000000800 */
[----:B--2---:R-:W-:-:S01]  /*8a80*/  FADD.FTZ R131, R121, R102 ;  /* 0x0000006679837221 */ /* 0x004fc20000010000 */
[----:B-1----:R-:W-:-:S03]  /*8a90*/  FADD.FTZ R5, R134, R5 ;  /* 0x0000000586057221 */ /* 0x002fc60000010000 */
[----:B------:R-:W-:-:S03]  /*8aa0*/  FADD.FTZ R102, R122, R131 ;  /* 0x000000837a667221 */ /* 0x000fc60000010000 */
[----:B------:R-:W1:Y:S01]  /*8ab0*/  MUFU.EX2 R107, R107 ;  /* 0x0000006b006b7308 */ /* 0x000e620000000800 */
[----:B------:R-:W-:-:S04]  /*8ac0*/  FADD.FTZ R131, R125, R102 ;  /* 0x000000667d837221 */ /* 0x000fc80000010000 */
[----:B------:R-:W-:-:S03]  /*8ad0*/  FADD.FTZ R102, R124, R131 ;  /* 0x000000837c667221 */ /* 0x000fc60000010000 */
[----:B------:R-:W2:Y:S01]  /*8ae0*/  MUFU.EX2 R110, R110 ;  /* 0x0000006e006e7308 */ /* 0x000ea20000000800 */
[----:B------:R-:W-:-:S01]  /*8af0*/  FADD.FTZ R131, R129, R102 ;  /* 0x0000006681837221 */ /* 0x000fc20000010000 */
[----:B---3--:R-:W-:-:S03]  /*8b00*/  FADD.FTZ R102, R106, R5 ;  /* 0x000000056a667221 */ /* 0x008fc60000010000 */
[----:B------:R-:W-:-:S03]  /*8b10*/  FADD.FTZ R6, R104, R131 ;  /* 0x0000008368067221 */ /* 0x000fc60000010000 */
[----:B------:R-:W3:Y:S01]  /*8b20*/  MUFU.EX2 R111, R111 ;  /* 0x0000006f006f7308 */ /* 0x000ee20000000800 */
[----:B------:R-:W-:-:S01]  /*8b30*/  FADD.FTZ R5, R105, R6 ;  /* 0x0000000669057221 */ /* 0x000fc20000010000 */
[----:B-1----:R-:W-:-:S03]  /*8b40*/  FADD.FTZ R131, R107, R102 ;  /* 0x000000666b837221 */ /* 0x002fc60000010000 */
[----:B------:R-:W-:-:S03]  /*8b50*/  FADD.FTZ R6, R108, R5 ;  /* 0x000000056c067221 */ /* 0x000fc60000010000 */
[----:B------:R-:W1:Y:S01]  /*8b60*/  MUFU.EX2 R114, R114 ;  /* 0x0000007200727308 */ /* 0x000e620000000800 */
[----:B--2---:R-:W-:-:S01]  /*8b70*/  FADD.FTZ R102, R110, R131 ;  /* 0x000000836e667221 */ /* 0x004fc20000010000 */
[----:B------:R-:W-:-:S04]  /*8b80*/  FADD.FTZ R5, R109, R6 ;  /* 0x000000066d057221 */ /* 0x000fc80000010000 */
[----:B------:R-:W-:Y:S02]  /*8b90*/  FADD.FTZ R6, R112, R5 ;  /* 0x0000000570067221 */ /* 0x000fe40000010000 */
        /* <DEDUP_REMOVED lines=10> */
[----:B------:R-:W-:-:S04]  /*8c40*/  FADD.FTZ R5, R89, R6 ;  /* 0x0000000659057221 */ /* 0x000fc80000010000 */
[----:B------:R-:W-:Y:S02]  /*8c50*/  FADD.FTZ R6, R92, R5 ;  /* 0x000000055c067221 */ /* 0x000fe40000010000 */
[----:B------:R-:W2:Y:S01]  /*8c60*/  MUFU.EX2 R90, R90 ;  /* 0x0000005a005a7308 */ /* 0x000ea20000000800 */
[----:B---3--:R-:W-:-:S07]  /*8c70*/  FADD.FTZ R102, R118, R131 ;  /* 0x0000008376667221 */ /* 0x008fce0000010000 */
[----:B------:R-:W3:Y:S01]  /*8c80*/  MUFU.EX2 R91, R91 ;  /* 0x0000005b005b7308 */ /* 0x000ee20000000800 */
[----:B-1----:R-:W-:-:S07]  /*8c90*/  FADD.FTZ R131, R119, R102 ;  /* 0x0000006677837221 */ /* 0x002fce0000010000 */
[----:B------:R-:W1:Y:S01]  /*8ca0*/  MUFU.EX2 R93, R93 ;  /* 0x0000005d005d7308 */ /* 0x000e620000000800 */
[----:B--2---:R-:W-:-:S07]  /*8cb0*/  FADD.FTZ R102, R90, R131 ;  /* 0x000000835a667221 */ /* 0x004fce0000010000 */
[----:B------:R-:W2:Y:S01]  /*8cc0*/  MUFU.EX2 R95, R95 ;  /* 0x0000005f005f7308 */ /* 0x000ea20000000800 */
[----:B---3--:R-:W-:-:S04]  /*8cd0*/  FADD.FTZ R131, R91, R102 ;  /* 0x000000665b837221 */ /* 0x008fc80000010000 */
[----:B------:R-:W-:-:S03]  /*8ce0*/  FADD.FTZ R102, R0, R131 ;  /* 0x0000008300667221 */ /* 0x000fc60000010000 */
        /* <DEDUP_REMOVED lines=25> */
[----:B-1----:R-:W-:-:S04]  /*8e80*/  FADD.FTZ R5, R73, R6 ;  /* 0x0000000649057221 */ /* 0x002fc80000010000 */
[----:B------:R-:W-:-:S03]  /*8e90*/  FADD.FTZ R6, R20, R5 ;  /* 0x0000000514067221 */ /* 0x000fc60000010000 */
        /* <DEDUP_REMOVED lines=49> */
[----:B--2---:R-:W-:-:S04]  /*91b0*/  FADD.FTZ R6, R68, R5 ;  /* 0x0000000544067221 */ /* 0x004fc80000010000 */
[----:B------:R-:W-:Y:S01]  /*91c0*/  FADD.FTZ R6, R3, R6 ;  /* 0x0000000603067221 */ /* 0x000fe20000010000 */
[----:B---3--:R-:W-:-:S04]  /*91d0*/  FADD.FTZ R102, R70, R131 ;  /* 0x0000008346667221 */ /* 0x008fc80000010000 */
[----:B-1----:R-:W-:Y:S01]  /*91e0*/  FADD.FTZ R5, R71, R102 ;  /* 0x0000006647057221 */ /* 0x002fe20000010000 */
[----:B------:R-:W-:Y:S06]  /*91f0*/  @!P0 BRA `(.L_x_661) ;  /* 0x0000000000048947 */ /* 0x000fec0003800000 */
[----:B------:R-:W-:Y:S01]  /*9200*/  BPT.TRAP 0x1 ;  /* 0x000000040000795c */ /* 0x000fe20000300000 */
.L_x_661:
[----:B------:R-:W-:Y:S01]  /*9210*/  UIADD3 UR6, UR11, 0x13260, URZ ;  /* 0x000132600b067890 */ /* 0x000fe2000fffe03f */
[----:B------:R-:W-:Y:S01]  /*9220*/  ISETP.GT.AND P1, PT, R4, UR26, PT ;  /* 0x0000001a04007c0c */ /* 0x000fe2000bf24270 */
[----:B------:R-:W-:Y:S01]  /*9230*/  UMOV UR37, UR24 ;  /* 0x0000001800257c82 */ /* 0x000fe20008000000 */
[----:B------:R-:W-:Y:S01]  /*9240*/  F2FP.SATFINITE.E4M3.F32.PACK_AB_MERGE_C R0, R95, R0, RZ ;  /* 0x000000005f00723e */ /* 0x000fe200048070ff */
[----:B------:R-:W-:Y:S01]  /*9250*/  UPRMT UR6, UR39, 0x654, UR6 ;  /* 0x0000065427067896 */ /* 0x000fe20008000006 */
[----:B------:R-:W-:Y:S01]  /*9260*/  F2FP.SATFINITE.E4M3.F32.PACK_AB_MERGE_C R3, R3, R68, RZ ;  /* 0x000000440303723e */ /* 0x000fe200048070ff */
[----:B------:R-:W-:Y:S01]  /*9270*/  UMOV UR38, UR25 ;  /* 0x0000001900267c82 */ /* 0x000fe20008000000 */
[----:B------:R-:W-:Y:S01]  /*9280*/  F2FP.SATFINITE.E4M3.F32.PACK_AB_MERGE_C R120, R121, R120, RZ ;  /* 0x000000787978723e */ /* 0x000fe200048070ff */
[-C--:B------:R-:W-:Y:S01]  /*9290*/  FMUL.FTZ R24, R24, R84.reuse ;  /* 0x0000005418187220 */ /* 0x080fe20000410000 */
[----:B------:R-:W-:Y:S01]  /*92a0*/  F2FP.SATFINITE.E4M3.F32.PACK_AB_MERGE_C R69, R126, R69, RZ ;  /* 0x000000457e45723e */ /* 0x000fe200048070ff */
[----:B------:R-:W-:Y:S01]  /*92b0*/  FMUL.FTZ R25, R25, R84 ;  /* 0x0000005419197220 */ /* 0x000fe20000410000 */
[----:B------:R-:W-:Y:S01]  /*92c0*/  F2FP.SATFINITE.E4M3.F32.PACK_AB_MERGE_C R124, R129, R124, RZ ;  /* 0x0000007c817c723e */ /* 0x000fe200048070ff */
[----:B------:R-:W-:Y:S01]  /*92d0*/  FMUL.FTZ R28, R28, R84 ;  /* 0x000000541c1c7220 */ /* 0x000fe20000410000 */
[----:B------:R-:W-:Y:S01]  /*92e0*/  F2FP.SATFINITE.E4M3.F32.PACK_AB_MERGE_C R123, R134, R123, RZ ;  /* 0x0000007b867b723e */ /* 0x000fe200048070ff */
[----:B------:R-:W-:Y:S01]  /*92f0*/  SYNCS.ARRIVE.TRANS64.RED.A1T0 RZ, [UR6], RZ ;  /* 0x000000ffffff79a7 */ /* 0x000fe20008100406 */
        /* <DEDUP_REMOVED lines=27> */
[----:B------:R-:W-:Y:S01]  /*94b0*/  VIADD R4, R4, 0xffffffff ;  /* 0xffffffff04047836 */ /* 0x000fe20000000000 */
[----:B------:R-:W-:Y:S01]  /*94c0*/  F2FP.SATFINITE.E4M3.F32.PACK_AB_MERGE_C R145, R91, R90, R0 ;  /* 0x0000005a5b91723e */ /* 0x000fe20004807000 */
[-C--:B------:R-:W-:Y:S01]  /*94d0*/  FMUL.FTZ R26, R26, R127.reuse ;  /* 0x0000007f1a1a7220 */ /* 0x080fe20000410000 */
        /* <DEDUP_REMOVED lines=29> */
[----:B------:R-:W-:Y:S01]  /*96b0*/  FMUL.FTZ R55, R55, R127 ;  /* 0x0000007f37377220 */ /* 0x000fe20000410000 */
[----:B------:R-:W-:Y:S01]  /*96c0*/  F2FP.SATFINITE.E4M3.F32.PACK_AB_MERGE_C R143, R83, R82, R86 ;  /* 0x00000052538f723e */ /* 0x000fe20004807056 */
[----:B------:R-:W-:Y:S01]  /*96d0*/  IMAD.MOV.U32 R0, RZ, RZ, R12 ;  /* 0x000000ffff007224 */ /* 0x000fe200078e000c */
[----:B------:R-:W-:Y:S01]  /*96e0*/  F2FP.SATFINITE.E4M3.F32.PACK_AB_MERGE_C R136, R57, R56, R60 ;  /* 0x000000383988723e */ /* 0x000fe2000480703c */
[----:B------:R-:W-:Y:S01]  /*96f0*/  IMAD.MOV.U32 R3, RZ, RZ, R11 ;  /* 0x000000ffff037224 */ /* 0x000fe200078e000b */
[----:B------:R-:W-:-:S02]  /*9700*/  F2FP.SATFINITE.E4M3.F32.PACK_AB_MERGE_C R137, R59, R58, R62 ;  /* 0x0000003a3b89723e */ /* 0x000fc4000480703e */
[----:B------:R-:W-:Y:S01]  /*9710*/  F2FP.SATFINITE.E4M3.F32.PACK_AB_MERGE_C R139, R67, R66, R70 ;  /* 0x00000042438b723e */ /* 0x000fe20004807046 */
[----:B------:R-:W-:Y:S06]  /*9720*/  @P1 BRA `(.L_x_662) ;  /* 0xffffffc000641947 */ /* 0x000fec000383ffff */
[----:B------:R-:W-:Y:S01]  /*9730*/  IMAD.MOV.U32 R0, RZ, RZ, R12 ;  /* 0x000000ffff007224 */ /* 0x000fe200078e000c */
[----:B------:R-:W-:Y:S01]  /*9740*/  UMOV UR38, UR25 ;  /* 0x0000001900267c82 */ /* 0x000fe20008000000 */
[----:B------:R-:W-:Y:S01]  /*9750*/  IMAD.MOV.U32 R3, RZ, RZ, R11 ;  /* 0x000000ffff037224 */ /* 0x000fe200078e000b */
[----:B------:R-:W-:-:S06]  /*9760*/  UMOV UR37, UR24 ;  /* 0x0000001800257c82 */ /* 0x000fcc0008000000 */
.L_x_644:
[----:B------:R-:W1:Y:S01]  /*9770*/  LDC R10, c[0x0][0x9e4] ;  /* 0x00027900ff0a7b82 */ /* 0x000e620000000800 */
[----:B------:R-:W-:Y:S01]  /*9780*/  VIADD R11, R22, -UR21 ;  /* 0x80000015160b7c36 */ /* 0x000fe20008000000 */
[----:B------:R-:W-:-:S04]  /*9790*/  LOP3.LUT R2, R2, 0xffffffef, RZ, 0xc0, !PT ;  /* 0xffffffef02027812 */ /* 0x000fc800078ec0ff */
[----:B------:R-:W-:Y:S02]  /*97a0*/  R2UR UR6, R11 ;  /* 0x000000000b0672ca */ /* 0x000fe400000e0000 */
[----:B-1----:R-:W-:-:S13]  /*97b0*/  ISETP.GE.AND P1, PT, R10, 0x1, PT ;  /* 0x000000010a00780c */ /* 0x002fda0003f26270 */
[----:B------:R-:W-:Y:S01]  /*97c0*/  @P1 LOP3.LUT R2, R2, 0x10, RZ, 0xfc, !PT ;  /* 0x0000001002021812 */ /* 0x000fe200078efcff */
[----:B------:R-:W-:Y:S06]  /*97d0*/  @!P1 BRA `(.L_x_663) ;  /* 0x0000000000449947 */ /* 0x000fec0003800000 */
        /* <DEDUP_REMOVED lines=9> */
.L_x_664:
[----:B------:R-:W-:-:S13]  /*9870*/  ISETP.NE.AND P1, PT, R10, 0x1, PT ;  /* 0x000000010a00780c */ /* 0x000fda0003f25270 */
[----:B------:R-:W1:Y:S02]  /*9880*/  @P1 LDC.64 R12, c[0x0][0x9e8] ;  /* 0x00027a00ff0c1b82 */ /* 0x000e640000000a00 */
[----:B-1----:R-:W-:-:S05]  /*9890*/  @P1 IMAD.HI.U32 R12, R22, R12, RZ ;  /* 0x0000000c160c1227 */ /* 0x002fca00078e00ff */
[----:B------:R-:W-:-:S07]  /*98a0*/  @P1 SHF.R.U32.HI R22, RZ, R13, R12 ;  /* 0x0000000dff161219 */ /* 0x000fce000001160c */
.L_x_665:
[----:B------:R-:W-:-:S05]  /*98b0*/  IMAD R22, R22, R10, RZ ;  /* 0x0000000a16167224 */ /* 0x000fca00078e02ff */
[----:B------:R-:W-:-:S13]  /*98c0*/  R2UR UR7, R22 ;  /* 0x00000000160772ca */ /* 0x000fda00000e0000 */
[----:B------:R-:W-:-:S04]  /*98d0*/  UISETP.LT.AND UP0, UPT, UR6, UR7, UPT ;  /* 0x000000070600728c */ /* 0x000fc8000bf01270 */
[----:B------:R-:W-:-:S12]  /*98e0*/  USEL UR6, UR6, UR7, !UP0 ;  /* 0x0000000706067287 */ /* 0x000fd8000c000000 */
.L_x_663:
[----:B------:R-:W-:-:S04]  /*98f0*/  UIADD3 UR6, UR6, 0x9f, URZ ;  /* 0x0000009f06067890 */ /* 0x000fc8000fffe03f */
[----:B------:R-:W-:-:S04]  /*9900*/  UIMAD.WIDE UR6, UR6, 0x66666667, URZ ;  /* 0x66666667060678a5 */ /* 0x000fc8000f8e023f */
[----:B------:R-:W-:-:S04]  /*9910*/  USHF.R.U32.HI UR6, URZ, 0x1f, UR7 ;  /* 0x0000001f3f067899 */ /* 0x000fc80008011607 */
[----:B------:R-:W-:-:S04]  /*9920*/  ULEA.HI.SX32 UR6, UR7, UR6, 0x1a ;  /* 0x0000000607067291 */ /* 0x000fc8000f8fd23f */
[----:B------:R-:W-:-:S04]  /*9930*/  UISETP.LT.AND UP0, UPT, UR45, UR6, UPT ;  /* 0x000000062d00728c */ /* 0x000fc8000bf01270 */
[----:B------:R-:W-:-:S06]  /*9940*/  USEL UR20, UR45, UR6, !UP0 ;  /* 0x000000062d147287 */ /* 0x000fcc000c000000 */
[----:B------:R-:W-:-:S13]  /*9950*/  ISETP.GE.AND P1, PT, R4, UR20, PT ;  /* 0x0000001404007c0c */ /* 0x000fda000bf26270 */
[----:B------:R-:W-:Y:S05]  /*9960*/  @!P1 BRA `(.L_x_666) ;  /* 0x0000002000a09947 */ /* 0x000fea0003800000 */
[----:B------:R-:W-:Y:S01]  /*9970*/  IMAD.MOV.U32 R13, RZ, RZ, R0 ;  /* 0x000000ffff0d7224 */ /* 0x000fe200078e0000 */
[----:B------:R-:W-:Y:S01]  /*9980*/  UMOV UR22, UR37 ;  /* 0x0000002500167c82 */ /* 0x000fe20008000000 */
[----:B------:R-:W-:Y:S01]  /*9990*/  IMAD.MOV.U32 R11, RZ, RZ, R3 ;  /* 0x000000ffff0b7224 */ /* 0x000fe200078e0003 */
[----:B------:R-:W-:-:S06]  /*99a0*/  UMOV UR21, UR38 ;  /* 0x0000002600157c82 */ /* 0x000fcc0008000000 */
.L_x_676:
[----:B------:R-:W-:-:S04]  /*99b0*/  UIADD3 UR38, UR21, 0x1, URZ ;  /* 0x0000000115267890 */ /* 0x000fc8000fffe03f */
[----:B------:R-:W-:-:S04]  /*99c0*/  UISETP.NE.AND UP0, UPT, UR38, 0x2, UPT ;  /* 0x000000022600788c */ /* 0x000fc8000bf05270 */
[----:B------:R-:W-:Y:S02]  /*99d0*/  USEL UR37, URZ, 0x1, UP0 ;  /* 0x000000013f257887 */ /* 0x000fe40008000000 */
[----:B------:R-:W-:Y:S02]  /*99e0*/  USEL UR38, UR38, URZ, UP0 ;  /* 0x0000003f26267287 */ /* 0x000fe40008000000 */
[----:B------:R-:W-:Y:S01]  /*99f0*/  ULOP3.LUT UR37, UR22, UR37, URZ, 0x3c, !UPT ;  /* 0x0000002516257292 */ /* 0x000fe2000f8e3c3f */
[----:B------:R-:W-:Y:S11]  /*9a00*/  @!P0 BRA `(.L_x_667) ;  /* 0x0000000000048947 */ /* 0x000ff60003800000 */
[----:B------:R-:W-:Y:S01]  /*9a10*/  BPT.TRAP 0x1 ;  /* 0x000000040000795c */ /* 0x000fe20000300000 */
.L_x_667:
[----:B------:R-:W-:Y:S01]  /*9a20*/  ULEA UR6, UR38, UR40, 0x3 ;  /* 0x0000002826067291 */ /* 0x000fe2000f8e183f */
[----:B------:R-:W-:-:S05]  /*9a30*/  IMAD.U32 R0, RZ, RZ, UR37 ;  /* 0x00000025ff007e24 */ /* 0x000fca000f8e00ff */
[----:B------:R-:W-:-:S04]  /*9a40*/  SHF.L.U32 R0, R0, 0x1f, RZ ;  /* 0x0000001f00007819 */ /* 0x000fc800000006ff */
[----:B------:R1:W2:Y:S01]  /*9a50*/  SYNCS.PHASECHK.TRANS64.TRYWAIT P1, [UR6+0x13230], R0 ;  /* 0x01323000ff0075a7 */ /* 0x0002a20008020146 */
[----:B------:R-:W-:Y:S05]  /*9a60*/  @!P0 BRA `(.L_x_668) ;  /* 0x0000000000048947 */ /* 0x000fea0003800000 */
[----:B------:R-:W-:Y:S01]  /*9a70*/  BPT.TRAP 0x1 ;  /* 0x000000040000795c */ /* 0x000fe20000300000 */
.L_x_668:
[----:B--2---:R-:W-:Y:S05]  /*9a80*/  @P1 BRA `(.L_x_669) ;  /* 0x0000000000081947 */ /* 0x004fea0003800000 */
[----:B------:R-:W2:Y:S02]  /*9a90*/  SYNCS.PHASECHK.TRANS64.TRYWAIT P1, [UR6+0x13230], R0 ;  /* 0x01323000ff0075a7 */ /* 0x000ea40008020146 */
[----:B--2---:R-:W-:Y:S05]  /*9aa0*/  @!P1 BRA `(.L_x_670) ;  /* 0x000000a800c89947 */ /* 0x004fea0003800000 */
.L_x_669:
        /* <DEDUP_REMOVED lines=64> */
.L_x_671:
[----:B------:R-:W-:Y:S01]  /*9eb0*/  ULEA UR11, UR21, UR40, 0x3 ;  /* 0x00000028150b7291 */ /* 0x000fe2000f8e183f */
[----:B-12---:R-:W-:-:S05]  /*9ec0*/  IMAD.U32 R0, RZ, RZ, UR22 ;  /* 0x00000016ff007e24 */ /* 0x006fca000f8e00ff */
[----:B------:R-:W-:-:S04]  /*9ed0*/  SHF.L.U32 R0, R0, 0x1f, RZ ;  /* 0x0000001f00007819 */ /* 0x000fc800000006ff */
[----:B------:R1:W2:Y:S01]  /*9ee0*/  SYNCS.PHASECHK.TRANS64.TRYWAIT P1, [UR11+0x13250], R0 ;  /* 0x01325000ff0075a7 */ /* 0x0002a2000802014b */
[----:B------:R-:W-:Y:S05]  /*9ef0*/  @!P0 BRA `(.L_x_672) ;  /* 0x0000000000048947 */ /* 0x000fea0003800000 */
[----:B------:R-:W-:Y:S01]  /*9f00*/  BPT.TRAP 0x1 ;  /* 0x000000040000795c */ /* 0x000fe20000300000 */
.L_x_672:
[----:B--2---:R-:W-:Y:S05]  /*9f10*/  @P1 BRA `(.L_x_673) ;  /* 0x0000000000081947 */ /* 0x004fea0003800000 */
[----:B------:R-:W2:Y:S02]  /*9f20*/  SYNCS.PHASECHK.TRANS64.TRYWAIT P1, [UR11+0x13250], R0 ;  /* 0x01325000ff0075a7 */ /* 0x000ea4000802014b */
[----:B--2---:R-:W-:Y:S05]  /*9f30*/  @!P1 BRA `(.L_x_674) ;  /* 0x000000a400bc9947 */ /* 0x004fea0003800000 */
.L_x_673:
[----:B-12---:R-:W-:Y:S01]  /*9f40*/  FMNMX.FTZ R0, R120, R11, !PT ;  /* 0x0000000b78007209 */ /* 0x006fe20007810000 */
[----:B------:R-:W-:Y:S01]  /*9f50*/  UIADD3 UR6, UR40, 0x1000, URZ ;  /* 0x0000100028067890 */ /* 0x000fe2000fffe03f */
[----:B------:R-:W-:Y:S01]  /*9f60*/  FMNMX.FTZ R12, R122, R13, !PT ;  /* 0x0000000d7a0c7209 */ /* 0x000fe20007810000 */
[----:B------:R-:W-:Y:S01]  /*9f70*/  WARPGROUP.ARRIVE ;  /* 0x00000000000079c5 */ /* 0x000fe20000000000 */
[----:B------:R-:W-:Y:S01]  /*9f80*/  FMNMX.FTZ R3, R121, R0, !PT ;  /* 0x0000000079037209 */ /* 0x000fe20007810000 */
[----:B------:R-:W-:Y:S01]  /*9f90*/  USHF.R.U32.HI UR6, URZ, 0x4, UR6 ;  /* 0x000000043f067899 */ /* 0x000fe20008011606 */
[----:B------:R-:W-:Y:S01]  /*9fa0*/  FMNMX.FTZ R15, R123, R12, !PT ;  /* 0x0000000c7b0f7209 */ /* 0x000fe20007810000 */
[----:B------:R-:W-:Y:S01]  /*9fb0*/  UMOV UR7, 0xc0000010 ;  /* 0xc000001000077882 */ /* 0x000fe20000000000 */
[----:B------:R-:W-:Y:S01]  /*9fc0*/  FMNMX.FTZ R0, R124, R3, !PT ;  /* 0x000000037c007209 */ /* 0x000fe20007810000 */
        /* <DEDUP_REMOVED lines=58> */
[----:B------:R-:W-:-:S05]  /*a370*/  FMNMX.FTZ R3, R77, R0, !PT ;  /* 0x000000004d037209 */ /* 0x000fca0007810000 */
[----:B------:R-:W1:Y:S01]  /*a380*/  S2R R155, SR_TID.X ;  /* 0x00000000009b7919 */ /* 0x000e620000002100 */
        /* <DEDUP_REMOVED lines=28> */
[----:B-1----:R-:W-:Y:S01]  /*a550*/  LOP3.LUT P1, RZ, R155, 0x7f, RZ, 0xc0, !PT ;  /* 0x0000007f9bff7812 */ /* 0x002fe2000782c0ff */
[----:B------:R-:W1:Y:S04]  /*a560*/  SHFL.BFLY PT, R3, R14, 0x2, 0x1f ;  /* 0x0c401f000e037f89 */ /* 0x000e6800000e0000 */
[----:B------:R-:W2:Y:S01]  /*a570*/  SHFL.BFLY PT, R21, R12, 0x2, 0x1f ;  /* 0x0c401f000c157f89 */ /* 0x000ea200000e0000 */
[----:B-1----:R-:W-:Y:S01]  /*a580*/  FMNMX.FTZ R15, R14, R3, !PT ;  /* 0x000000030e0f7209 */ /* 0x002fe20007810000 */
[----:B------:R-:W-:Y:S01]  /*a590*/  IMAD.U32 R14, RZ, RZ, UR41 ;  /* 0x00000029ff0e7e24 */ /* 0x000fe2000f8e00ff */
[----:B--2---:R-:W-:-:S03]  /*a5a0*/  FMNMX.FTZ R21, R12, R21, !PT ;  /* 0x000000150c157209 */ /* 0x004fc60007810000 */
[----:B------:R-:W1:Y:S01]  /*a5b0*/  SHFL.BFLY PT, R0, R15, 0x1, 0x1f ;  /* 0x0c201f000f007f89 */ /* 0x000e6200000e0000 */
[----:B------:R-:W-:Y:S02]  /*a5c0*/  WARPGROUP.DEPBAR.LE gsb0, 0x0 ;  /* 0x00008000000079c5 */ /* 0x000fe40000010000 */
[----:B------:R-:W-:Y:S01]  /*a5d0*/  WARPGROUP.ARRIVE ;  /* 0x00000000000079c5 */ /* 0x000fe20000000000 */
[----:B------:R-:W2:Y:S05]  /*a5e0*/  SHFL.BFLY PT, R18, R21, 0x1, 0x1f ;  /* 0x0c201f0015127f89 */ /* 0x000eaa00000e0000 */
[----:B------:R-:W-:Y:S01]  /*a5f0*/  QGMMA.64x64x32.F32.E4M3.E4M3 R24, R144, gdesc[UR4], R24, gsb0 ;  /* 0x00e0000490187df3 */ /* 0x000fe20008000818 */
[----:B------:R-:W-:Y:S01]  /*a600*/  UIADD3 UR6, UR10, 0x180, URZ ;  /* 0x000001800a067890 */ /* 0x000fe2000fffe03f */
[----:B------:R-:W-:Y:S01]  /*a610*/  UMOV UR7, 0xc0000010 ;  /* 0xc000001000077882 */ /* 0x000fe20000000000 */
[----:B-1----:R-:W-:-:S02]  /*a620*/  FMNMX.FTZ R3, R15, R0, !PT ;  /* 0x000000000f037209 */ /* 0x002fc40007810000 */
[----:B--2---:R-:W-:-:S03]  /*a630*/  FMNMX.FTZ R0, R21, R18, !PT ;  /* 0x0000001215007209 */ /* 0x004fc60007810000 */
[----:B------:R-:W-:Y:S02]  /*a640*/  FADD.FTZ R11, -R3, R11 ;  /* 0x0000000b030b7221 */ /* 0x000fe40000010100 */
[----:B------:R-:W-:-:S01]  /*a650*/  FADD.FTZ R12, -R0, R13 ;  /* 0x0000000d000c7221 */ /* 0x000fc20000010100 */
[----:B------:R-:W-:Y:S01]  /*a660*/  FFMA.FTZ R13, R3, R14, -8 ;  /* 0xc1000000030d7423 */ /* 0x000fe2000001000e */
[----:B------:R-:W-:Y:S02]  /*a670*/  FMUL.FTZ R11, R11, UR41 ;  /* 0x000000290b0b7c20 */ /* 0x000fe40008410000 */
[----:B------:R-:W-:Y:S01]  /*a680*/  FMUL.FTZ R12, R12, UR41 ;  /* 0x000000290c0c7c20 */ /* 0x000fe20008410000 */
        /* <DEDUP_REMOVED lines=46> */
[----:B------:R-:W-:Y:S01]  /*a970*/  FFMA.FTZ R123, R127, UR41, -R69 ;  /* 0x000000297f7b7c23 */ /* 0x000fe20008010845 */
[----:B------:R-:W-:-:S02]  /*a980*/  WARPGROUP.DEPBAR.LE gsb0, 0x0 ;  /* 0x00008000000079c5 */ /* 0x000fc40000010000 */
[----:B------:R-:W1:Y:S01]  /*a990*/  MUFU.EX2 R14, R14 ;  /* 0x0000000e000e7308 */ /* 0x000e620000000800 */
[----:B------:R-:W-:-:S01]  /*a9a0*/  FFMA.FTZ R124, R130, UR41, -R69 ;  /* 0x00000029827c7c23 */ /* 0x000fc20008010845 */
[----:B------:R-:W-:Y:S01]  /*a9b0*/  WARPGROUP.ARRIVE ;  /* 0x00000000000079c5 */ /* 0x000fe20000000000 */
[----:B------:R-:W-:-:S01]  /*a9c0*/  FFMA.FTZ R127, R131, UR41, -R69 ;  /* 0x00000029837f7c23 */ /* 0x000fc20008010845 */
[--C-:B------:R-:W-:Y:S01]  /*a9d0*/  FFMA.FTZ R126, R134, UR41, -R69.reuse ;  /* 0x00000029867e7c23 */ /* 0x100fe20008010845 */
[----:B------:R-:W-:-:S01]  /*a9e0*/  FFMA.FTZ R131, R135, UR41, -R69 ;  /* 0x0000002987837c23 */ /* 0x000fc20008010845 */
[--C-:B------:R-:W-:Y:S01]  /*a9f0*/  FFMA.FTZ R106, R106, UR41, -R69.reuse ;  /* 0x000000296a6a7c23 */ /* 0x100fe20008010845 */
[----:B------:R-:W-:-:S01]  /*aa00*/  FFMA.FTZ R107, R107, UR41, -R69 ;  /* 0x000000296b6b7c23 */ /* 0x000fc20008010845 */
        /* <DEDUP_REMOVED lines=17> */
[----:B------:R-:W-:Y:S01]  /*ab20*/  UIADD3 UR6, UR10, 0x200, URZ ;  /* 0x000002000a067890 */ /* 0x000fe2000fffe03f */
[--C-:B------:R-:W-:Y:S01]  /*ab30*/  FFMA.FTZ R102, R102, UR41, -R69.reuse ;  /* 0x0000002966667c23 */ /* 0x100fe20008010845 */
[----:B------:R-:W-:-:S01]  /*ab40*/  FFMA.FTZ R103, R103, UR41, -R69 ;  /* 0x0000002967677c23 */ /* 0x000fc20008010845 */
[----:B------:R-:W-:Y:S01]  /*ab50*/  UMOV UR7, 0xc0000010 ;  /* 0xc000001000077882 */ /* 0x000fe20000000000 */
[----:B------:R-:W-:-:S01]  /*ab60*/  FFMA.FTZ R74, R74, UR41, -R69 ;  /* 0x000000294a4a7c23 */ /* 0x000fc20008010845 */
[--C-:B------:R-:W-:Y:S01]  /*ab70*/  FFMA.FTZ R75, R75, UR41, -R69.reuse ;  /* 0x000000294b4b7c23 */ /* 0x100fe20008010845 */
        /* <DEDUP_REMOVED lines=19> */
[----:B------:R-:W-:-:S06]  /*acb0*/  FFMA.FTZ R69, R71, UR41, -R69 ;  /* 0x0000002947457c23 */ /* 0x000fcc0008010845 */
        /* <DEDUP_REMOVED lines=117> */
[----:B---3--:R-:W-:-:S01]  /*b410*/  FADD.FTZ R6, R84, R5 ;  /* 0x0000000554067221 */ /* 0x008fc20000010000 */
[----:B------:R-:W-:-:S05]  /*b420*/  IMAD.U32 R5, RZ, RZ, UR38 ;  /* 0x00000026ff057e24 */ /* 0x000fca000f8e00ff */
[----:B------:R-:W-:Y:S01]  /*b430*/  @!P1 LEA R5, R5, UR40, 0x3 ;  /* 0x0000002805059c11 */ /* 0x000fe2000f8e18ff */
[----:B------:R-:W3:Y:S01]  /*b440*/  MUFU.EX2 R87, R87 ;  /* 0x0000005700577308 */ /* 0x000ee20000000800 */
[----:B--2---:R-:W-:-:S03]  /*b450*/  FADD.FTZ R128, R86, R133 ;  /* 0x0000008556807221 */ /* 0x004fc60000010000 */
[----:B------:R-:W-:-:S04]  /*b460*/  @!P1 VIADD R5, R5, 0x13240 ;  /* 0x0001324005059836 */ /* 0x000fc80000000000 */
[----:B------:R-:W2:Y:S01]  /*b470*/  MUFU.EX2 R56, R56 ;  /* 0x0000003800387308 */ /* 0x000ea20000000800 */
[----:B-1----:R-:W-:-:S01]  /*b480*/  FADD.FTZ R133, R85, R6 ;  /* 0x0000000655857221 */ /* 0x002fc20000010000 */
[----:B------:R-:W-:-:S04]  /*b490*/  @!P1 PRMT R5, RZ, 0x654, R5 ;  /* 0x00000654ff059816 */ /* 0x000fc80000000005 */
[----:B------:R1:W-:Y:S02]  /*b4a0*/  @!P1 SYNCS.ARRIVE.TRANS64.RED.A1T0 RZ, [R5+URZ], RZ ;  /* 0x000000ff05ff99a7 */ /* 0x0003e4000810043f */
[----:B------:R-:W4:Y:S01]  /*b4b0*/  MUFU.EX2 R58, R58 ;  /* 0x0000003a003a7308 */ /* 0x000f220000000800 */
[----:B---3--:R-:W-:-:S07]  /*b4c0*/  FADD.FTZ R135, R87, R128 ;  /* 0x0000008057877221 */ /* 0x008fce0000010000 */
[----:B------:R-:W3:Y:S01]  /*b4d0*/  MUFU.EX2 R57, R57 ;  /* 0x0000003900397308 */ /* 0x000ee20000000800 */
[----:B--2---:R-:W-:-:S07]  /*b4e0*/  FADD.FTZ R6, R56, R133 ;  /* 0x0000008538067221 */ /* 0x004fce0000010000 */
[----:B------:R-:W2:Y:S01]  /*b4f0*/  MUFU.EX2 R59, R59 ;  /* 0x0000003b003b7308 */ /* 0x000ea20000000800 */
[----:B----4-:R-:W-:-:S07]  /*b500*/  FADD.FTZ R128, R58, R135 ;  /* 0x000000873a807221 */ /* 0x010fce0000010000 */
[----:B------:R-:W4:Y:S01]  /*b510*/  MUFU.EX2 R60, R60 ;  /* 0x0000003c003c7308 */ /* 0x000f220000000800 */
[----:B---3--:R-:W-:-:S07]  /*b520*/  FADD.FTZ R133, R57, R6 ;  /* 0x0000000639857221 */ /* 0x008fce0000010000 */
[----:B------:R-:W3:Y:S01]  /*b530*/  MUFU.EX2 R62, R62 ;  /* 0x0000003e003e7308 */ /* 0x000ee20000000800 */
[----:B--2---:R-:W-:-:S07]  /*b540*/  FADD.FTZ R135, R59, R128 ;  /* 0x000000803b877221 */ /* 0x004fce0000010000 */
[----:B------:R-:W1:Y:S01]  /*b550*/  MUFU.EX2 R61, R61 ;  /* 0x0000003d003d7308 */ /* 0x000e620000000800 */
[----:B----4-:R-:W-:-:S07]  /*b560*/  FADD.FTZ R6, R60, R133 ;  /* 0x000000853c067221 */ /* 0x010fce0000010000 */
        /* <DEDUP_REMOVED lines=18> */
[----:B---3--:R-:W-:-:S03]  /*b690*/  FADD.FTZ R6, R13, R6 ;  /* 0x000000060d067221 */ /* 0x008fc60000010000 */
[----:B-1----:R-:W-:Y:S01]  /*b6a0*/  FADD.FTZ R5, R69, R128 ;  /* 0x0000008045057221 */ /* 0x002fe20000010000 */
[----:B------:R-:W-:Y:S06]  /*b6b0*/  @!P0 BRA `(.L_x_675) ;  /* 0x0000000000048947 */ /* 0x000fec0003800000 */
[----:B------:R-:W-:Y:S01]  /*b6c0*/  BPT.TRAP 0x1 ;  /* 0x000000040000795c */ /* 0x000fe20000300000 */
.L_x_675:
        /* <DEDUP_REMOVED lines=42> */
[----:B------:R-:W-:Y:S01]  /*b970*/  VIADD R4, R4, 0xffffffff ;  /* 0xffffffff04047836 */ /* 0x000fe20000000000 */
        /* <DEDUP_REMOVED lines=39> */
.L_x_666:
[----:B------:R-:W-:-:S13]  /*bbf0*/  ISETP.GE.AND P1, PT, R4, UR45, PT ;  /* 0x0000002d04007c0c */ /* 0x000fda000bf26270 */
[----:B------:R-:W-:Y:S05]  /*bc00*/  @!P1 BRA `(.L_x_677) ;  /* 0x0000003c00c49947 */ /* 0x000fea0003800000 */
[----:B------:R-:W-:Y:S01]  /*bc10*/  IMAD.MOV.U32 R11, RZ, RZ, R0 ;  /* 0x000000ffff0b7224 */ /* 0x000fe200078e0000 */
[----:B------:R-:W-:Y:S01]  /*bc20*/  UMOV UR26, UR37 ;  /* 0x00000025001a7c82 */ /* 0x000fe20008000000 */
[----:B------:R-:W-:Y:S01]  /*bc30*/  IMAD.MOV.U32 R12, RZ, RZ, R3 ;  /* 0x000000ffff0c7224 */ /* 0x000fe200078e0003 */
[----:B------:R-:W-:Y:S01]  /*bc40*/  UMOV UR25, UR38 ;  /* 0x0000002600197c82 */ /* 0x000fe20008000000 */
[C---:B------:R-:W-:Y:S01]  /*bc50*/  IMAD.IADD R13, R19.reuse, 0x1, R8 ;  /* 0x00000001130d7824 */ /* 0x040fe200078e0208 */
[----:B------:R-:W-:Y:S01]  /*bc60*/  ULDC UR20, c[0x0][0x9e4] ;  /* 0x0002790000147ab9 */ /* 0x000fe20000000800 */
[----:B------:R-:W-:Y:S01]  /*bc70*/  IMAD.IADD R14, R19, 0x1, R7 ;  /* 0x00000001130e7824 */ /* 0x000fe200078e0207 */
[----:B------:R-:W-:Y:S01]  /*bc80*/  ULDC UR23, c[0x0][0x9dc] ;  /* 0x0002770000177ab9 */ /* 0x000fe20000000800 */
[----:B------:R-:W-:Y:S01]  /*bc90*/  ULDC UR22, c[0x0][0x288] ;  /* 0x0000a20000167ab9 */ /* 0x000fe20000000800 */
[----:B------:R-:W-:-:S05]  /*bca0*/  ULDC UR21, c[0x0][0x9e0] ;  /* 0x0002780000157ab9 */ /* 0x000fca0000000800 */
.L_x_695:
[----:B------:R-:W-:-:S04]  /*bcb0*/  UISETP.NE.AND UP0, UPT, UR25, 0x1, UPT ;  /* 0x000000011900788c */ /* 0x000fc8000bf05270 */
[----:B------:R-:W-:-:S04]  /*bcc0*/  USEL UR37, URZ, 0x1, UP0 ;  /* 0x000000013f257887 */ /* 0x000fc80008000000 */
[----:B------:R-:W-:Y:S01]  /*bcd0*/  ULOP3.LUT UR37, UR26, UR37, URZ, 0x3c, !UPT ;  /* 0x000000251a257292 */ /* 0x000fe2000f8e3c3f */
[----:B------:R-:W-:Y:S11]  /*bce0*/  @!P0 BRA `(.L_x_678) ;  /* 0x0000000000048947 */ /* 0x000ff60003800000 */
[----:B------:R-:W-:Y:S01]  /*bcf0*/  BPT.TRAP 0x1 ;  /* 0x000000040000795c */ /* 0x000fe20000300000 */
.L_x_678:
        /* <DEDUP_REMOVED lines=9> */
.L_x_679:
[----:B--2---:R-:W-:Y:S05]  /*bd90*/  @P1 BRA `(.L_x_680) ;  /* 0x0000000000081947 */ /* 0x004fea0003800000 */
[----:B------:R-:W2:Y:S02]  /*bda0*/  SYNCS.PHASECHK.TRANS64.TRYWAIT P1, [UR24+0x13230], R0 ;  /* 0x01323000ff0075a7 */ /* 0x000ea40008020158 */
[----:B--2---:R-:W-:Y:S05]  /*bdb0*/  @!P1 BRA `(.L_x_681) ;  /* 0x0000008800349947 */ /* 0x004fea0003800000 */
.L_x_680:
        /* <DEDUP_REMOVED lines=64> */
.L_x_682:
[----:B------:R-:W-:Y:S01]  /*c1c0*/  ULEA UR11, UR25, UR40, 0x3 ;  /* 0x00000028190b7291 */ /* 0x000fe2000f8e183f */
[----:B-12---:R-:W-:-:S05]  /*c1d0*/  IMAD.U32 R0, RZ, RZ, UR26 ;  /* 0x0000001aff007e24 */ /* 0x006fca000f8e00ff */
[----:B------:R-:W-:-:S04]  /*c1e0*/  SHF.L.U32 R0, R0, 0x1f, RZ ;  /* 0x0000001f00007819 */ /* 0x000fc800000006ff */
[----:B------:R1:W2:Y:S01]  /*c1f0*/  SYNCS.PHASECHK.TRANS64.TRYWAIT P1, [UR11+0x13250], R0 ;  /* 0x01325000ff0075a7 */ /* 0x0002a2000802014b */
[----:B------:R-:W-:Y:S05]  /*c200*/  @!P0 BRA `(.L_x_683) ;  /* 0x0000000000048947 */ /* 0x000fea0003800000 */
[----:B------:R-:W-:Y:S01]  /*c210*/  BPT.TRAP 0x1 ;  /* 0x000000040000795c */ /* 0x000fe20000300000 */
.L_x_683:
[----:B--2---:R-:W-:Y:S05]  /*c220*/  @P1 BRA `(.L_x_684) ;  /* 0x0000000000081947 */ /* 0x004fea0003800000 */
[----:B------:R-:W2:Y:S02]  /*c230*/  SYNCS.PHASECHK.TRANS64.TRYWAIT P1, [UR11+0x13250], R0 ;  /* 0x01325000ff0075a7 */ /* 0x000ea4000802014b */
[----:B--2---:R-:W-:Y:S05]  /*c240*/  @!P1 BRA `(.L_x_685) ;  /* 0x0000008400289947 */ /* 0x004fea0003800000 */
.L_x_684:
[----:B------:R-:W-:Y:S01]  /*c250*/  UIADD3 UR6, UR40, 0x1000, URZ ;  /* 0x0000100028067890 */ /* 0x000fe2000fffe03f */
[----:B------:R-:W-:Y:S01]  /*c260*/  WARPGROUP.ARRIVE ;  /* 0x00000000000079c5 */ /* 0x000fe20000000000 */
[----:B------:R-:W-:-:S05]  /*c270*/  UMOV UR7, 0xc0000010 ;  /* 0xc000001000077882 */ /* 0x000fca0000000000 */
[----:B--2---:R-:W2:Y:S01]  /*c280*/  S2R R3, SR_TID.X ;  /* 0x0000000000037919 */ /* 0x004ea20000002100 */
[----:B------:R-:W-:Y:S01]  /*c290*/  USHF.R.U32.HI UR6, URZ, 0x4, UR6 ;  /* 0x000000043f067899 */ /* 0x000fe20008011606 */
[----:B-1----:R-:W-:-:S03]  /*c2a0*/  IMAD.U32 R0, RZ, RZ, UR24 ;  /* 0x00000018ff007e24 */ /* 0x002fc6000f8e00ff */
[----:B------:R-:W-:-:S04]  /*c2b0*/  ULOP3.LUT UR6, UR6, 0x3fff, URZ, 0xc0, !UPT ;  /* 0x00003fff06067892 */ /* 0x000fc8000f8ec03f */
[----:B------:R-:W-:-:S04]  /*c2c0*/  ULOP3.LUT UR6, UR6, 0x10000, URZ, 0xfc, !UPT ;  /* 0x0001000006067892 */ /* 0x000fc8000f8efc3f */
        /* <DEDUP_REMOVED lines=30> */
[----:B------:R-:W-:-:S03]  /*c4b0*/  ISETP.GE.AND P1, PT, R10, 0x1, PT ;  /* 0x000000010a00780c */ /* 0x000fc60003f26270 */
[----:B------:R-:W-:-:S05]  /*c4c0*/  IADD3 R3, R136, 0x1, R23 ;  /* 0x0000000188037810 */ /* 0x000fca0007ffe017 */
[----:B-1----:R-:W-:-:S04]  /*c4d0*/  VIADD R0, R3, -UR22 ;  /* 0x8000001603007c36 */ /* 0x002fc80008000000 */
[----:B------:R-:W-:-:S04]  /*c4e0*/  IMAD R0, R17, -0x2, R0 ;  /* 0xfffffffe11007824 */ /* 0x000fc800078e0200 */
[C---:B------:R-:W-:Y:S02]  /*c4f0*/  VIADD R22, R0.reuse, UR21 ;  /* 0x0000001500167c36 */ /* 0x040fe40008000000 */
[----:B------:R-:W-:Y:S02]  /*c500*/  VIADD R18, R0, UR6 ;  /* 0x0000000600127c36 */ /* 0x000fe40008000000 */
[----:B------:R-:W-:Y:S02]  /*c510*/  IMAD R0, R17, -0x2, R136 ;  /* 0xfffffffe11007824 */ /* 0x000fe400078e0288 */
[C---:B------:R-:W-:Y:S02]  /*c520*/  IMAD.IADD R15, R8.reuse, 0x1, R22 ;  /* 0x00000001080f7824 */ /* 0x040fe400078e0216 */
[----:B------:R-:W-:Y:S01]  /*c530*/  IMAD.IADD R3, R8, 0x1, R18 ;  /* 0x0000000108037824 */ /* 0x000fe200078e0212 */
[----:B------:R-:W-:Y:S06]  /*c540*/  @!P1 BRA `(.L_x_686) ;  /* 0x0000000000589947 */ /* 0x000fec0003800000 */
        /* <DEDUP_REMOVED lines=11> */
.L_x_688:
[----:B------:R-:W-:-:S05]  /*c600*/  IMAD.U32 R138, RZ, RZ, UR20 ;  /* 0x00000014ff8a7e24 */ /* 0x000fca000f8e00ff */
[----:B------:R-:W-:-:S13]  /*c610*/  ISETP.NE.AND P1, PT, R138, 0x1, PT ;  /* 0x000000018a00780c */ /* 0x000fda0003f25270 */
[----:B------:R-:W1:Y:S01]  /*c620*/  @P1 LDC.64 R20, c[0x0][0x9e8] ;  /* 0x00027a00ff141b82 */ /* 0x000e620000000a00 */
[----:B------:R-:W-:-:S04]  /*c630*/  @P1 IMAD.IADD R137, R19, 0x1, R8 ;  /* 0x0000000113891824 */ /* 0x000fc800078e0208 */
[----:B-1----:R-:W-:-:S04]  /*c640*/  @P1 IMAD.HI.U32 R20, R137, R20, RZ ;  /* 0x0000001489141227 */ /* 0x002fc800078e00ff */
[----:B------:R-:W-:Y:S01]  /*c650*/  IMAD.MOV.U32 R137, RZ, RZ, R13 ;  /* 0x000000ffff897224 */ /* 0x000fe200078e000d */
[----:B------:R-:W-:-:S07]  /*c660*/  @P1 SHF.R.U32.HI R137, RZ, R21, R20 ;  /* 0x00000015ff891219 */ /* 0x000fce0000011614 */
.L_x_689:
[----:B------:R-:W-:Y:S05]  /*c670*/  BSYNC B0 ;  /* 0x0000000000007941 */ /* 0x000fea0003800000 */
.L_x_687:
[----:B------:R-:W-:-:S05]  /*c680*/  IMAD R20, R137, R138, R0 ;  /* 0x0000008a89147224 */ /* 0x000fca00078e0200 */
[----:B------:R-:W-:Y:S02]  /*c690*/  VIADDMNMX R15, R20, R138, R15, PT ;  /* 0x0000008a140f7246 */ /* 0x000fe4000380010f */
[----:B------:R-:W-:-:S07]  /*c6a0*/  VIMNMX R3, R3, R20, !PT ;  /* 0x0000001403037248 */ /* 0x000fce0007fe0100 */
.L_x_686:
        /* <DEDUP_REMOVED lines=14> */
[----:B------:R-:W-:Y:S02]  /*c790*/  ISETP.LT.OR P1, PT, R15, 0x9, P1 ;  /* 0x000000090f00780c */ /* 0x000fe40000f21670 */
[----:B------:R-:W-:Y:S02]  /*c7a0*/  ISETP.GE.AND P2, PT, R136, 0x11, PT ;  /* 0x000000118800780c */ /* 0x000fe40003f46270 */
[----:B------:R-:W-:Y:S02]  /*c7b0*/  LOP3.LUT R16, R16, 0xbfffffff, RZ, 0xc0, !PT ;  /* 0xbfffffff10107812 */ /* 0x000fe400078ec0ff */
[----:B------:R-:W-:Y:S02]  /*c7c0*/  FSEL R124, R124, -INF , !P1 ;  /* 0xff8000007c7c7808 */ /* 0x000fe40004800000 */
[----:B------:R-:W-:-:S02]  /*c7d0*/  ISETP.GT.AND P1, PT, R3, 0x9, !P3 ;  /* 0x000000090300780c */ /* 0x000fc40005f24270 */
[----:B------:R-:W-:Y:S02]  /*c7e0*/  @P3 LOP3.LUT R16, R16, 0x40000000, RZ, 0xfc, !PT ;  /* 0x4000000010103812 */ /* 0x000fe400078efcff */
[----:B------:R-:W-:Y:S02]  /*c7f0*/  ISETP.LT.OR P1, PT, R15, 0xa, P1 ;  /* 0x0000000a0f00780c */ /* 0x000fe40000f21670 */
[----:B------:R-:W-:Y:S02]  /*c800*/  LOP3.LUT R16, R16, 0x7fffffff, RZ, 0xc0, !PT ;  /* 0x7fffffff10107812 */ /* 0x000fe400078ec0ff */
[----:B------:R-:W-:Y:S02]  /*c810*/  FSEL R125, R125, -INF , !P1 ;  /* 0xff8000007d7d7808 */ /* 0x000fe40004800000 */
[----:B------:R-:W-:Y:S02]  /*c820*/  @P2 LOP3.LUT R16, R16, 0x80000000, RZ, 0xfc, !PT ;  /* 0x8000000010102812 */ /* 0x000fe400078efcff */
[----:B------:R-:W-:-:S02]  /*c830*/  ISETP.GT.AND P1, PT, R3, 0x10, !P2 ;  /* 0x000000100300780c */ /* 0x000fc40005724270 */
[C---:B------:R-:W-:Y:S02]  /*c840*/  ISETP.GE.AND P2, PT, R136.reuse, 0x12, PT ;  /* 0x000000128800780c */ /* 0x040fe40003f46270 */
[----:B------:R-:W-:Y:S02]  /*c850*/  ISETP.LT.OR P1, PT, R15, 0x11, P1 ;  /* 0x000000110f00780c */ /* 0x000fe40000f21670 */
[----:B------:R-:W-:Y:S02]  /*c860*/  ISETP.GE.AND P3, PT, R136, 0x22, PT ;  /* 0x000000228800780c */ /* 0x000fe40003f66270 */
[----:B------:R-:W-:Y:S02]  /*c870*/  FSEL R128, R128, -INF , !P1 ;  /* 0xff80000080807808 */ /* 0x000fe40004800000 */
[----:B------:R-:W-:Y:S02]  /*c880*/  ISETP.GT.AND P1, PT, R3, 0x11, !P2 ;  /* 0x000000110300780c */ /* 0x000fe40005724270 */
[----:B------:R-:W-:-:S02]  /*c890*/  LOP3.LUT R16, R16, 0xfffffffd, RZ, 0xc0, !PT ;  /* 0xfffffffd10107812 */ /* 0x000fc400078ec0ff */
[----:B------:R-:W-:Y:S02]  /*c8a0*/  ISETP.LT.OR P1, PT, R15, 0x12, P1 ;  /* 0x000000120f00780c */ /* 0x000fe40000f21670 */
[----:B------:R-:W-:Y:S02]  /*c8b0*/  @P2 LOP3.LUT R2, R2, 0x1, RZ, 0xfc, !PT ;  /* 0x0000000102022812 */ /* 0x000fe400078efcff */
[----:B------:R-:W-:Y:S02]  /*c8c0*/  ISETP.GE.AND P2, PT, R136, 0x19, PT ;  /* 0x000000198800780c */ /* 0x000fe40003f46270 */
[----:B------:R-:W-:Y:S02]  /*c8d0*/  FSEL R129, R129, -INF , !P1 ;  /* 0xff80000081817808 */ /* 0x000fe40004800000 */
[----:B------:R-:W-:Y:S02]  /*c8e0*/  LOP3.LUT R2, R2, 0xfffffffb, RZ, 0xc0, !PT ;  /* 0xfffffffb02027812 */ /* 0x000fe400078ec0ff */
[----:B------:R-:W-:-:S02]  /*c8f0*/  ISETP.GT.AND P1, PT, R3, 0x18, !P2 ;  /* 0x000000180300780c */ /* 0x000fc40005724270 */
[----:B------:R-:W-:Y:S02]  /*c900*/  @P3 LOP3.LUT R16, R16, 0x2, RZ, 0xfc, !PT ;  /* 0x0000000210103812 */ /* 0x000fe400078efcff */
[----:B------:R-:W-:Y:S02]  /*c910*/  ISETP.LT.OR P1, PT, R15, 0x19, P1 ;  /* 0x000000190f00780c */ /* 0x000fe40000f21670 */
[----:B------:R-:W-:Y:S02]  /*c920*/  LOP3.LUT R16, R16, 0xfffffffb, RZ, 0xc0, !PT ;  /* 0xfffffffb10107812 */ /* 0x000fe400078ec0ff */
[----:B------:R-:W-:Y:S02]  /*c930*/  @P2 LOP3.LUT R2, R2, 0x4, RZ, 0xfc, !PT ;  /* 0x0000000402022812 */ /* 0x000fe400078efcff */
[----:B------:R-:W-:Y:S02]  /*c940*/  ISETP.GE.AND P2, PT, R136, 0x1a, PT ;  /* 0x0000001a8800780c */ /* 0x000fe40003f46270 */
[----:B------:R-:W-:-:S02]  /*c950*/  FSEL R132, R132, -INF , !P1 ;  /* 0xff80000084847808 */ /* 0x000fc40004800000 */
[----:B------:R-:W-:Y:S02]  /*c960*/  ISETP.GT.AND P1, PT, R3, 0x19, !P2 ;  /* 0x000000190300780c */ /* 0x000fe40005724270 */
[----:B------:R-:W-:Y:S02]  /*c970*/  LOP3.LUT R2, R2, 0xfffffffd, RZ, 0xc0, !PT ;  /* 0xfffffffd02027812 */ /* 0x000fe400078ec0ff */
[----:B------:R-:W-:-:S04]  /*c980*/  ISETP.LT.OR P1, PT, R15, 0x1a, P1 ;  /* 0x0000001a0f00780c */ /* 0x000fc80000f21670 */
[----:B------:R-:W-:Y:S02]  /*c990*/  FSEL R133, R133, -INF , !P1 ;  /* 0xff80000085857808 */ /* 0x000fe40004800000 */
[----:B------:R-:W-:Y:S02]  /*c9a0*/  ISETP.GE.AND P1, PT, R136, 0x21, PT ;  /* 0x000000218800780c */ /* 0x000fe40003f26270 */
[----:B------:R-:W-:Y:S02]  /*c9b0*/  @P2 LOP3.LUT R2, R2, 0x2, RZ, 0xfc, !PT ;  /* 0x0000000202022812 */ /* 0x000fe400078efcff */
[----:B------:R-:W-:-:S04]  /*c9c0*/  ISETP.GT.AND P2, PT, R3, 0x20, !P1 ;  /* 0x000000200300780c */ /* 0x000fc80004f44270 */
[----:B------:R-:W-:-:S04]  /*c9d0*/  ISETP.LT.OR P2, PT, R15, 0x21, P2 ;  /* 0x000000210f00780c */ /* 0x000fc80001741670 */
        /* <DEDUP_REMOVED lines=181> */
[----:B------:R-:W-:-:S13]  /*d530*/  ISETP.GE.AND P6, PT, R10, 0x1, PT ;  /* 0x000000010a00780c */ /* 0x000fda0003fc6270 */
[----:B------:R-:W-:Y:S05]  /*d540*/  @!P6 BRA `(.L_x_690) ;  /* 0x000000000058e947 */ /* 0x000fea0003800000 */
        /* <DEDUP_REMOVED lines=11> */
.L_x_692:
[----:B------:R-:W-:-:S05]  /*d600*/  IMAD.U32 R15, RZ, RZ, UR20 ;  /* 0x00000014ff0f7e24 */ /* 0x000fca000f8e00ff */
[----:B------:R-:W-:-:S13]  /*d610*/  ISETP.NE.AND P6, PT, R15, 0x1, PT ;  /* 0x000000010f00780c */ /* 0x000fda0003fc5270 */
[----:B------:R-:W1:Y:S01]  /*d620*/  @P6 LDC.64 R20, c[0x0][0x9e8] ;  /* 0x00027a00ff146b82 */ /* 0x000e620000000a00 */
[----:B------:R-:W-:-:S04]  /*d630*/  @P6 IMAD.IADD R3, R19, 0x1, R7 ;  /* 0x0000000113036824 */ /* 0x000fc800078e0207 */
[----:B-1----:R-:W-:-:S04]  /*d640*/  @P6 IMAD.HI.U32 R20, R3, R20, RZ ;  /* 0x0000001403146227 */ /* 0x002fc800078e00ff */
[----:B------:R-:W-:Y:S01]  /*d650*/  IMAD.MOV.U32 R3, RZ, RZ, R14 ;  /* 0x000000ffff037224 */ /* 0x000fe200078e000e */
[----:B------:R-:W-:-:S07]  /*d660*/  @P6 SHF.R.U32.HI R3, RZ, R21, R20 ;  /* 0x00000015ff036219 */ /* 0x000fce0000011614 */
.L_x_693:
[----:B------:R-:W-:Y:S05]  /*d670*/  BSYNC B0 ;  /* 0x0000000000007941 */ /* 0x000fea0003800000 */
.L_x_691:
[----:B------:R-:W-:-:S05]  /*d680*/  IMAD R3, R3, R15, R0 ;  /* 0x0000000f03037224 */ /* 0x000fca00078e0200 */
[----:B------:R-:W-:Y:S02]  /*d690*/  VIADDMNMX R22, R3, R15, R22, PT ;  /* 0x0000000f03167246 */ /* 0x000fe40003800116 */
[----:B------:R-:W-:-:S07]  /*d6a0*/  VIMNMX R18, R18, R3, !PT ;  /* 0x0000000312127248 */ /* 0x000fce0007fe0100 */
.L_x_690:
        /* <DEDUP_REMOVED lines=99> */
[----:B------:R-:W-:Y:S01]  /*dce0*/  ISETP.GT.AND P2, PT, R18, 0x89, !P2 ;  /* 0x000000891200780c */ /* 0x000fe20005744270 */
[----:B------:R-:W1:Y:S01]  /*dcf0*/  SHFL.BFLY PT, R0, R15, 0x2, 0x1f ;  /* 0x0c401f000f007f89 */ /* 0x000e6200000e0000 */
[----:B------:R-:W-:Y:S02]  /*dd00*/  FSEL R102, R102, -INF , !P1 ;  /* 0xff80000066667808 */ /* 0x000fe40004800000 */
[----:B------:R-:W-:-:S02]  /*dd10*/  LOP3.LUT P1, RZ, R16, 0x2000, RZ, 0xc0, !PT ;  /* 0x0000200010ff7812 */ /* 0x000fc4000782c0ff */
[----:B------:R-:W-:Y:S02]  /*dd20*/  ISETP.LT.OR P2, PT, R22, 0x8a, P2 ;  /* 0x0000008a1600780c */ /* 0x000fe40001741670 */
[C---:B------:R-:W-:Y:S02]  /*dd30*/  ISETP.GT.AND P1, PT, R18.reuse, 0x59, !P1 ;  /* 0x000000591200780c */ /* 0x040fe40004f24270 */
[----:B------:R-:W-:Y:S02]  /*dd40*/  ISETP.GT.AND P3, PT, R18, 0x90, !P3 ;  /* 0x000000901200780c */ /* 0x000fe40005f64270 */
[----:B------:R-:W-:Y:S02]  /*dd50*/  ISETP.LT.OR P1, PT, R22, 0x5a, P1 ;  /* 0x0000005a1600780c */ /* 0x000fe40000f21670 */
[----:B------:R-:W-:Y:S02]  /*dd60*/  FSEL R63, R63, -INF , !P2 ;  /* 0xff8000003f3f7808 */ /* 0x000fe40005000000 */
[----:B------:R-:W-:-:S02]  /*dd70*/  FSEL R103, R103, -INF , !P1 ;  /* 0xff80000067677808 */ /* 0x000fc40004800000 */
[----:B------:R-:W-:Y:S02]  /*dd80*/  LOP3.LUT P1, RZ, R16, 0x1000, RZ, 0xc0, !PT ;  /* 0x0000100010ff7812 */ /* 0x000fe4000782c0ff */
[----:B------:R-:W-:Y:S02]  /*dd90*/  ISETP.LT.OR P3, PT, R22, 0x91, P3 ;  /* 0x000000911600780c */ /* 0x000fe40001f61670 */
[C---:B------:R-:W-:Y:S02]  /*dda0*/  ISETP.GT.AND P1, PT, R18.reuse, 0x60, !P1 ;  /* 0x000000601200780c */ /* 0x040fe40004f24270 */
[----:B------:R-:W-:Y:S02]  /*ddb0*/  ISETP.GT.AND P4, PT, R18, 0x91, !P4 ;  /* 0x000000911200780c */ /* 0x000fe40006784270 */
[----:B------:R-:W-:Y:S02]  /*ddc0*/  ISETP.LT.OR P1, PT, R22, 0x61, P1 ;  /* 0x000000611600780c */ /* 0x000fe40000f21670 */
[----:B-1----:R-:W-:Y:S01]  /*ddd0*/  FMNMX.FTZ R20, R15, R0, !PT ;  /* 0x000000000f147209 */ /* 0x002fe20007810000 */
[----:B------:R-:W-:Y:S01]  /*dde0*/  IMAD.U32 R0, RZ, RZ, UR41 ;  /* 0x00000029ff007e24 */ /* 0x000fe2000f8e00ff */
[----:B------:R-:W-:-:S02]  /*ddf0*/  FSEL R74, R74, -INF , !P1 ;  /* 0xff8000004a4a7808 */ /* 0x000fc40004800000 */
[----:B------:R-:W-:Y:S01]  /*de00*/  LOP3.LUT P1, RZ, R16, 0x800, RZ, 0xc0, !PT ;  /* 0x0000080010ff7812 */ /* 0x000fe2000782c0ff */
[----:B------:R-:W1:Y:S01]  /*de10*/  SHFL.BFLY PT, R3, R20, 0x1, 0x1f ;  /* 0x0c201f0014037f89 */ /* 0x000e6200000e0000 */
[----:B------:R-:W-:Y:S02]  /*de20*/  FSEL R66, R66, -INF , !P3 ;  /* 0xff80000042427808 */ /* 0x000fe40005800000 */
[C---:B------:R-:W-:Y:S02]  /*de30*/  ISETP.GT.AND P1, PT, R18.reuse, 0x61, !P1 ;  /* 0x000000611200780c */ /* 0x040fe40004f24270 */
[----:B------:R-:W-:Y:S02]  /*de40*/  ISETP.GT.AND P5, PT, R18, 0x98, !P5 ;  /* 0x000000981200780c */ /* 0x000fe40006fa4270 */
[C---:B------:R-:W-:Y:S02]  /*de50*/  ISETP.LT.OR P1, PT, R22.reuse, 0x62, P1 ;  /* 0x000000621600780c */ /* 0x040fe40000f21670 */
[----:B------:R-:W-:-:S02]  /*de60*/  ISETP.LT.OR P4, PT, R22, 0x92, P4 ;  /* 0x000000921600780c */ /* 0x000fc40002781670 */
[----:B------:R-:W-:Y:S02]  /*de70*/  FSEL R75, R75, -INF , !P1 ;  /* 0xff8000004b4b7808 */ /* 0x000fe40004800000 */
[----:B------:R-:W-:Y:S02]  /*de80*/  LOP3.LUT P1, RZ, R16, 0x400, RZ, 0xc0, !PT ;  /* 0x0000040010ff7812 */ /* 0x000fe4000782c0ff */
[----:B------:R-:W-:Y:S02]  /*de90*/  ISETP.LT.OR P5, PT, R22, 0x99, P5 ;  /* 0x000000991600780c */ /* 0x000fe40002fa1670 */
[----:B------:R-:W-:Y:S02]  /*dea0*/  ISETP.GT.AND P1, PT, R18, 0x68, !P1 ;  /* 0x000000681200780c */ /* 0x000fe40004f24270 */
[----:B------:R-:W-:Y:S02]  /*deb0*/  FSEL R67, R67, -INF , !P4 ;  /* 0xff80000043437808 */ /* 0x000fe40006000000 */
[----:B------:R-:W-:-:S02]  /*dec0*/  ISETP.LT.OR P1, PT, R22, 0x69, P1 ;  /* 0x000000691600780c */ /* 0x000fc40000f21670 */
        /* <DEDUP_REMOVED lines=159> */
[----:B------:R-:W-:-:S01]  /*e8c0*/  FFMA.FTZ R76, R80, UR41, -R0 ;  /* 0x00000029504c7c23 */ /* 0x000fc20008010800 */
[----:B------:R-:W-:Y:S01]  /*e8d0*/  FFMA.FTZ R80, R84, UR41, -R0 ;  /* 0x0000002954507c23 */ /* 0x000fe20008010800 */
[----:B------:R-:W-:Y:S01]  /*e8e0*/  MUFU.EX2 R112, R112 ;  /* 0x0000007000707308 */ /* 0x000fe20000000800 */
[----:B------:R-:W-:-:S04]  /*e8f0*/  FMNMX.FTZ R77, R70, R77, !PT ;  /* 0x0000004d464d7209 */ /* 0x000fc80007810000 */
[----:B------:R-:W-:Y:S01]  /*e900*/  FMNMX.FTZ R129, R22, R77, !PT ;  /* 0x0000004d16817209 */ /* 0x000fe20007810000 */
[----:B------:R-:W-:-:S01]  /*e910*/  FFMA.FTZ R77, R81, UR41, -R0 ;  /* 0x00000029514d7c23 */ /* 0x000fc20008010800 */
[--C-:B------:R-:W-:Y:S01]  /*e920*/  FFMA.FTZ R81, R85, UR41, -R0.reuse ;  /* 0x0000002955517c23 */ /* 0x100fe20008010800 */
[----:B------:R-:W-:Y:S02]  /*e930*/  MUFU.EX2 R113, R113 ;  /* 0x0000007100717308 */ /* 0x000fe40000000800 */
[----:B------:R-:W1:Y:S06]  /*e940*/  SHFL.BFLY PT, R132, R129, 0x2, 0x1f ;  /* 0x0c401f0081847f89 */ /* 0x000e6c00000e0000 */
[----:B------:R-:W-:Y:S08]  /*e950*/  MUFU.EX2 R116, R116 ;  /* 0x0000007400747308 */ /* 0x000ff00000000800 */
[----:B------:R-:W-:Y:S08]  /*e960*/  MUFU.EX2 R117, R117 ;  /* 0x0000007500757308 */ /* 0x000ff00000000800 */
[----:B------:R-:W-:Y:S01]  /*e970*/  MUFU.EX2 R88, R88 ;  /* 0x0000005800587308 */ /* 0x000fe20000000800 */
[----:B-1----:R-:W-:Y:S01]  /*e980*/  FMNMX.FTZ R132, R129, R132, !PT ;  /* 0x0000008481847209 */ /* 0x002fe20007810000 */
[----:B------:R-:W-:Y:S01]  /*e990*/  FFMA.FTZ R129, R69, UR41, -R0 ;  /* 0x0000002945817c23 */ /* 0x000fe20008010800 */
[----:B------:R-:W-:-:S03]  /*e9a0*/  FSEL R69, R3, RZ, P1 ;  /* 0x000000ff03457208 */ /* 0x000fc60000800000 */
[----:B------:R-:W1:Y:S02]  /*e9b0*/  SHFL.BFLY PT, R85, R132, 0x1, 0x1f ;  /* 0x0c201f0084557f89 */ /* 0x000e6400000e0000 */
[----:B------:R-:W-:Y:S01]  /*e9c0*/  MUFU.EX2 R89, R89 ;  /* 0x0000005900597308 */ /* 0x000fe20000000800 */
[----:B------:R-:W-:-:S04]  /*e9d0*/  FADD.FTZ R12, -R69, R12 ;  /* 0x0000000c450c7221 */ /* 0x000fc80000010100 */
[----:B------:R-:W-:-:S03]  /*e9e0*/  FMUL.FTZ R12, R12, UR41 ;  /* 0x000000290c0c7c20 */ /* 0x000fc60008410000 */
[----:B------:R2:W-:Y:S08]  /*e9f0*/  MUFU.EX2 R69, R129 ;  /* 0x0000008100457308 */ /* 0x0005f00000000800 */
[----:B------:R-:W3:Y:S01]  /*ea00*/  MUFU.EX2 R12, R12 ;  /* 0x0000000c000c7308 */ /* 0x000ee20000000800 */
[----:B-1----:R-:W-:Y:S01]  /*ea10*/  FMNMX.FTZ R0, R132, R85, !PT ;  /* 0x0000005584007209 */ /* 0x002fe20007810000 */
[----:B------:R-:W-:-:S06]  /*ea20*/  IMAD.U32 R85, RZ, RZ, UR41 ;  /* 0x00000029ff557e24 */ /* 0x000fcc000f8e00ff */
[----:B------:R-:W-:Y:S01]  /*ea30*/  MUFU.EX2 R92, R92 ;  /* 0x0000005c005c7308 */ /* 0x000fe20000000800 */
[C---:B------:R-:W-:Y:S01]  /*ea40*/  FSETP.NEU.FTZ.AND P1, PT, R0.reuse, -INF , PT ;  /* 0xff8000000000780b */ /* 0x040fe20003f3d000 */
[----:B------:R-:W-:-:S03]  /*ea50*/  FFMA.FTZ R85, R0, R85, -8 ;  /* 0xc100000000557423 */ /* 0x000fc60000010055 */
[----:B------:R-:W-:Y:S02]  /*ea60*/  FSEL R132, R0, RZ, P1 ;  /* 0x000000ff00847208 */ /* 0x000fe40000800000 */
[----:B------:R-:W-:Y:S01]  /*ea70*/  FSEL R85, R85, RZ, P1 ;  /* 0x000000ff55557208 */ /* 0x000fe20000800000 */
[----:B------:R-:W-:Y:S02]  /*ea80*/  MUFU.EX2 R93, R93 ;  /* 0x0000005d005d7308 */ /* 0x000fe40000000800 */
[----:B------:R-:W-:-:S02]  /*ea90*/  FADD.FTZ R132, -R132, R11 ;  /* 0x0000000b84847221 */ /* 0x000fc40000010100 */
[--C-:B------:R-:W-:Y:S01]  /*eaa0*/  FFMA.FTZ R84, R122, UR41, -R85.reuse ;  /* 0x000000297a547c23 */ /* 0x100fe20008010855 */
[----:B------:R-:W-:-:S01]  /*eab0*/  FFMA.FTZ R123, R123, UR41, -R85 ;  /* 0x000000297b7b7c23 */ /* 0x000fc20008010855 */
[----:B------:R-:W-:Y:S01]  /*eac0*/  FMUL.FTZ R132, R132, UR41 ;  /* 0x0000002984847c20 */ /* 0x000fe20008410000 */
[----:B------:R-:W-:-:S01]  /*ead0*/  FFMA.FTZ R122, R126, UR41, -R85 ;  /* 0x000000297e7a7c23 */ /* 0x000fc20008010855 */
[--C-:B------:R-:W-:Y:S01]  /*eae0*/  FFMA.FTZ R127, R127, UR41, -R85.reuse ;  /* 0x000000297f7f7c23 */ /* 0x100fe20008010855 */
[----:B------:R-:W-:-:S01]  /*eaf0*/  FFMA.FTZ R126, R130, UR41, -R85 ;  /* 0x00000029827e7c23 */ /* 0x000fc20008010855 */
[----:B------:R-:W-:Y:S01]  /*eb00*/  MUFU.EX2 R84, R84 ;  /* 0x0000005400547308 */ /* 0x000fe20000000800 */
[----:B--2---:R-:W-:-:S01]  /*eb10*/  FFMA.FTZ R129, R131, UR41, -R85 ;  /* 0x0000002983817c23 */ /* 0x004fc20008010855 */
[----:B------:R-:W-:Y:S01]  /*eb20*/  FFMA.FTZ R131, R135, UR41, -R85 ;  /* 0x0000002987837c23 */ /* 0x000fe20008010855 */
[----:B---3--:R-:W-:-:S01]  /*eb30*/  FFMA.FTZ R135, R12, R6, R15 ;  /* 0x000000060c877223 */ /* 0x008fc2000001000f */
[--C-:B------:R-:W-:Y:S01]  /*eb40*/  FFMA.FTZ R130, R134, UR41, -R85.reuse ;  /* 0x0000002986827c23 */ /* 0x100fe20008010855 */
[----:B------:R-:W-:-:S01]  /*eb50*/  FFMA.FTZ R134, R94, UR41, -R85 ;  /* 0x000000295e867c23 */ /* 0x000fc20008010855 */
[--C-:B------:R-:W-:Y:S01]  /*eb60*/  FFMA.FTZ R94, R95, UR41, -R85.reuse ;  /* 0x000000295f5e7c23 */ /* 0x100fe20008010855 */
[----:B------:R-:W-:-:S01]  /*eb70*/  FFMA.FTZ R95, R98, UR41, -R85 ;  /* 0x00000029625f7c23 */ /* 0x000fc20008010855 */
[----:B------:R1:W2:Y:S01]  /*eb80*/  MUFU.EX2 R133, R132 ;  /* 0x0000008400857308 */ /* 0x0002a20000000800 */
        /* <DEDUP_REMOVED lines=8> */
[----:B-1----:R-:W-:-:S01]  /*ec10*/  FADD.FTZ R132, R20, R135 ;  /* 0x0000008714847221 */ /* 0x002fc20000010000 */
[--C-:B------:R-:W-:Y:S01]  /*ec20*/  FFMA.FTZ R114, R114, UR41, -R85.reuse ;  /* 0x0000002972727c23 */ /* 0x100fe20008010855 */
[----:B------:R-:W-:-:S01]  /*ec30*/  FFMA.FTZ R115, R115, UR41, -R85 ;  /* 0x0000002973737c23 */ /* 0x000fc20008010855 */
[----:B------:R-:W-:Y:S01]  /*ec40*/  FFMA.FTZ R118, R118, UR41, -R85 ;  /* 0x0000002976767c23 */ /* 0x000fe20008010855 */
[----:B------:R-:W-:-:S01]  /*ec50*/  FADD.FTZ R103, R21, R132 ;  /* 0x0000008415677221 */ /* 0x000fc20000010000 */
[--C-:B------:R-:W-:Y:S01]  /*ec60*/  FFMA.FTZ R119, R119, UR41, -R85.reuse ;  /* 0x0000002977777c23 */ /* 0x100fe20008010855 */
[----:B------:R-:W-:-:S01]  /*ec70*/  FFMA.FTZ R90, R90, UR41, -R85 ;  /* 0x000000295a5a7c23 */ /* 0x000fc20008010855 */
[----:B------:R-:W1:Y:S01]  /*ec80*/  MUFU.EX2 R122, R122 ;  /* 0x0000007a007a7308 */ /* 0x000e620000000800 */
[----:B--2---:R-:W-:-:S01]  /*ec90*/  FFMA.FTZ R6, R133, R5, R84 ;  /* 0x0000000585067223 */ /* 0x004fc20000010054 */
        /* <DEDUP_REMOVED lines=16> */
[----:B------:R-:W-:Y:S01]  /*eda0*/  FADD.FTZ R103, R128, R103 ;  /* 0x0000006780677221 */ /* 0x000fe20000010000 */
        /* <DEDUP_REMOVED lines=9> */
[--C-:B------:R-:W-:Y:S01]  /*ee40*/  FFMA.FTZ R70, R70, UR41, -R85.reuse ;  /* 0x0000002946467c23 */ /* 0x100fe20008010855 */
[----:B------:R-:W-:-:S03]  /*ee50*/  FFMA.FTZ R85, R22, UR41, -R85 ;  /* 0x0000002916557c23 */ /* 0x000fc60008010855 */
[----:B------:R-:W2:Y:S01]  /*ee60*/  MUFU.EX2 R130, R130 ;  /* 0x0000008200827308 */ /* 0x000ea20000000800 */
[----:B---3--:R-:W-:-:S07]  /*ee70*/  FADD.FTZ R6, R126, R5 ;  /* 0x000000057e067221 */ /* 0x008fce0000010000 */
[----:B------:R-:W3:Y:S01]  /*ee80*/  MUFU.EX2 R131, R131 ;  /* 0x0000008300837308 */ /* 0x000ee20000000800 */
[----:B-1----:R-:W-:-:S07]  /*ee90*/  FADD.FTZ R5, R129, R6 ;  /* 0x0000000681057221 */ /* 0x002fce0000010000 */
[----:B------:R-:W1:Y:S01]  /*eea0*/  MUFU.EX2 R106, R106 ;  /* 0x0000006a006a7308 */ /* 0x000e620000000800 */
[----:B--2---:R-:W-:-:S07]  /*eeb0*/  FADD.FTZ R6, R130, R5 ;  /* 0x0000000582067221 */ /* 0x004fce0000010000 */
[----:B------:R-:W2:Y:S01]  /*eec0*/  MUFU.EX2 R107, R107 ;  /* 0x0000006b006b7308 */ /* 0x000ea20000000800 */
[----:B---3--:R-:W-:-:S01]  /*eed0*/  FADD.FTZ R5, R131, R6 ;  /* 0x0000000683057221 */ /* 0x008fc20000010000 */
[----:B------:R-:W-:-:S06]  /*eee0*/  FADD.FTZ R6, R104, R103 ;  /* 0x0000006768067221 */ /* 0x000fcc0000010000 */
        /* <DEDUP_REMOVED lines=108> */
[----:B------:R-:W-:Y:S01]  /*f5b0*/  FADD.FTZ R6, R69, R6 ;  /* 0x0000000645067221 */ /* 0x000fe20000010000 */
[----:B-1----:R-:W-:-:S04]  /*f5c0*/  FADD.FTZ R22, R70, R103 ;  /* 0x0000006746167221 */ /* 0x002fc80000010000 */
[----:B--2---:R-:W-:Y:S01]  /*f5d0*/  FADD.FTZ R5, R85, R22 ;  /* 0x0000001655057221 */ /* 0x004fe20000010000 */
[----:B------:R-:W-:Y:S06]  /*f5e0*/  @!P0 BRA `(.L_x_694) ;  /* 0x0000000000048947 */ /* 0x000fec0003800000 */
[----:B------:R-:W-:Y:S01]  /*f5f0*/  BPT.TRAP 0x1 ;  /* 0x000000040000795c */ /* 0x000fe20000300000 */
.L_x_694:
        /* <DEDUP_REMOVED lines=82> */
.L_x_677:
[----:B------:R-:W-:Y:S06]  /*fb20*/  BAR.ARV 0x8, 0x1a0 ;  /* 0x0206800000007b1d */ /* 0x000fec0000002000 */
[----:B------:R-:W-:Y:S05]  /*fb30*/  @!P0 BRA `(.L_x_696) ;  /* 0x0000000000048947 */ /* 0x000fea0003800000 */
[----:B------:R-:W-:Y:S01]  /*fb40*/  BPT.TRAP 0x1 ;  /* 0x000000040000795c */ /* 0x000fe20000300000 */
.L_x_696:
[----:B------:R-:W-:Y:S01]  /*fb50*/  ULEA UR14, UR38, UR40, 0x3 ;  /* 0x00000028260e7291 */ /* 0x000fe2000f8e183f */
[----:B------:R-:W-:-:S05]  /*fb60*/  IMAD.U32 R4, RZ, RZ, UR37 ;  /* 0x00000025ff047e24 */ /* 0x000fca000f8e00ff */
[----:B------:R-:W-:-:S04]  /*fb70*/  SHF.L.U32 R4, R4, 0x1f, RZ ;  /* 0x0000001f04047819 */ /* 0x000fc800000006ff */
[----:B------:R1:W2:Y:S01]  /*fb80*/  SYNCS.PHASECHK.TRANS64.TRYWAIT P1, [UR14+0x13250], R4 ;  /* 0x01325004ff0075a7 */ /* 0x0002a2000802014e */
[----:B------:R-:W-:Y:S05]  /*fb90*/  @!P0 BRA `(.L_x_697) ;  /* 0x0000000000048947 */ /* 0x000fea0003800000 */
[----:B------:R-:W-:Y:S01]  /*fba0*/  BPT.TRAP 0x1 ;  /* 0x000000040000795c */ /* 0x000fe20000300000 */
.L_x_697:
[----:B--2---:R-:W-:Y:S05]  /*fbb0*/  @P1 BRA `(.L_x_698) ;  /* 0x0000000000081947 */ /* 0x004fea0003800000 */
[----:B------:R-:W2:Y:S02]  /*fbc0*/  SYNCS.PHASECHK.TRANS64.TRYWAIT P1, [UR14+0x13250], R4 ;  /* 0x01325004ff0075a7 */ /* 0x000ea4000802014e */
[----:B--2---:R-:W-:Y:S05]  /*fbd0*/  @!P1 BRA `(.L_x_699) ;  /* 0x0000004800dc9947 */ /* 0x004fea0003800000 */
.L_x_698:
        /* <DEDUP_REMOVED lines=9> */
[----:B------:R-:W-:-:S04]  /*fc70*/  PLOP3.LUT P1, PT, PT, PT, UP0, 0x80, 0x0 ;  /* 0x000000000000781c */ /* 0x000fc80003f2f008 */
[----:B------:R-:W-:Y:S01]  /*fc80*/  @UP0 USHF.R.S32.HI UR9, URZ, 0x1f, UR44 ;  /* 0x0000001f3f090899 */ /* 0x000fe2000801142c */
[----:B------:R-:W-:Y:S01]  /*fc90*/  @UP0 ULDC.64 UR10, c[0x0][0x9c8] ;  /* 0x00027200000a0ab9 */ /* 0x000fe20000000a00 */
[----:B------:R-:W-:Y:S02]  /*fca0*/  @UP0 USHF.R.S32.HI UR8, URZ, 0x1f, UR48 ;  /* 0x0000001f3f080899 */ /* 0x000fe40008011430 */
[----:B------:R-:W-:Y:S02]  /*fcb0*/  @UP0 UIMAD UR9, UR9, UR10, URZ ;  /* 0x0000000a090902a4 */ /* 0x000fe4000f8e023f */
[----:B------:R-:W-:Y:S02]  /*fcc0*/  @UP0 UIMAD.WIDE.U32 UR6, UR44, UR10, URZ ;  /* 0x0000000a2c0602a5 */ /* 0x000fe4000f8e003f */
[----:B------:R-:W-:Y:S02]  /*fcd0*/  UIMAD UR10, UR38, 0x280, UR40 ;  /* 0x00000280260a78a4 */ /* 0x000fe4000f8e0228 */
[----:B------:R-:W-:Y:S01]  /*fce0*/  @UP0 UIMAD UR9, UR44, UR11, UR9 ;  /* 0x0000000b2c0902a4 */ /* 0x000fe2000f8e0209 */
[----:B------:R-:W-:-:S02]  /*fcf0*/  @UP0 ULDC.64 UR12, c[0x0][0x9d0] ;  /* 0x00027400000c0ab9 */ /* 0x000fc40000000a00 */
[----:B------:R-:W-:Y:S01]  /*fd00*/  UMOV UR11, 0xc0000010 ;  /* 0xc0000010000b7882 */ /* 0x000fe20000000000 */
[----:B------:R-:W-:Y:S02]  /*fd10*/  @UP0 UIMAD UR8, UR8, UR12, URZ ;  /* 0x0000000c080802a4 */ /* 0x000fe4000f8e023f */
[----:B------:R-:W-:-:S07]  /*fd20*/  @UP0 UIADD3 UR7, UR7, UR9, URZ ;  /* 0x0000000907070290 */ /* 0x000fce000fffe03f */
[----:B------:R-:W-:Y:S01]  /*fd30*/  QGMMA.64x64x32.F32.E4M3.E4M3 R24, R152, gdesc[UR8], R24, gsb0 ;  /* 0x00e0000898187df3 */ /* 0x000fe20008000818 */
[----:B------:R-:W-:Y:S02]  /*fd40*/  @UP0 UIMAD UR8, UR48, UR13, UR8 ;  /* 0x0000000d300802a4 */ /* 0x000fe4000f8e0208 */
        /* <DEDUP_REMOVED lines=8> */
[----:B------:R-:W-:Y:S02]  /*fdd0*/  UMOV UR7, 0xc0000010 ;  /* 0xc000001000077882 */ /* 0x000fe40000000000 */
[----:B------:R-:W-:Y:S01]  /*fde0*/  UMOV UR6, UR4 ;  /* 0x0000000400067c82 */ /* 0x000fe20008000000 */
[----:B------:R-:W-:Y:S02]  /*fdf0*/  WARPGROUP.DEPBAR.LE gsb0, 0x0 ;  /* 0x00008000000079c5 */ /* 0x000fe40000010000 */
[----:B------:R-:W-:-:S06]  /*fe00*/  WARPGROUP.ARRIVE ;  /* 0x00000000000079c5 */ /* 0x000fcc0000000000 */
[----:B------:R-:W-:Y:S01]  /*fe10*/  QGMMA.64x64x32.F32.E4M3.E4M3 R24, R148, gdesc[UR4], R24, gsb0 ;  /* 0x00e0000494187df3 */ /* 0x000fe20008000818 */
[----:B------:R-:W-:Y:S01]  /*fe20*/  UIADD3 UR4, UR10, 0x100, URZ ;  /* 0x000001000a047890 */ /* 0x000fe2000fffe03f */
[----:B------:R-:W-:-:S06]  /*fe30*/  UMOV UR7, 0xc0000010 ;  /* 0xc000001000077882 */ /* 0x000fcc0000000000 */
[----:B------:R-:W-:Y:S01]  /*fe40*/  UMOV UR6, UR4 ;  /* 0x0000000400067c82 */ /* 0x000fe20008000000 */
[----:B------:R-:W-:Y:S02]  /*fe50*/  WARPGROUP.DEPBAR.LE gsb0, 0x0 ;  /* 0x00008000000079c5 */ /* 0x000fe40000010000 */
[----:B------:R-:W-:-:S06]  /*fe60*/  WARPGROUP.ARRIVE ;  /* 0x00000000000079c5 */ /* 0x000fcc0000000000 */
[----:B------:R-:W-:Y:S01]  /*fe70*/  QGMMA.64x64x32.F32.E4M3.E4M3 R24, R144, gdesc[UR4], R24, gsb0 ;  /* 0x00e0000490187df3 */ /* 0x000fe20008000818 */
[----:B------:R-:W-:Y:S01]  /*fe80*/  UIADD3 UR4, UR10, 0x180, URZ ;  /* 0x000001800a047890 */ /* 0x000fe2000fffe03f */
[----:B------:R-:W-:-:S06]  /*fe90*/  UMOV UR7, 0xc0000010 ;  /* 0xc000001000077882 */ /* 0x000fcc0000000000 */
[----:B------:R-:W-:Y:S01]  /*fea0*/  UMOV UR6, UR4 ;  /* 0x0000000400067c82 */ /* 0x000fe20008000000 */
[----:B------:R-:W4:Y:S04]  /*feb0*/  SHFL.BFLY PT, R11, R6, 0x2, 0x1f ;  /* 0x0c401f00060b7f89 */ /* 0x000f2800000e0000 */
[----:B--2---:R-:W2:Y:S01]  /*fec0*/  SHFL.BFLY PT, R8, R5, 0x2, 0x1f ;  /* 0x0c401f0005087f89 */ /* 0x004ea200000e0000 */
[----:B------:R-:W-:Y:S02]  /*fed0*/  WARPGROUP.DEPBAR.LE gsb0, 0x0 ;  /* 0x00008000000079c5 */ /* 0x000fe40000010000 */
[----:B------:R-:W-:-:S06]  /*fee0*/  WARPGROUP.ARRIVE ;  /* 0x00000000000079c5 */ /* 0x000fcc0000000000 */
[----:B------:R-:W-:Y:S01]  /*fef0*/  QGMMA.64x64x32.F32.E4M3.E4M3 R24, R140, gdesc[UR4], R24, gsb0 ;  /* 0x00e000048c187df3 */ /* 0x000fe20008000818 */
[----:B----4-:R-:W-:-:S01]  /*ff00*/  FADD.FTZ R11, R11, R6 ;  /* 0x000000060b0b7221 */ /* 0x010fc20000010000 */
[----:B------:R-:W-:Y:S01]  /*ff10*/  UIADD3 UR10, UR10, 0x200, URZ ;  /* 0x000002000a0a7890 */ /* 0x000fe2000fffe03f */
[----:B--2---:R-:W-:-:S01]  /*ff20*/  FADD.FTZ R8, R8, R5 ;  /* 0x0000000508087221 */ /* 0x004fc20000010000 */
[----:B------:R-:W-:Y:S02]  /*ff30*/  UMOV UR11, 0xc0000010 ;  /* 0xc0000010000b7882 */ /* 0x000fe40000000000 */
[----:B-1----:R-:W1:Y:S04]  /*ff40*/  SHFL.BFLY PT, R4, R11, 0x1, 0x1f ;  /* 0x0c201f000b047f89 */ /* 0x002e6800000e0000 */
[----:B------:R-:W2:Y:S01]  /*ff50*/  SHFL.BFLY PT, R9, R8, 0x1, 0x1f ;  /* 0x0c201f0008097f89 */ /* 0x000ea200000e0000 */
[----:B------:R-:W-:-:S02]  /*ff60*/  IMAD.MOV.U32 R6, RZ, RZ, RZ ;  /* 0x000000ffff067224 */ /* 0x000fc400078e00ff */
[----:B-1----:R-:W-:Y:S01]  /*ff70*/  FADD.FTZ R12, R11, R4 ;  /* 0x000000040b0c7221 */ /* 0x002fe20000010000 */
        /* <DEDUP_REMOVED lines=22> */
[----:B---3--:R-:W-:Y:S01]  /*100e0*/  FMUL.FTZ R6, R6, R7 ;  /* 0x0000000706067220 */ /* 0x008fe20000410000 */
[----:B------:R-:W-:Y:S02]  /*100f0*/  IMAD.MOV.U32 R4, RZ, RZ, -0x800000 ;  /* 0xff800000ff047424 */ /* 0x000fe400078e00ff */
[----:B------:R-:W-:Y:S01]  /*10100*/  @P2 FFMA.FTZ R5, R8, R3, R9 ;  /* 0x0000000308052223 */ /* 0x000fe20000010009 */
[----:B------:R-:W-:-:S01]  /*10110*/  @P3 FFMA.FTZ R4, R12, R0, R11 ;  /* 0x000000000c043223 */ /* 0x000fc2000001000b */
[----:B----4-:R-:W-:Y:S01]  /*10120*/  FMUL.FTZ R7, R10, R7 ;  /* 0x000000070a077220 */ /* 0x010fe20000410000 */
[----:B------:R-:W-:-:S02]  /*10130*/  WARPGROUP.DEPBAR.LE gsb0, 0x0 ;  /* 0x00008000000079c5 */ /* 0x000fc40000010000 */
[----:B------:R-:W-:Y:S05]  /*10140*/  @!P0 BRA `(.L_x_700) ;  /* 0x0000000000048947 */ /* 0x000fea0003800000 */
[----:B------:R-:W-:Y:S01]  /*10150*/  BPT.TRAP 0x1 ;  /* 0x000000040000795c */ /* 0x000fe20000300000 */
.L_x_700:
[----:B------:R-:W-:Y:S01]  /*10160*/  UIADD3 UR4, UR14, 0x13260, URZ ;  /* 0x000132600e047890 */ /* 0x000fe2000fffe03f */
[-C--:B------:R-:W-:Y:S01]  /*10170*/  FMUL.FTZ R57, R24, R6.reuse ;  /* 0x0000000618397220 */ /* 0x080fe20000410000 */
[----:B------:R-:W-:Y:S01]  /*10180*/  UIADD3 UR38, UR38, 0x1, URZ ;  /* 0x0000000126267890 */ /* 0x000fe2000fffe03f */
[-C--:B------:R-:W-:Y:S01]  /*10190*/  FMUL.FTZ R56, R25, R6.reuse ;  /* 0x0000000619387220 */ /* 0x080fe20000410000 */
[----:B------:R-:W-:Y:S01]  /*101a0*/  UPRMT UR4, UR39, 0x654, UR4 ;  /* 0x0000065427047896 */ /* 0x000fe20008000004 */
[-C--:B------:R-:W-:Y:S01]  /*101b0*/  FMUL.FTZ R28, R28, R6.reuse ;  /* 0x000000061c1c7220 */ /* 0x080fe20000410000 */
[----:B------:R-:W-:Y:S01]  /*101c0*/  UISETP.NE.AND UP0, UPT, UR38, 0x2, UPT ;  /* 0x000000022600788c */ /* 0x000fe2000bf05270 */
[-C--:B------:R-:W-:Y:S01]  /*101d0*/  FMUL.FTZ R29, R29, R6.reuse ;  /* 0x000000061d1d7220 */ /* 0x080fe20000410000 */
[-C--:B------:R-:W-:Y:S01]  /*101e0*/  FMUL.FTZ R21, R32, R6.reuse ;  /* 0x0000000620157220 */ /* 0x080fe20000410000 */
[-C--:B------:R-:W-:Y:S01]  /*101f0*/  FMUL.FTZ R20, R33, R6.reuse ;  /* 0x0000000621147220 */ /* 0x080fe20000410000 */
[-C--:B------:R-:W-:Y:S01]  /*10200*/  FMUL.FTZ R36, R36, R6.reuse ;  /* 0x0000000624247220 */ /* 0x080fe20000410000 */
[-C--:B------:R-:W-:Y:S01]  /*10210*/  FMUL.FTZ R37, R37, R6.reuse ;  /* 0x0000000625257220 */ /* 0x080fe20000410000 */
[-C--:B------:R-:W-:Y:S01]  /*10220*/  FMUL.FTZ R13, R40, R6.reuse ;  /* 0x00000006280d7220 */ /* 0x080fe20000410000 */
[----:B------:R-:W-:Y:S01]  /*10230*/  SYNCS.ARRIVE.TRANS64.RED.A1T0 RZ, [UR4], RZ ;  /* 0x000000ffffff79a7 */ /* 0x000fe20008100404 */
[----:B------:R-:W-:Y:S01]  /*10240*/  USEL UR4, URZ, 0x1, UP0 ;  /* 0x000000013f047887 */ /* 0x000fe20008000000 */
        /* <DEDUP_REMOVED lines=26> */
[----:B------:R-:W-:-:S12]  /*103f0*/  ULOP3.LUT UR37, UR37, UR4, URZ, 0x3c, !UPT ;  /* 0x0000000425257292 */ /* 0x000fd8000f8e3c3f */
.L_x_626:
[----:B------:R-:W1:Y:S08]  /*10400*/  S2UR UR39, SR_CgaCtaId ;  /* 0x00000000002779c3 */ /* 0x000e700000008800 */
[----:B------:R-:W-:Y:S06]  /*10410*/  BAR.SYNC.DEFER_BLOCKING 0x5, 0x200 ;  /* 0x0148000000007b1d */ /* 0x000fec0000010000 */
[----:B------:R-:W-:Y:S01]  /*10420*/  UMOV UR40, 0x400 ;  /* 0x0000040000287882 */ /* 0x000fe20000000000 */
[----:B------:R-:W2:Y:S01]  /*10430*/  S2R R48, SR_TID.X ;  /* 0x0000000000307919 */ /* 0x000ea20000002100 */
[----:B-1----:R-:W-:-:S09]  /*10440*/  ULEA UR40, UR39, UR40, 0x18 ;  /* 0x0000002827287291 */ /* 0x002fd2000f8ec03f */
[----:B------:R-:W1:Y:S01]  /*10450*/  LDS R6, [UR40+0x132d0] ;  /* 0x0132d028ff067984 */ /* 0x000e620008000800 */
[----:B--2---:R-:W-:Y:S01]  /*10460*/  VIADD R22, R48, 0xffffff80 ;  /* 0xffffff8030167836 */ /* 0x004fe20000000000 */
[----:B-1----:R-:W-:Y:S01]  /*10470*/  R2UR UR4, R6 ;  /* 0x00000000060472ca */ /* 0x002fe200000e0000 */
[----:B------:R-:W-:Y:S06]  /*10480*/  BAR.ARV 0x4, 0x200 ;  /* 0x0108000000007b1d */ /* 0x000fec0000002000 */
[----:B------:R-:W-:Y:S08]  /*10490*/  @P0 BRA `(.L_x_701) ;  /* 0x00000008007c0947 */ /* 0x000ff00003800000 */
[----:B------:R-:W-:Y:S01]  /*104a0*/  IMAD.SHL.U32 R6, R48, 0x4, RZ ;  /* 0x0000000430067824 */ /* 0x000fe200078e00ff */
[----:B------:R-:W-:Y:S01]  /*104b0*/  ULDC.64 UR6, c[0x4][0x38] ;  /* 0x01000e0000067ab9 */ /* 0x000fe20000000a00 */
[----:B------:R-:W2:Y:S01]  /*104c0*/  LDL R26, [R1] ;  /* 0x00000000011a7983 */ /* 0x000ea20000100800 */
[----:B------:R-:W-:Y:S02]  /*104d0*/  F2FP.BF16.F32.PACK_AB R11, R46, R11 ;  /* 0x0000000b2e0b723e */ /* 0x000fe400000010ff */
[----:B------:R-:W-:Y:S02]  /*104e0*/  F2FP.BF16.F32.PACK_AB R10, R47, R10 ;  /* 0x0000000a2f0a723e */ /* 0x000fe400000010ff */
[----:B------:R-:W-:Y:S02]  /*104f0*/  F2FP.BF16.F32.PACK_AB R9, R52, R9 ;  /* 0x000000093409723e */ /* 0x000fe400000010ff */
[----:B------:R-:W-:Y:S02]  /*10500*/  F2FP.BF16.F32.PACK_AB R8, R53, R8 ;  /* 0x000000083508723e */ /* 0x000fe400000010ff */
[----:B------:R-:W-:-:S02]  /*10510*/  F2FP.BF16.F32.PACK_AB R13, R44, R13 ;  /* 0x0000000d2c0d723e */ /* 0x000fc400000010ff */
[----:B------:R-:W-:Y:S02]  /*10520*/  F2FP.BF16.F32.PACK_AB R12, R45, R12 ;  /* 0x0000000c2d0c723e */ /* 0x000fe400000010ff */
[----:B------:R-:W-:Y:S02]  /*10530*/  F2FP.BF16.F32.PACK_AB R24, R31, R24 ;  /* 0x000000181f18723e */ /* 0x000fe400000010ff */
[----:B------:R-:W-:Y:S02]  /*10540*/  F2FP.BF16.F32.PACK_AB R3, R54, R3 ;  /* 0x000000033603723e */ /* 0x000fe400000010ff */
[----:B------:R-:W-:Y:S02]  /*10550*/  F2FP.BF16.F32.PACK_AB R0, R55, R0 ;  /* 0x000000003700723e */ /* 0x000fe400000010ff */
[----:B------:R-:W-:Y:S02]  /*10560*/  F2FP.BF16.F32.PACK_AB R28, R28, R57 ;  /* 0x000000391c1c723e */ /* 0x000fe400000010ff */
[----:B------:R-:W-:Y:S01]  /*10570*/  F2FP.BF16.F32.PACK_AB R29, R29, R56 ;  /* 0x000000381d1d723e */ /* 0x000fe200000010ff */
[----:B------:R-:W-:Y:S01]  /*10580*/  USHF.R.S32.HI UR5, URZ, 0x1f, UR43 ;  /* 0x0000001f3f057899 */ /* 0x000fe2000801142b */
[----:B------:R-:W-:Y:S01]  /*10590*/  LOP3.LUT R6, R6, 0xc, RZ, 0xc0, !PT ;  /* 0x0000000c06067812 */ /* 0x000fe200078ec0ff */
[----:B------:R-:W1:Y:S01]  /*105a0*/  LDC.64 R46, c[0x0][0xb78] ;  /* 0x0002de00ff2e7b82 */ /* 0x000e620000000a00 */
[----:B------:R-:W-:-:S07]  /*105b0*/  ULDC.64 UR8, c[0x0][0xb70] ;  /* 0x0002dc0000087ab9 */ /* 0x000fce0000000a00 */
[----:B------:R-:W-:Y:S01]  /*105c0*/  BAR.SYNC.DEFER_BLOCKING 0x1, 0x180 ;  /* 0x0046000000007b1d */ /* 0x000fe20000010000 */
[----:B------:R-:W-:-:S05]  /*105d0*/  IADD3 R6, P0, R6, UR6, RZ ;  /* 0x0000000606067c10 */ /* 0x000fca000ff1e0ff */
[----:B------:R-:W-:-:S05]  /*105e0*/  IMAD.X R7, RZ, RZ, UR7, P0 ;  /* 0x00000007ff077e24 */ /* 0x000fca00080e06ff */
[----:B------:R3:W4:Y:S01]  /*105f0*/  LDG.E.CONSTANT R18, desc[UR50][R6.64] ;  /* 0x0000003206127981 */ /* 0x000722000c1e9900 */
[----:B------:R-:W-:Y:S01]  /*10600*/  UIMAD UR5, UR5, UR8, URZ ;  /* 0x00000008050572a4 */ /* 0x000fe2000f8e023f */
[----:B------:R-:W-:Y:S01]  /*10610*/  F2FP.BF16.F32.PACK_AB R25, R30, R25 ;  /* 0x000000191e19723e */ /* 0x000fe200000010ff */
[----:B------:R-:W-:Y:S01]  /*10620*/  UIMAD.WIDE.U32 UR6, UR43, UR8, URZ ;  /* 0x000000082b0672a5 */ /* 0x000fe2000f8e003f */
[----:B------:R-:W-:Y:S01]  /*10630*/  F2FP.BF16.F32.PACK_AB R21, R36, R21 ;  /* 0x000000152415723e */ /* 0x000fe200000010ff */
[----:B------:R-:W-:Y:S01]  /*10640*/  UIMAD UR5, UR43, UR9, UR5 ;  /* 0x000000092b0572a4 */ /* 0x000fe2000f8e0205 */
[----:B------:R-:W-:Y:S02]  /*10650*/  F2FP.BF16.F32.PACK_AB R20, R37, R20 ;  /* 0x000000142514723e */ /* 0x000fe400000010ff */
[----:B------:R-:W-:Y:S01]  /*10660*/  F2FP.BF16.F32.PACK_AB R15, R38, R15 ;  /* 0x0000000f260f723e */ /* 0x000fe200000010ff */
[----:B------:R-:W-:Y:S01]  /*10670*/  UIADD3 UR5, UR7, UR5, URZ ;  /* 0x0000000507057290 */ /* 0x000fe2000fffe03f */
[----:B---3--:R-:W-:-:S02]  /*10680*/  LOP3.LUT P0, R6, R48, 0x3, RZ, 0xc0, !PT ;  /* 0x0000000330067812 */ /* 0x008fc4000780c0ff */
[----:B------:R-:W-:Y:S02]  /*10690*/  IADD3 R7, P1, R156, 0x20, RZ ;  /* 0x000000209c077810 */ /* 0x000fe40007f3e0ff */
[----:B------:R-:W-:Y:S02]  /*106a0*/  ISETP.EQ.OR P0, PT, R6, 0x3, !P0 ;  /* 0x000000030600780c */ /* 0x000fe40004702670 */
[----:B------:R-:W-:Y:S02]  /*106b0*/  LOP3.LUT R6, R7, 0x380, RZ, 0xc0, !PT ;  /* 0x0000038007067812 */ /* 0x000fe400078ec0ff */
[----:B------:R-:W-:Y:S02]  /*106c0*/  SEL R33, R9, R8, P0 ;  /* 0x0000000809217207 */ /* 0x000fe40000000000 */
[----:B------:R-:W-:Y:S02]  /*106d0*/  SEL R35, R8, R9, P0 ;  /* 0x0000000908237207 */ /* 0x000fe40000000000 */
[----:B------:R-:W-:-:S02]  /*106e0*/  SEL R41, R11, R10, P0 ;  /* 0x0000000a0b297207 */ /* 0x000fc40000000000 */
[----:B------:R-:W-:Y:S02]  /*106f0*/  SEL R43, R10, R11, P0 ;  /* 0x0000000b0a2b7207 */ /* 0x000fe40000000000 */
[----:B------:R-:W-:Y:S02]  /*10700*/  IADD3 R9, P3, R156, 0x40, RZ ;  /* 0x000000409c097810 */ /* 0x000fe40007f7e0ff */
[----:B------:R-:W-:Y:S02]  /*10710*/  SHF.R.U64 R10, R6, 0x3, RZ ;  /* 0x00000003060a7819 */ /* 0x000fe400000012ff */
[----:B------:R-:W-:Y:S02]  /*10720*/  SEL R27, R13, R12, P0 ;  /* 0x0000000c0d1b7207 */ /* 0x000fe40000000000 */
[----:B------:R-:W-:Y:S02]  /*10730*/  SEL R31, R12, R13, P0 ;  /* 0x0000000d0c1f7207 */ /* 0x000fe40000000000 */
[----:B------:R-:W-:-:S02]  /*10740*/  LOP3.LUT R8, R9, 0x380, RZ, 0xc0, !PT ;  /* 0x0000038009087812 */ /* 0x000fc400078ec0ff */
[----:B------:R-:W-:Y:S02]  /*10750*/  LOP3.LUT R10, R10, R7, RZ, 0x3c, !PT ;  /* 0x000000070a0a7212 */ /* 0x000fe400078e3cff */
[----:B------:R-:W-:Y:S02]  /*10760*/  LOP3.LUT R13, R156, 0x380, RZ, 0xc0, !PT ;  /* 0x000003809c0d7812 */ /* 0x000fe400078ec0ff */
[----:B------:R-:W-:Y:S02]  /*10770*/  SHF.R.S32.HI R7, RZ, 0x1f, R22 ;  /* 0x0000001fff077819 */ /* 0x000fe40000011416 */
[----:B------:R-:W-:Y:S02]  /*10780*/  SEL R45, R3, R0, P0 ;  /* 0x00000000032d7207 */ /* 0x000fe40000000000 */
[----:B------:R-:W-:Y:S02]  /*10790*/  SEL R3, R0, R3, P0 ;  /* 0x0000000300037207 */ /* 0x000fe40000000000 */
[----:B------:R-:W-:-:S02]  /*107a0*/  SHF.R.U64 R8, R8, 0x3, RZ ;  /* 0x0000000308087819 */ /* 0x000fc400000012ff */
[----:B------:R-:W-:Y:S02]  /*107b0*/  SHF.R.U64 R13, R13, 0x3, RZ ;  /* 0x000000030d0d7819 */ /* 0x000fe400000012ff */
[----:B------:R-:W-:Y:S02]  /*107c0*/  LEA.HI R0, R7, R22, RZ, 0x7 ;  /* 0x0000001607007211 */ /* 0x000fe400078f38ff */
[----:B------:R-:W-:Y:S02]  /*107d0*/  IADD3 R11, P2, R156, 0x60, RZ ;  /* 0x000000609c0b7810 */ /* 0x000fe40007f5e0ff */
[----:B------:R-:W-:Y:S02]  /*107e0*/  LOP3.LUT R8, R8, R9, RZ, 0x3c, !PT ;  /* 0x0000000908087212 */ /* 0x000fe400078e3cff */
[----:B------:R-:W-:Y:S01]  /*107f0*/  LOP3.LUT R12, R13, R156, RZ, 0x3c, !PT ;  /* 0x0000009c0d0c7212 */ /* 0x000fe200078e3cff */
[----:B------:R-:W-:Y:S01]  /*10800*/  IMAD.MOV.U32 R13, RZ, RZ, R157 ;  /* 0x000000ffff0d7224 */ /* 0x000fe200078e009d */
[----:B------:R-:W-:-:S02]  /*10810*/  SEL R19, R28, R29, P0 ;  /* 0x0000001d1c137207 */ /* 0x000fc40000000000 */
[----:B------:R-:W-:Y:S02]  /*10820*/  LOP3.LUT R9, R0, 0xffffff80, RZ, 0xc0, !PT ;  /* 0xffffff8000097812 */ /* 0x000fe400078ec0ff */
[----:B------:R-:W-:Y:S02]  /*10830*/  SEL R29, R29, R28, P0 ;  /* 0x0000001c1d1d7207 */ /* 0x000fe40000000000 */
[----:B------:R-:W-:Y:S01]  /*10840*/  LOP3.LUT R6, R11, 0x380, RZ, 0xc0, !PT ;  /* 0x000003800b067812 */ /* 0x000fe200078ec0ff */
[----:B------:R-:W-:Y:S01]  /*10850*/  IMAD.IADD R9, R22, 0x1, -R9 ;  /* 0x0000000116097824 */ /* 0x000fe200078e0a09 */
[----:B------:R-:W-:Y:S02]  /*10860*/  MOV R40, R12 ;  /* 0x0000000c00287202 */ /* 0x000fe40000000f00 */
[----:B------:R-:W-:Y:S02]  /*10870*/  SHF.R.U64 R6, R6, 0x3, RZ ;  /* 0x0000000306067819 */ /* 0x000fe400000012ff */
[----:B------:R-:W-:-:S02]  /*10880*/  F2FP.BF16.F32.PACK_AB R14, R39, R14 ;  /* 0x0000000e270e723e */ /* 0x000fc400000010ff */
[----:B------:R-:W-:Y:S01]  /*10890*/  LOP3.LUT R6, R6, R11, RZ, 0x3c, !PT ;  /* 0x0000000b06067212 */ /* 0x000fe200078e3cff */
[----:B------:R-:W-:Y:S01]  /*108a0*/  IMAD.X R11, RZ, RZ, R157, P1 ;  /* 0x000000ffff0b7224 */ /* 0x000fe200008e069d */
[----:B------:R-:W-:Y:S02]  /*108b0*/  SEL R23, R21, R20, P0 ;  /* 0x0000001415177207 */ /* 0x000fe40000000000 */
[----:B------:R-:W-:Y:S02]  /*108c0*/  SEL R37, R25, R24, P0 ;  /* 0x0000001819257207 */ /* 0x000fe40000000000 */
[----:B------:R-:W-:Y:S02]  /*108d0*/  SEL R21, R20, R21, P0 ;  /* 0x0000001514157207 */ /* 0x000fe40000000000 */
[----:B------:R-:W-:Y:S02]  /*108e0*/  SEL R25, R24, R25, P0 ;  /* 0x0000001918197207 */ /* 0x000fe40000000000 */
[----:B------:R-:W-:-:S02]  /*108f0*/  SEL R39, R15, R14, P0 ;  /* 0x0000000e0f277207 */ /* 0x000fc40000000000 */
[----:B------:R-:W-:Y:S02]  /*10900*/  SEL R15, R14, R15, P0 ;  /* 0x0000000f0e0f7207 */ /* 0x000fe40000000000 */
[----:B------:R-:W-:Y:S01]  /*10910*/  MOV R38, R10 ;  /* 0x0000000a00267202 */ /* 0x000fe20000000f00 */
[----:B------:R-:W-:Y:S01]  /*10920*/  IMAD.U32 R11, RZ, RZ, UR7 ;  /* 0x00000007ff0b7e24 */ /* 0x000fe2000f8e00ff */
[----:B------:R-:W-:Y:S01]  /*10930*/  LEA.HI R42, R7, R22, RZ, 0x5 ;  /* 0x00000016072a7211 */ /* 0x000fe200078f28ff */
[----:B------:R-:W-:Y:S01]  /*10940*/  IMAD.U32 R11, RZ, RZ, UR5 ;  /* 0x00000005ff0b7e24 */ /* 0x000fe2000f8e00ff */
[----:B------:R-:W-:Y:S01]  /*10950*/  USHF.R.S32.HI UR5, URZ, 0x1f, UR44 ;  /* 0x0000001f3f057899 */ /* 0x000fe2000801142c */
[--C-:B------:R-:W-:Y:S01]  /*10960*/  IMAD.X R7, RZ, RZ, R157.reuse, P2 ;  /* 0x000000ffff077224 */ /* 0x100fe200010e069d */
[----:B------:R-:W-:Y:S01]  /*10970*/  LOP3.LUT P1, RZ, R9, 0x3, RZ, 0xc0, !PT ;  /* 0x0000000309ff7812 */ /* 0x000fe2000782c0ff */
[----:B------:R-:W-:Y:S01]  /*10980*/  IMAD.X R9, RZ, RZ, R157, P3 ;  /* 0x000000ffff097224 */ /* 0x000fe200018e069d */
[----:B------:R-:W-:Y:S01]  /*10990*/  SHF.R.S32.HI R42, RZ, 0x5, R42 ;  /* 0x00000005ff2a7819 */ /* 0x000fe2000001142a */
[----:B------:R-:W-:Y:S01]  /*109a0*/  IMAD.U32 R10, RZ, RZ, UR6 ;  /* 0x00000006ff0a7e24 */ /* 0x000fe2000f8e00ff */
[----:B------:R-:W-:Y:S01]  /*109b0*/  MOV R34, R6 ;  /* 0x0000000600227202 */ /* 0x000fe20000000f00 */
[----:B-1----:R-:W-:Y:S01]  /*109c0*/  IMAD R6, R46, UR5, RZ ;  /* 0x000000052e067c24 */ /* 0x002fe2000f8e02ff */
[----:B------:R-:W-:Y:S01]  /*109d0*/  MOV R36, R8 ;  /* 0x0000000800247202 */ /* 0x000fe20000000f00 */
[----:B------:R-:W-:Y:S01]  /*109e0*/  ULDC UR5, c[0x0][0xa88] ;  /* 0x0002a20000057ab9 */ /* 0x000fe20000000800 */
[----:B------:R-:W-:Y:S01]  /*109f0*/  ULDC.64 UR6, c[0x0][0xb40] ;  /* 0x0002d00000067ab9 */ /* 0x000fe20000000a00 */
[----:B----4-:R-:W-:Y:S01]  /*10a00*/  LOP3.LUT R0, R18, 0x2, RZ, 0x3c, !PT ;  /* 0x0000000212007812 */ /* 0x010fe200078e3cff */
[----:B------:R-:W-:Y:S04]  /*10a10*/  SHFL.IDX PT, R19, R19, R18, 0x1c1f ;  /* 0x001c1f1213137589 */ /* 0x000fe800000e0000 */
[----:B------:R-:W1:Y:S04]  /*10a20*/  SHFL.IDX PT, R12, R29, R0, 0x1c1f ;  /* 0x001c1f001d0c7589 */ /* 0x000e6800000e0000 */
[----:B------:R-:W-:Y:S04]  /*10a30*/  SHFL.IDX PT, R37, R37, R18, 0x1c1f ;  /* 0x001c1f1225257589 */ /* 0x000fe800000e0000 */
[----:B------:R3:W4:Y:S04]  /*10a40*/  SHFL.IDX PT, R24, R25, R0, 0x1c1f ;  /* 0x001c1f0019187589 */ /* 0x00072800000e0000 */
[----:B------:R-:W-:Y:S04]  /*10a50*/  SHFL.IDX PT, R23, R23, R18, 0x1c1f ;  /* 0x001c1f1217177589 */ /* 0x000fe800000e0000 */
[----:B------:R-:W5:Y:S01]  /*10a60*/  SHFL.IDX PT, R14, R21, R0, 0x1c1f ;  /* 0x001c1f00150e7589 */ /* 0x000f6200000e0000 */
[----:B---3--:R-:W-:-:S03]  /*10a70*/  IMAD R25, R47, UR44, R6 ;  /* 0x0000002c2f197c24 */ /* 0x008fc6000f8e0206 */
[----:B------:R-:W-:Y:S01]  /*10a80*/  SHFL.IDX PT, R27, R27, R18, 0x1c1f ;  /* 0x001c1f121b1b7589 */ /* 0x000fe200000e0000 */
[----:B------:R-:W-:-:S03]  /*10a90*/  IMAD.WIDE.U32 R6, R46, UR44, R10 ;  /* 0x0000002c2e067c25 */ /* 0x000fc6000f8e000a */
[----:B------:R-:W-:Y:S01]  /*10aa0*/  SHFL.IDX PT, R39, R39, R18, 0x1c1f ;  /* 0x001c1f1227277589 */ /* 0x000fe200000e0000 */
[----:B-1----:R-:W-:Y:S02]  /*10ab0*/  SEL R8, R19, R12, P0 ;  /* 0x0000000c13087207 */ /* 0x002fe40000000000 */
[----:B------:R-:W-:Y:S01]  /*10ac0*/  SEL R10, R12, R19, P0 ;  /* 0x000000130c0a7207 */ /* 0x000fe20000000000 */
[----:B------:R-:W1:Y:S01]  /*10ad0*/  SHFL.IDX PT, R20, R31, R0, 0x1c1f ;  /* 0x001c1f001f147589 */ /* 0x000e6200000e0000 */
[----:B--2---:R-:W-:-:S03]  /*10ae0*/  VIADD R19, R26, UR42 ;  /* 0x0000002a1a137c36 */ /* 0x004fc60008000000 */
[----:B------:R-:W2:Y:S01]  /*10af0*/  SHFL.IDX PT, R28, R15, R0, 0x1c1f ;  /* 0x001c1f000f1c7589 */ /* 0x000ea200000e0000 */
[C---:B------:R-:W-:Y:S01]  /*10b00*/  VIADD R12, R19.reuse, 0x8 ;  /* 0x00000008130c7836 */ /* 0x040fe20000000000 */
[----:B------:R-:W-:Y:S02]  /*10b10*/  SHF.R.S32.HI R13, RZ, 0x1f, R19 ;  /* 0x0000001fff0d7819 */ /* 0x000fe40000011413 */
[----:B------:R-:W-:Y:S01]  /*10b20*/  SHFL.IDX PT, R33, R33, R18, 0x1c1f ;  /* 0x001c1f1221217589 */ /* 0x000fe200000e0000 */
[----:B------:R-:W-:Y:S02]  /*10b30*/  ISETP.GE.OR P2, PT, R19, UR5, P1 ;  /* 0x0000000513007c0c */ /* 0x000fe40008f46670 */
[----:B------:R-:W-:Y:S01]  /*10b40*/  ISETP.GE.OR P1, PT, R12, UR5, P1 ;  /* 0x000000050c007c0c */ /* 0x000fe20008f26670 */
[----:B------:R-:W-:Y:S01]  /*10b50*/  SHFL.IDX PT, R41, R41, R18, 0x1c1f ;  /* 0x001c1f1229297589 */ /* 0x000fe200000e0000 */
[----:B----4-:R-:W-:Y:S02]  /*10b60*/  SEL R9, R37, R24, P0 ;  /* 0x0000001825097207 */ /* 0x010fe40000000000 */
[----:B------:R-:W-:Y:S01]  /*10b70*/  SEL R11, R24, R37, P0 ;  /* 0x00000025180b7207 */ /* 0x000fe20000000000 */
[----:B------:R-:W3:Y:S01]  /*10b80*/  SHFL.IDX PT, R22, R35, R0, 0x1c1f ;  /* 0x001c1f0023167589 */ /* 0x000ee200000e0000 */
[----:B-----5:R-:W-:-:S02]  /*10b90*/  SEL R12, R23, R14, P0 ;  /* 0x0000000e170c7207 */ /* 0x020fc40000000000 */
[----:B------:R-:W-:Y:S01]  /*10ba0*/  SEL R14, R14, R23, P0 ;  /* 0x000000170e0e7207 */ /* 0x000fe20000000000 */
[----:B------:R-:W4:Y:S04]  /*10bb0*/  SHFL.IDX PT, R30, R43, R0, 0x1c1f ;  /* 0x001c1f002b1e7589 */ /* 0x000f2800000e0000 */
[----:B------:R-:W-:Y:S01]  /*10bc0*/  SHFL.IDX PT, R45, R45, R18, 0x1c1f ;  /* 0x001c1f122d2d7589 */ /* 0x000fe200000e0000 */
[----:B-1----:R-:W-:Y:S02]  /*10bd0*/  SEL R24, R27, R20, P0 ;  /* 0x000000141b187207 */ /* 0x002fe40000000000 */
[----:B------:R-:W-:Y:S01]  /*10be0*/  SEL R26, R20, R27, P0 ;  /* 0x0000001b141a7207 */ /* 0x000fe20000000000 */
[----:B------:R1:W5:Y:S01]  /*10bf0*/  SHFL.IDX PT, R32, R3, R0, 0x1c1f ;  /* 0x001c1f0003207589 */ /* 0x00036200000e0000 */
[----:B--2---:R-:W-:-:S03]  /*10c00*/  SEL R15, R28, R39, P0 ;  /* 0x000000271c0f7207 */ /* 0x004fc60000000000 */
[----:B------:R-:W-:Y:S01]  /*10c10*/  STSM.16.M88.4 [R40], R8 ;  /* 0x0000000828007844 */ /* 0x000fe20000000200 */
[----:B-1----:R-:W-:Y:S02]  /*10c20*/  IADD3 R0, P3, R19, R6, RZ ;  /* 0x0000000613007210 */ /* 0x002fe40007f7e0ff */
[----:B---3--:R-:W-:Y:S02]  /*10c30*/  SEL R20, R33, R22, P0 ;  /* 0x0000001621147207 */ /* 0x008fe40000000000 */
[----:B------:R-:W-:Y:S02]  /*10c40*/  IADD3.X R7, R13, R7, R25, P3, !PT ;  /* 0x000000070d077210 */ /* 0x000fe40001ffe419 */
[----:B------:R-:W-:Y:S02]  /*10c50*/  SEL R13, R39, R28, P0 ;  /* 0x0000001c270d7207 */ /* 0x000fe40000000000 */
[----:B----4-:R-:W-:Y:S02]  /*10c60*/  SEL R25, R41, R30, P0 ;  /* 0x0000001e29197207 */ /* 0x010fe40000000000 */
[----:B------:R-:W-:Y:S01]  /*10c70*/  SEL R27, R30, R41, P0 ;  /* 0x000000291e1b7207 */ /* 0x000fe20000000000 */
[----:B------:R-:W-:Y:S01]  /*10c80*/  STSM.16.M88.4 [R38], R12 ;  /* 0x0000000c26007844 */ /* 0x000fe20000000200 */
[----:B------:R-:W-:-:S02]  /*10c90*/  SEL R22, R22, R33, P0 ;  /* 0x0000002116167207 */ /* 0x000fc40000000000 */
[----:B-----5:R-:W-:Y:S01]  /*10ca0*/  SEL R21, R45, R32, P0 ;  /* 0x000000202d157207 */ /* 0x020fe20000000000 */
[----:B------:R-:W-:Y:S01]  /*10cb0*/  STSM.16.M88.4 [R36], R24 ;  /* 0x0000001824007844 */ /* 0x000fe20000000200 */
[----:B------:R-:W-:Y:S02]  /*10cc0*/  SEL R23, R32, R45, P0 ;  /* 0x0000002d20177207 */ /* 0x000fe40000000000 */
[----:B------:R-:W-:-:S03]  /*10cd0*/  LEA R6, P3, R0, UR6, 0x2 ;  /* 0x0000000600067c11 */ /* 0x000fc6000f8610ff */
[----:B------:R-:W-:Y:S01]  /*10ce0*/  STSM.16.M88.4 [R34], R20 ;  /* 0x0000001422007844 */ /* 0x000fe20000000200 */
[----:B------:R-:W-:Y:S01]  /*10cf0*/  LEA.HI.X R7, R0, UR7, R7, 0x2, P3 ;  /* 0x0000000700077c11 */ /* 0x000fe200098f1407 */
[----:B------:R1:W-:Y:S06]  /*10d00*/  MEMBAR.ALL.CTA ;  /* 0x0000000000007992 */ /* 0x0003ec0000008000 */
[----:B-1----:R-:W1:Y:S04]  /*10d10*/  FENCE.VIEW.ASYNC.S ;  /* 0x00000000000073c6 */ /* 0x002e680000000000 */
[----:B-1----:R-:W1:Y:S01]  /*10d20*/  SHFL.IDX PT, R0, R42, RZ, 0x1f ;  /* 0x00001fff2a007589 */ /* 0x002e6200000e0000 */
[----:B------:R-:W-:Y:S06]  /*10d30*/  BAR.ARV 0x1, 0x1a0 ;  /* 0x0046800000007b1d */ /* 0x000fec0000002000 */
[----:B-1----:R-:W-:Y:S01]  /*10d40*/  ISETP.NE.AND P0, PT, R0, 0xb, PT ;  /* 0x0000000b0000780c */ /* 0x002fe20003f05270 */
[----:B------:R1:W-:Y:S04]  /*10d50*/  @!P2 STG.E desc[UR50][R6.64], R5 ;  /* 0x000000050600a986 */ /* 0x0003e8000c101932 */
[----:B------:R1:W-:Y:S08]  /*10d60*/  @!P1 STG.E desc[UR50][R6.64+0x20], R4 ;  /* 0x0000200406009986 */ /* 0x0003f0000c101932 */
[----:B------:R-:W-:Y:S05]  /*10d70*/  @P0 BRA `(.L_x_702) ;  /* 0x0000000800280947 */ /* 0x000fea0003800000 */
[----:B------:R-:W-:Y:S01]  /*10d80*/  BAR.SYNC.DEFER_BLOCKING 0x1, 0x1a0 ;  /* 0x0046800000007b1d */ /* 0x000fe20000010000 */
[----:B------:R-:W-:-:S05]  /*10d90*/  ELECT P0, URZ, PT ;  /* 0x00000000003f782f */ /* 0x000fca0003800000 */
[----:B------:R-:W-:Y:S08]  /*10da0*/  BSSY B0, `(.L_x_703) ;  /* 0x000000d000007945 */ /* 0x000ff00003800000 */
[----:B------:R-:W-:Y:S05]  /*10db0*/  @!P0 BRA `(.L_x_704) ;  /* 0x00000000002c8947 */ /* 0x000fea0003800000 */
[----:B------:R-:W-:Y:S01]  /*10dc0*/  ULDC.64 UR6, c[0x0][0x198] ;  /* 0x0000660000067ab9 */ /* 0x000fe20000000a00 */
[----:B------:R-:W-:Y:S01]  /*10dd0*/  UMOV UR41, URZ ;  /* 0x0000003f00297c82 */ /* 0x000fe20008000000 */
[----:B------:R-:W-:Y:S01]  /*10de0*/  UIADD3 UR6, UP0, UR6, 0x9f0, URZ ;  /* 0x000009f006067890 */ /* 0x000fe2000ff1e03f */
[----:B------:R-:W-:Y:S01]  /*10df0*/  UMOV UR45, URZ ;  /* 0x0000003f002d7c82 */ /* 0x000fe20008000000 */
[----:B------:R-:W-:Y:S02]  /*10e00*/  UIADD3 UR5, UR40, 0x13220, URZ ;  /* 0x0001322028057890 */ /* 0x000fe4000fffe03f */
[----:B------:R-:W-:Y:S02]  /*10e10*/  UIADD3.X UR7, URZ, UR7, URZ, UP0, !UPT ;  /* 0x000000073f077290 */ /* 0x000fe400087fe43f */
[----:B------:R-:W-:-:S07]  /*10e20*/  UPRMT UR5, URZ, 0x654, UR5 ;  /* 0x000006543f057896 */ /* 0x000fce0008000005 */
[----:B------:R2:W-:Y:S01]  /*10e30*/  UTMASTG.5D [UR40], [UR6] ;  /* 0x00000028060073b5 */ /* 0x0005e20008020000 */
[----:B------:R0:W-:Y:S01]  /*10e40*/  UTMACMDFLUSH ;  /* 0x00000000000079b7 */ /* 0x0001e20000000000 */
[----:B------:R-:W-:-:S04]  /*10e50*/  DEPBAR.LE SB0, 0x0 ;  /* 0x000080000000791a */ /* 0x000fc80000000000 */
[----:B--2---:R-:W-:Y:S01]  /*10e60*/  SYNCS.ARRIVE.TRANS64.RED.A1T0 RZ, [UR5], RZ ;  /* 0x000000ffffff79a7 */ /* 0x004fe20008100405 */
.L_x_704:
[----:B------:R-:W-:Y:S05]  /*10e70*/  BSYNC B0 ;  /* 0x0000000000007941 */ /* 0x000fea0003800000 */
.L_x_703:
[----:B------:R-:W-:Y:S05]  /*10e80*/  BRA `(.L_x_702) ;  /* 0x0000000400e47947 */ /* 0x000fea0003800000 */
.L_x_701:
[----:B------:R-:W1:Y:S01]  /*10e90*/  LDC.64 R12, c[0x0][0xae0] ;  /* 0x0002b800ff0c7b82 */ /* 0x000e620000000a00 */
[----:B------:R-:W-:Y:S01]  /*10ea0*/  SHF.R.S32.HI R3, RZ, 0x1f, R22 ;  /* 0x0000001fff037819 */ /* 0x000fe20000011416 */
[----:B------:R-:W-:Y:S01]  /*10eb0*/  USHF.R.S32.HI UR5, URZ, 0x1f, UR43 ;  /* 0x0000001f3f057899 */ /* 0x000fe2000801142b */
[----:B------:R-:W-:Y:S01]  /*10ec0*/  ISETP.GT.AND P0, PT, R22, 0xbf, PT ;  /* 0x000000bf1600780c */ /* 0x000fe20003f04270 */
[----:B------:R-:W-:Y:S01]  /*10ed0*/  USHF.R.S32.HI UR6, URZ, 0x1f, UR44 ;  /* 0x0000001f3f067899 */ /* 0x000fe2000801142c */
[----:B------:R-:W-:Y:S01]  /*10ee0*/  LEA.HI R23, R3, R22, RZ, 0x3 ;  /* 0x0000001603177211 */ /* 0x000fe200078f18ff */
[----:B------:R-:W-:Y:S02]  /*10ef0*/  BSSY B0, `(.L_x_705) ;  /* 0x000001f000007945 */ /* 0x000fe40003800000 */
[----:B------:R-:W2:Y:S01]  /*10f00*/  LDC R11, c[0x0][0xdac] ;  /* 0x00036b00ff0b7b82 */ /* 0x000ea20000000800 */
[----:B------:R-:W-:-:S05]  /*10f10*/  LOP3.LUT R3, R23, 0x1ffffff8, RZ, 0xc0, !PT ;  /* 0x1ffffff817037812 */ /* 0x000fca00078ec0ff */
[----:B------:R-:W-:Y:S02]  /*10f20*/  IMAD.IADD R3, R22, 0x1, -R3 ;  /* 0x0000000116037824 */ /* 0x000fe400078e0a03 */
[----:B------:R-:W3:Y:S02]  /*10f30*/  LDC.64 R20, c[0x0][0xa88] ;  /* 0x0002a200ff147b82 */ /* 0x000ee40000000a00 */
[----:B------:R-:W-:-:S05]  /*10f40*/  IMAD.SHL.U32 R8, R3, 0x8, RZ ;  /* 0x0000000803087824 */ /* 0x000fca00078e00ff */
[----:B------:R-:W-:Y:S01]  /*10f50*/  SHF.R.S32.HI R9, RZ, 0x1f, R8 ;  /* 0x0000001fff097819 */ /* 0x000fe20000011408 */
[----:B------:R-:W4:Y:S01]  /*10f60*/  LDC.64 R14, c[0x0][0xae8] ;  /* 0x0002ba00ff0e7b82 */ /* 0x000f220000000a00 */
[----:B-1----:R-:W-:Y:S01]  /*10f70*/  IMAD R10, R12, UR5, RZ ;  /* 0x000000050c0a7c24 */ /* 0x002fe2000f8e02ff */
[----:B------:R-:W-:Y:S06]  /*10f80*/  @P0 BRA `(.L_x_706) ;  /* 0x0000000000540947 */ /* 0x000fec0003800000 */
[----:B------:R-:W-:Y:S01]  /*10f90*/  IMAD.U32 R4, RZ, RZ, UR42 ;  /* 0x0000002aff047e24 */ /* 0x000fe2000f8e00ff */
[----:B------:R-:W-:-:S04]  /*10fa0*/  ULDC UR7, c[0x0][0xa88] ;  /* 0x0002a20000077ab9 */ /* 0x000fc80000000800 */
[----:B------:R-:W-:-:S04]  /*10fb0*/  IADD3 R4, R4, -0x80, R48 ;  /* 0xffffff8004047810 */ /* 0x000fc80007ffe030 */
[----:B------:R-:W-:-:S13]  /*10fc0*/  ISETP.GE.AND P0, PT, R4, UR7, PT ;  /* 0x0000000704007c0c */ /* 0x000fda000bf06270 */
[----:B------:R-:W-:Y:S05]  /*10fd0*/  @P0 BRA `(.L_x_706) ;  /* 0x0000000000400947 */ /* 0x000fea0003800000 */
[----:B------:R-:W1:Y:S01]  /*10fe0*/  LDC.64 R6, c[0x0][0xb70] ;  /* 0x0002dc00ff067b82 */ /* 0x000e620000000a00 */
[----:B------:R-:W-:Y:S01]  /*10ff0*/  SHF.R.S32.HI R5, RZ, 0x1f, R4 ;  /* 0x0000001fff057819 */ /* 0x000fe20000011404 */
[----:B------:R-:W-:-:S06]  /*11000*/  ULDC.64 UR8, c[0x0][0xb40] ;  /* 0x0002d00000087ab9 */ /* 0x000fcc0000000a00 */
[----:B------:R-:W5:Y:S01]  /*11010*/  LDC.64 R18, c[0x0][0xb78] ;  /* 0x0002de00ff127b82 */ /* 0x000f620000000a00 */
[C---:B-1----:R-:W-:Y:S02]  /*11020*/  IMAD R0, R6.reuse, UR5, RZ ;  /* 0x0000000506007c24 */ /* 0x042fe4000f8e02ff */
[----:B------:R-:W-:-:S04]  /*11030*/  IMAD.WIDE.U32 R4, R6, UR43, R4 ;  /* 0x0000002b06047c25 */ /* 0x000fc8000f8e0004 */
[----:B------:R-:W-:Y:S02]  /*11040*/  IMAD R3, R7, UR43, R0 ;  /* 0x0000002b07037c24 */ /* 0x000fe4000f8e0200 */
[C---:B-----5:R-:W-:Y:S02]  /*11050*/  IMAD R0, R18.reuse, UR6, RZ ;  /* 0x0000000612007c24 */ /* 0x060fe4000f8e02ff */
[----:B------:R-:W-:Y:S02]  /*11060*/  IMAD.IADD R5, R5, 0x1, R3 ;  /* 0x0000000105057824 */ /* 0x000fe400078e0203 */
[----:B------:R-:W-:Y:S02]  /*11070*/  IMAD R3, R19, UR44, R0 ;  /* 0x0000002c13037c24 */ /* 0x000fe4000f8e0200 */
[----:B------:R-:W-:-:S04]  /*11080*/  IMAD.WIDE.U32 R4, R18, UR44, R4 ;  /* 0x0000002c12047c25 */ /* 0x000fc8000f8e0004 */
[----:B------:R-:W-:Y:S01]  /*11090*/  IMAD.IADD R3, R5, 0x1, R3 ;  /* 0x0000000105037824 */ /* 0x000fe200078e0203 */
[----:B------:R-:W-:-:S04]  /*110a0*/  LEA R6, P0, R4, UR8, 0x2 ;  /* 0x0000000804067c11 */ /* 0x000fc8000f8010ff */
[----:B------:R-:W-:Y:S01]  /*110b0*/  LEA.HI.X R7, R4, UR9, R3, 0x2, P0 ;  /* 0x0000000904077c11 */ /* 0x000fe200080f1403 */
[----:B------:R-:W-:-:S05]  /*110c0*/  IMAD.MOV.U32 R3, RZ, RZ, -0x800000 ;  /* 0xff800000ff037424 */ /* 0x000fca00078e00ff */
[----:B------:R1:W-:Y:S03]  /*110d0*/  STG.E desc[UR50][R6.64], R3 ;  /* 0x0000000306007986 */ /* 0x0003e6000c101932 */
.L_x_706:
[----:B------:R-:W-:Y:S05]  /*110e0*/  BSYNC B0 ;  /* 0x0000000000007941 */ /* 0x000fea0003800000 */
.L_x_705:
[----:B------:R-:W-:Y:S01]  /*110f0*/  ULOP3.LUT UR49, URZ, UR49, URZ, 0x33, !UPT ;  /* 0x000000313f317292 */ /* 0x000fe2000f8e333f */
[----:B-1----:R-:W-:Y:S01]  /*11100*/  IMAD R3, R13, UR43, R10 ;  /* 0x0000002b0d037c24 */ /* 0x002fe2000f8e020a */
[----:B------:R-:W-:Y:S01]  /*11110*/  SHF.R.S32.HI R4, RZ, 0x3, R23 ;  /* 0x00000003ff047819 */ /* 0x000fe20000011417 */
[----:B------:R-:W-:Y:S01]  /*11120*/  IMAD.WIDE.U32 R6, R12, UR43, R8 ;  /* 0x0000002b0c067c25 */ /* 0x000fe2000f8e0008 */
[----:B---3--:R-:W-:Y:S01]  /*11130*/  ISETP.GE.AND P0, PT, R8, R21, PT ;  /* 0x000000150800720c */ /* 0x008fe20003f06270 */
[----:B------:R-:W-:Y:S02]  /*11140*/  BSSY B0, `(.L_x_707) ;  /* 0x000001d000007945 */ /* 0x000fe40003800000 */
[----:B--2---:R-:W-:Y:S02]  /*11150*/  VIADD R11, R11, UR49 ;  /* 0x000000310b0b7c36 */ /* 0x004fe40008000000 */
[----:B------:R-:W-:Y:S02]  /*11160*/  IMAD.IADD R7, R7, 0x1, R3 ;  /* 0x0000000107077824 */ /* 0x000fe400078e0203 */
[----:B------:R-:W-:-:S02]  /*11170*/  IMAD R8, R11, -0xc0, R20 ;  /* 0xffffff400b087824 */ /* 0x000fc400078e0214 */
[C---:B------:R-:W-:Y:S02]  /*11180*/  VIADD R0, R4.reuse, 0x30 ;  /* 0x0000003004007836 */ /* 0x040fe40000000000 */
[C---:B------:R-:W-:Y:S02]  /*11190*/  VIADD R3, R4.reuse, 0x60 ;  /* 0x0000006004037836 */ /* 0x040fe40000000000 */
[----:B------:R-:W-:Y:S01]  /*111a0*/  VIADD R5, R4, 0x90 ;  /* 0x0000009004057836 */ /* 0x000fe20000000000 */
[-C--:B------:R-:W-:Y:S01]  /*111b0*/  ISETP.GE.OR P3, PT, R0, R8.reuse, P0 ;  /* 0x000000080000720c */ /* 0x080fe20000766670 */
[----:B----4-:R-:W-:Y:S01]  /*111c0*/  IMAD R0, R14, UR6, RZ ;  /* 0x000000060e007c24 */ /* 0x010fe2000f8e02ff */
[-C--:B------:R-:W-:Y:S02]  /*111d0*/  ISETP.GE.OR P1, PT, R3, R8.reuse, P0 ;  /* 0x000000080300720c */ /* 0x080fe40000726670 */
[-C--:B------:R-:W-:Y:S01]  /*111e0*/  ISETP.GE.OR P2, PT, R5, R8.reuse, P0 ;  /* 0x000000080500720c */ /* 0x080fe20000746670 */
[----:B------:R-:W-:Y:S01]  /*111f0*/  IMAD R3, R15, UR44, R0 ;  /* 0x0000002c0f037c24 */ /* 0x000fe2000f8e0200 */
[----:B------:R-:W-:Y:S01]  /*11200*/  ISETP.GE.OR P0, PT, R4, R8, P0 ;  /* 0x000000080400720c */ /* 0x000fe20000706670 */
[----:B------:R-:W-:Y:S01]  /*11210*/  IMAD.WIDE.U32 R8, R14, UR44, R6 ;  /* 0x0000002c0e087c25 */ /* 0x000fe2000f8e0006 */
[----:B------:R-:W-:-:S03]  /*11220*/  SHF.R.S32.HI R5, RZ, 0x1f, R4 ;  /* 0x0000001fff057819 */ /* 0x000fc60000011404 */
[----:B------:R-:W-:-:S04]  /*11230*/  IMAD.WIDE R6, R11, 0xc0, R4 ;  /* 0x000000c00b067825 */ /* 0x000fc800078e0204 */
[----:B------:R-:W-:-:S04]  /*11240*/  IMAD.IADD R11, R9, 0x1, R3 ;  /* 0x00000001090b7824 */ /* 0x000fc800078e0203 */
        /* <DEDUP_REMOVED lines=12> */
.L_x_708:
[----:B------:R-:W-:Y:S05]  /*11310*/  BSYNC B0 ;  /* 0x0000000000007941 */ /* 0x000fea0003800000 */
.L_x_707:
[----:B------:R-:W-:Y:S04]  /*11320*/  BSSY B0, `(.L_x_709) ;  /* 0x000000f000007945 */ /* 0x000fe80003800000 */
        /* <DEDUP_REMOVED lines=13> */
[----:B------:R2:W-:Y:S02]  /*11400*/  STG.E.128 desc[UR50][R12.64], RZ ;  /* 0x000000ff0c007986 */ /* 0x0005e4000c101d32 */
.L_x_710:
[----:B------:R-:W-:Y:S05]  /*11410*/  BSYNC B0 ;  /* 0x0000000000007941 */ /* 0x000fea0003800000 */
.L_x_709:
        /* <DEDUP_REMOVED lines=11> */
[----:B-12---:R-:W-:Y:S01]  /*114d0*/  LEA R12, P0, R4, UR6, 0x1 ;  /* 0x00000006040c7c11 */ /* 0x006fe2000f8008ff */
[----:B------:R-:W-:-:S05]  /*114e0*/  IMAD.IADD R3, R5, 0x1, R3 ;  /* 0x0000000105037824 */ /* 0x000fca00078e0203 */
[----:B------:R-:W-:-:S05]  /*114f0*/  LEA.HI.X R13, R4, UR7, R3, 0x1, P0 ;  /* 0x00000007040d7c11 */ /* 0x000fca00080f0c03 */
[----:B------:R3:W-:Y:S02]  /*11500*/  STG.E.128 desc[UR50][R12.64], RZ ;  /* 0x000000ff0c007986 */ /* 0x0007e4000c101d32 */
.L_x_712:
[----:B------:R-:W-:Y:S05]  /*11510*/  BSYNC B0 ;  /* 0x0000000000007941 */ /* 0x000fea0003800000 */
.L_x_711:
        /* <DEDUP_REMOVED lines=15> */
.L_x_713:
[----:B------:R-:W-:Y:S05]  /*11610*/  BSYNC B0 ;  /* 0x0000000000007941 */ /* 0x000fea0003800000 */
.L_x_702:
[----:B------:R-:W5:Y:S02]  /*11620*/  LDC R0, c[0x0][0xda8] ;  /* 0x00036a00ff007b82 */ /* 0x000f640000000800 */
[----:B-----5:R-:W-:-:S13]  /*11630*/  ISETP.LE.AND P0, PT, R0, UR4, PT ;  /* 0x0000000400007c0c */ /* 0x020fda000bf03270 */
[----:B------:R-:W-:Y:S05]  /*11640*/  @!P0 BRA `(.L_x_714) ;  /* 0xfffffef400c48947 */ /* 0x000fea000383ffff */
[----:B------:R-:W-:Y:S05]  /*11650*/  EXIT ;  /* 0x000000000000794d */ /* 0x000fea0003800000 */
.L_x_616:
[----:B------:R-:W-:-:S08]  /*11660*/  NOP ;  /* 0x0000000000007918 */ /* 0x000fd00000000000 */
[----:B------:R-:W1:-:S00]  /*11670*/  USETMAXREG.DEALLOC.CTAPOOL 0x20 ;  /* 0x00000020000079c8 */ /* 0x000e4000080e0500 */
[----:B-1----:R-:W-:-:S06]  /*11680*/  LOP3.LUT R28, R28, 0x3, RZ, 0xc0, !PT ;  /* 0x000000031c1c7812 */ /* 0x002fcc00078ec0ff */
[----:B------:R-:W1:Y:S01]  /*11690*/  S2UR UR4, SR_CTAID.X ;  /* 0x00000000000479c3 */ /* 0x000e620000002500 */
[----:B------:R-:W-:Y:S01]  /*116a0*/  LOP3.LUT R16, R16, 0xfffffffd, RZ, 0xc0, !PT ;  /* 0xfffffffd10107812 */ /* 0x000fe200078ec0ff */
[----:B------:R-:W-:Y:S01]  /*116b0*/  IMAD.MOV.U32 R17, RZ, RZ, RZ ;  /* 0x000000ffff117224 */ /* 0x000fe200078e00ff */
[----:B------:R-:W2:Y:S01]  /*116c0*/  SHFL.IDX PT, R2, R28, RZ, 0x1f ;  /* 0x00001fff1c027589 */ /* 0x000ea200000e0000 */
[----:B------:R-:W-:Y:S02]  /*116d0*/  IMAD.MOV.U32 R18, RZ, RZ, 0x1 ;  /* 0x00000001ff127424 */ /* 0x000fe400078e00ff */
[----:B------:R-:W-:Y:S02]  /*116e0*/  IMAD.MOV.U32 R25, RZ, RZ, RZ ;  /* 0x000000ffff197224 */ /* 0x000fe400078e00ff */
[----:B------:R-:W1:Y:S01]  /*116f0*/  LDC R0, c[0x0][0xda8] ;  /* 0x00036a00ff007b82 */ /* 0x000e620000000800 */
[----:B--2---:R-:W-:-:S13]  /*11700*/  ISETP.NE.AND P0, PT, R2, RZ, PT ;  /* 0x000000ff0200720c */ /* 0x004fda0003f05270 */
[----:B------:R-:W-:Y:S01]  /*11710*/  @P0 LOP3.LUT R16, R16, 0x2, RZ, 0xfc, !PT ;  /* 0x0000000210100812 */ /* 0x000fe200078efcff */
[----:B------:R-:W-:Y:S06]  /*11720*/  @P0 BAR.ARV 0x4, 0x200 ;  /* 0x0108000000000b1d */ /* 0x000fec0000002000 */
[----:B-1----:R-:W-:-:S13]  /*11730*/  ISETP.LE.AND P0, PT, R0, UR4, PT ;  /* 0x0000000400007c0c */ /* 0x002fda000bf03270 */
[----:B------:R-:W-:Y:S05]  /*11740*/  @P0 BRA `(.L_x_715) ;  /* 0x0000002800500947 */ /* 0x000fea0003800000 */
[----:B------:R-:W1:Y:S01]  /*11750*/  S2R R6, SR_TID.X ;  /* 0x0000000000067919 */ /* 0x000e620000002100 */
[----:B------:R-:W-:Y:S01]  /*11760*/  IMAD.SHL.U32 R5, R27, 0x10, RZ ;  /* 0x000000101b057824 */ /* 0x000fe200078e00ff */
[----:B------:R-:W-:Y:S01]  /*11770*/  ULOP3.LUT UR41, UR46, 0x1, URZ, 0xfc, !UPT ;  /* 0x000000012e297892 */ /* 0x000fe2000f8efc3f */
[----:B------:R-:W-:Y:S01]  /*11780*/  IMAD.U32 R24, RZ, RZ, UR4 ;  /* 0x00000004ff187e24 */ /* 0x000fe2000f8e00ff */
[----:B------:R-:W-:Y:S01]  /*11790*/  ULOP3.LUT UR45, UR46, 0x2, URZ, 0xfc, !UPT ;  /* 0x000000022e2d7892 */ /* 0x000fe2000f8efc3f */
[----:B------:R-:W-:Y:S01]  /*117a0*/  IMAD.MOV.U32 R18, RZ, RZ, 0x1 ;  /* 0x00000001ff127424 */ /* 0x000fe200078e00ff */
[----:B------:R-:W-:Y:S01]  /*117b0*/  LOP3.LUT R5, R5, 0x600, RZ, 0xc0, !PT ;  /* 0x0000060005057812 */ /* 0x000fe200078ec0ff */
[----:B------:R-:W-:Y:S01]  /*117c0*/  IMAD.MOV.U32 R25, RZ, RZ, RZ ;  /* 0x000000ffff197224 */ /* 0x000fe200078e00ff */
[----:B------:R-:W-:Y:S01]  /*117d0*/  ULDC UR44, c[0x0][0xc] ;  /* 0x00000300002c7ab9 */ /* 0x000fe20000000800 */
[----:B------:R-:W-:Y:S01]  /*117e0*/  IMAD.MOV.U32 R17, RZ, RZ, RZ ;  /* 0x000000ffff117224 */ /* 0x000fe200078e00ff */
[----:B------:R-:W-:Y:S01]  /*117f0*/  ULDC.64 UR48, c[0x0][0x198] ;  /* 0x0000660000307ab9 */ /* 0x000fe20000000a00 */
[C---:B-1----:R-:W-:Y:S01]  /*11800*/  IMAD.SHL.U32 R23, R6.reuse, 0x40, RZ ;  /* 0x0000004006177824 */ /* 0x042fe200078e00ff */
[----:B------:R-:W-:Y:S01]  /*11810*/  SHF.R.U32.HI R3, RZ, 0x1, R6 ;  /* 0x00000001ff037819 */ /* 0x000fe20000011606 */
[C---:B------:R-:W-:Y:S01]  /*11820*/  IMAD.SHL.U32 R2, R6.reuse, 0x20, RZ ;  /* 0x0000002006027824 */ /* 0x040fe200078e00ff */
[C---:B------:R-:W-:Y:S01]  /*11830*/  LOP3.LUT R26, R6.reuse, 0x1f, RZ, 0xc0, !PT ;  /* 0x0000001f061a7812 */ /* 0x040fe200078ec0ff */
[----:B------:R-:W-:Y:S01]  /*11840*/  IMAD.SHL.U32 R7, R6, 0x4, RZ ;  /* 0x0000000406077824 */ /* 0x000fe200078e00ff */
[----:B------:R-:W-:-:S02]  /*11850*/  LOP3.LUT R0, R23, 0x180, RZ, 0xc0, !PT ;  /* 0x0000018017007812 */ /* 0x000fc400078ec0ff */
[----:B------:R-:W-:Y:S02]  /*11860*/  LOP3.LUT R4, R2, 0x80, RZ, 0xc0, !PT ;  /* 0x0000008002047812 */ /* 0x000fe400078ec0ff */
[----:B------:R-:W-:Y:S01]  /*11870*/  LOP3.LUT R0, R0, 0x30, R3, 0xf8, !PT ;  /* 0x0000003000007812 */ /* 0x000fe200078ef803 */
[----:B------:R-:W-:Y:S01]  /*11880*/  IMAD.SHL.U32 R3, R6, 0x8, RZ ;  /* 0x0000000806037824 */ /* 0x000fe200078e00ff */
[----:B------:R-:W-:Y:S02]  /*11890*/  LOP3.LUT R4, R4, 0x10, R6, 0xf8, !PT ;  /* 0x0000001004047812 */ /* 0x000fe400078ef806 */
[--C-:B------:R-:W-:Y:S02]  /*118a0*/  LOP3.LUT R5, R5, 0x60, R2.reuse, 0xf8, !PT ;  /* 0x0000006005057812 */ /* 0x100fe400078ef802 */
[----:B------:R-:W-:Y:S02]  /*118b0*/  LOP3.LUT R4, R4, 0x10, R7, 0x78, !PT ;  /* 0x0000001004047812 */ /* 0x000fe400078e7807 */
[----:B------:R-:W-:-:S02]  /*118c0*/  LOP3.LUT R5, R5, 0x100, R2, 0xf8, !PT ;  /* 0x0000010005057812 */ /* 0x000fc400078ef802 */
[----:B------:R-:W-:Y:S02]  /*118d0*/  LOP3.LUT R0, R0, 0x30, R3, 0x78, !PT ;  /* 0x0000003000007812 */ /* 0x000fe400078e7803 */
[----:B------:R-:W-:Y:S02]  /*118e0*/  LOP3.LUT R22, R5, R4, RZ, 0xfc, !PT ;  /* 0x0000000405167212 */ /* 0x000fe400078efcff */
[----:B------:R-:W-:-:S07]  /*118f0*/  LOP3.LUT R23, R0, 0x640, R23, 0xf8, !PT ;  /* 0x0000064000177812 */ /* 0x000fce00078ef817 */
.L_x_773:
[----:B------:R-:W-:Y:S01]  /*11900*/  ULDC UR8, c[0x0][0xdd0] ;  /* 0x0003740000087ab9 */ /* 0x000fe20000000800 */
[----:B-1-3--:R-:W1:Y:S01]  /*11910*/  LDC R0, c[0x0][0xde8] ;  /* 0x00037a00ff007b82 */ /* 0x00ae620000000800 */
[C---:B------:R-:W-:Y:S01]  /*11920*/  R2UR UR7, R24.reuse ;  /* 0x00000000180772ca */ /* 0x040fe200000e0000 */
[----:B------:R-:W-:Y:S01]  /*11930*/  UISETP.NE.AND UP0, UPT, UR8, 0x1, UPT ;  /* 0x000000010800788c */ /* 0x000fe2000bf05270 */
[----:B------:R-:W-:-:S10]  /*11940*/  R2UR UR6, R24 ;  /* 0x00000000180672ca */ /* 0x000fd400000e0000 */
[----:B------:R-:W-:Y:S01]  /*11950*/  @UP0 ULDC UR4, c[0x0][0xdd4] ;  /* 0x0003750000040ab9 */ /* 0x000fe20000000800 */
[----:B------:R-:W-:Y:S01]  /*11960*/  @UP0 ULDC UR9, c[0x0][0xdd8] ;  /* 0x0003760000090ab9 */ /* 0x000fe20000000800 */
[----:B------:R-:W-:-:S04]  /*11970*/  UIMAD.WIDE.U32 UR4, UR7, UR4, URZ ;  /* 0x00000004070472a5 */ /* 0x000fc8000f8e003f */
[----:B------:R-:W-:-:S04]  /*11980*/  @UP0 USHF.R.U32.HI UR7, URZ, UR9, UR5 ;  /* 0x000000093f070299 */ /* 0x000fc80008011605 */
[----:B------:R-:W-:Y:S02]  /*11990*/  UIADD3 UR4, -UR7, URZ, URZ ;  /* 0x0000003f07047290 */ /* 0x000fe4000fffe13f */
[----:B-1----:R-:W-:Y:S02]  /*119a0*/  ISETP.LE.AND P0, PT, R0, UR7, PT ;  /* 0x0000000700007c0c */ /* 0x002fe4000bf03270 */
[----:B------:R-:W-:-:S11]  /*119b0*/  UIMAD UR8, UR8, UR4, UR6 ;  /* 0x00000004080872a4 */ /* 0x000fd6000f8e0206 */
[----:B------:R-:W-:Y:S05]  /*119c0*/  @!P0 BRA `(.L_x_716) ;  /* 0x0000000000208947 */ /* 0x000fea0003800000 */
        /* <DEDUP_REMOVED lines=8> */
.L_x_716:
[----:B------:R-:W-:Y:S01]  /*11a50*/  ULDC UR9, c[0x0][0xdc4] ;  /* 0x0003710000097ab9 */ /* 0x000fe20000000800 */
[----:B------:R-:W-:Y:S01]  /*11a60*/  UMOV UR6, UR8 ;  /* 0x0000000800067c82 */ /* 0x000fe20008000000 */
[----:B------:R-:W-:-:S11]  /*11a70*/  UISETP.NE.AND UP0, UPT, UR9, 0x1, UPT ;  /* 0x000000010900788c */ /* 0x000fd6000bf05270 */
[----:B------:R-:W-:Y:S02]  /*11a80*/  @UP0 ULDC.64 UR10, c[0x0][0xdc8] ;  /* 0x00037200000a0ab9 */ /* 0x000fe40000000a00 */
[----:B------:R-:W-:-:S04]  /*11a90*/  UIMAD.WIDE.U32 UR4, UR8, UR10, URZ ;  /* 0x0000000a080472a5 */ /* 0x000fc8000f8e003f */
[----:B------:R-:W-:-:S04]  /*11aa0*/  @UP0 USHF.R.U32.HI UR6, URZ, UR11, UR5 ;  /* 0x0000000b3f060299 */ /* 0x000fc80008011605 */
[----:B------:R-:W-:-:S12]  /*11ab0*/  UIMAD UR4, UR6, UR9, URZ ;  /* 0x00000009060472a4 */ /* 0x000fd8000f8e023f */
.L_x_717:
[----:B------:R-:W-:Y:S01]  /*11ac0*/  ULDC.64 UR10, c[0x0][0x3f8] ;  /* 0x0000fe00000a7ab9 */ /* 0x000fe20000000a00 */
[----:B------:R-:W-:Y:S02]  /*11ad0*/  UIADD3 UR8, UR8, -UR4, URZ ;  /* 0x8000000408087290 */ /* 0x000fe4000fffe03f */
[----:B------:R-:W-:Y:S02]  /*11ae0*/  UISETP.NE.U32.AND UP0, UPT, UR10, URZ, UPT ;  /* 0x0000003f0a00728c */ /* 0x000fe4000bf05070 */
[----:B------:R-:W-:Y:S02]  /*11af0*/  ULOP3.LUT UR9, URZ, UR6, URZ, 0x33, !UPT ;  /* 0x000000063f097292 */ /* 0x000fe4000f8e333f */
[----:B------:R-:W-:Y:S01]  /*11b00*/  UISETP.NE.AND.EX UP0, UPT, UR11, URZ, UPT, UP0 ;  /* 0x0000003f0b00728c */ /* 0x000fe2000bf05300 */
[----:B------:R-:W-:Y:S02]  /*11b10*/  ULDC.64 UR4, c[0x0][0x9e0] ;  /* 0x0002780000047ab9 */ /* 0x000fe40000000a00 */
[----:B------:R-:W-:Y:S01]  /*11b20*/  ULDC UR11, c[0x0][0xdb8] ;  /* 0x00036e00000b7ab9 */ /* 0x000fe20000000800 */
[----:B------:R-:W-:Y:S01]  /*11b30*/  ULDC UR10, c[0x0][0xdc4] ;  /* 0x00037100000a7ab9 */ /* 0x000fe20000000800 */
[----:B------:R-:W-:Y:S01]  /*11b40*/  UISETP.NE.AND UP1, UPT, UR11, 0x1, UPT ;  /* 0x000000010b00788c */ /* 0x000fe2000bf25270 */
[----:B------:R-:W-:Y:S01]  /*11b50*/  ULDC UR37, c[0x0][0xdac] ;  /* 0x00036b0000257ab9 */ /* 0x000fe20000000800 */
[----:B------:R-:W-:-:S02]  /*11b60*/  UISETP.GE.AND UP2, UPT, UR5, 0x1, UPT ;  /* 0x000000010500788c */ /* 0x000fc4000bf46270 */
[----:B------:R-:W-:Y:S02]  /*11b70*/  UIMAD UR10, UR7, UR10, UR8 ;  /* 0x0000000a070a72a4 */ /* 0x000fe4000f8e0208 */
[----:B------:R-:W-:Y:S02]  /*11b80*/  UIADD3 UR37, UR9, UR37, URZ ;  /* 0x0000002509257290 */ /* 0x000fe4000fffe03f */
[----:B------:R-:W-:Y:S01]  /*11b90*/  PLOP3.LUT P1, PT, PT, PT, UP2, 0x80, 0x0 ;  /* 0x000000000000781c */ /* 0x000fe20003f2f028 */
[----:B------:R-:W-:Y:S02]  /*11ba0*/  ULDC UR12, c[0x0][0x404] ;  /* 0x00010100000c7ab9 */ /* 0x000fe40000000800 */
[----:B------:R-:W-:Y:S01]  /*11bb0*/  @UP1 ULDC UR8, c[0x0][0xdbc] ;  /* 0x00036f0000081ab9 */ /* 0x000fe20000000800 */
[----:B------:R-:W-:Y:S02]  /*11bc0*/  UIMAD UR37, UR37, 0xc0, URZ ;  /* 0x000000c0252578a4 */ /* 0x000fe4000f8e023f */
[----:B------:R-:W-:Y:S01]  /*11bd0*/  UIMAD.WIDE.U32 UR8, UR10, UR8, URZ ;  /* 0x000000080a0872a5 */ /* 0x000fe2000f8e003f */
[----:B------:R-:W-:Y:S01]  /*11be0*/  ULDC UR13, c[0x0][0x288] ;  /* 0x0000a200000d7ab9 */ /* 0x000fe20000000800 */
[----:B------:R-:W-:Y:S01]  /*11bf0*/  @UP1 ULDC UR14, c[0x0][0xdc0] ;  /* 0x00037000000e1ab9 */ /* 0x000fe20000000800 */
[----:B------:R-:W-:Y:S01]  /*11c00*/  UMOV UR39, UR10 ;  /* 0x0000000a00277c82 */ /* 0x000fe20008000000 */
[----:B------:R-:W-:-:S02]  /*11c10*/  USEL UR12, UR12, 0x1, UP0 ;  /* 0x000000010c0c7887 */ /* 0x000fc40008000000 */
[----:B------:R-:W-:Y:S02]  /*11c20*/  UIADD3 UR7, UR37, 0xc0, -UR13 ;  /* 0x000000c025077890 */ /* 0x000fe4000fffe80d */
[----:B------:R-:W-:Y:S01]  /*11c30*/  @UP1 USHF.R.U32.HI UR39, URZ, UR14, UR9 ;  /* 0x0000000e3f271299 */ /* 0x000fe20008011609 */
[----:B------:R-:W-:Y:S02]  /*11c40*/  ULDC UR6, c[0x0][0x2e0] ;  /* 0x0000b80000067ab9 */ /* 0x000fe40000000800 */
[----:B------:R-:W-:Y:S02]  /*11c50*/  UIMAD UR8, UR12, UR6, UR7 ;  /* 0x000000060c0872a4 */ /* 0x000fe4000f8e0207 */
[----:B------:R-:W-:Y:S02]  /*11c60*/  UIADD3 UR38, -UR39, URZ, URZ ;  /* 0x0000003f27267290 */ /* 0x000fe4000fffe13f */
[----:B------:R-:W-:Y:S02]  /*11c70*/  UIADD3 UR4, UR8, UR4, URZ ;  /* 0x0000000408047290 */ /* 0x000fe4000fffe03f */
[----:B------:R-:W-:Y:S01]  /*11c80*/  UIMAD UR38, UR11, UR38, UR10 ;  /* 0x000000260b2672a4 */ /* 0x000fe2000f8e020a */
[----:B------:R-:W-:Y:S11]  /*11c90*/  @!P1 BRA `(.L_x_718) ;  /* 0x0000000000449947 */ /* 0x000ff60003800000 */
[----:B------:R-:W-:Y:S01]  /*11ca0*/  ISETP.LT.AND P0, PT, RZ, UR8, PT ;  /* 0x00000008ff007c0c */ /* 0x000fe2000bf01270 */
[----:B------:R-:W-:-:S12]  /*11cb0*/  UIADD3 UR7, UR8, -0x1, URZ ;  /* 0xffffffff08077890 */ /* 0x000fd8000fffe03f */
[----:B------:R-:W-:Y:S05]  /*11cc0*/  @P0 BRA `(.L_x_719) ;  /* 0x00000000001c0947 */ /* 0x000fea0003800000 */
[----:B------:R-:W-:Y:S02]  /*11cd0*/  UISETP.NE.AND UP0, UPT, UR5, 0x1, UPT ;  /* 0x000000010500788c */ /* 0x000fe4000bf05270 */
[----:B------:R-:W-:-:S09]  /*11ce0*/  UIADD3 UR7, -UR8, URZ, URZ ;  /* 0x0000003f08077290 */ /* 0x000fd2000fffe13f */
[----:B------:R-:W-:Y:S02]  /*11cf0*/  @UP0 ULDC.64 UR10, c[0x0][0x9e8] ;  /* 0x00027a00000a0ab9 */ /* 0x000fe40000000a00 */
[----:B------:R-:W-:-:S04]  /*11d00*/  UIMAD.WIDE.U32 UR8, UR7, UR10, URZ ;  /* 0x0000000a070872a5 */ /* 0x000fc8000f8e003f */
[----:B------:R-:W-:-:S04]  /*11d10*/  @UP0 USHF.R.U32.HI UR7, URZ, UR11, UR9 ;  /* 0x0000000b3f070299 */ /* 0x000fc80008011609 */
[----:B------:R-:W-:Y:S01]  /*11d20*/  ULOP3.LUT UR7, URZ, UR7, URZ, 0x33, !UPT ;  /* 0x000000073f077292 */ /* 0x000fe2000f8e333f */
[----:B------:R-:W-:Y:S11]  /*11d30*/  BRA `(.L_x_720) ;  /* 0x0000000000107947 */ /* 0x000ff60003800000 */
.L_x_719:
[----:B------:R-:W-:-:S11]  /*11d40*/  UISETP.NE.AND UP0, UPT, UR5, 0x1, UPT ;  /* 0x000000010500788c */ /* 0x000fd6000bf05270 */
[----:B------:R-:W-:Y:S02]  /*11d50*/  @UP0 ULDC.64 UR10, c[0x0][0x9e8] ;  /* 0x00027a00000a0ab9 */ /* 0x000fe40000000a00 */
[----:B------:R-:W-:-:S04]  /*11d60*/  UIMAD.WIDE.U32 UR8, UR7, UR10, URZ ;  /* 0x0000000a070872a5 */ /* 0x000fc8000f8e003f */
[----:B------:R-:W-:-:S12]  /*11d70*/  @UP0 USHF.R.U32.HI UR7, URZ, UR11, UR9 ;  /* 0x0000000b3f070299 */ /* 0x000fd80008011609 */
.L_x_720:
[----:B------:R-:W-:-:S04]  /*11d80*/  UIMAD UR7, UR7, UR5, UR5 ;  /* 0x00000005070772a4 */ /* 0x000fc8000f8e0205 */
[----:B------:R-:W-:-:S04]  /*11d90*/  UISETP.LT.AND UP0, UPT, UR4, UR7, UPT ;  /* 0x000000070400728c */ /* 0x000fc8000bf01270 */
[----:B------:R-:W-:-:S12]  /*11da0*/  USEL UR4, UR4, UR7, UP0 ;  /* 0x0000000704047287 */ /* 0x000fd80008000000 */
.L_x_718:
[----:B------:R-:W-:Y:S02]  /*11db0*/  UIMAD UR8, UR12, UR6, 0x9f ;  /* 0x0000009f0c0874a4 */ /* 0x000fe4000f8e0206 */
[----:B------:R-:W-:Y:S02]  /*11dc0*/  UIADD3 UR10, UR4, 0x9f, URZ ;  /* 0x0000009f040a7890 */ /* 0x000fe4000fffe03f */
[----:B------:R-:W-:Y:S02]  /*11dd0*/  UIMAD.WIDE UR8, UR8, 0x66666667, URZ ;  /* 0x66666667080878a5 */ /* 0x000fe4000f8e023f */
[----:B------:R-:W-:Y:S02]  /*11de0*/  UIMAD.WIDE UR10, UR10, 0x66666667, URZ ;  /* 0x666666670a0a78a5 */ /* 0x000fe4000f8e023f */
[----:B------:R-:W-:Y:S02]  /*11df0*/  USHF.R.U32.HI UR8, URZ, 0x1f, UR9 ;  /* 0x0000001f3f087899 */ /* 0x000fe40008011609 */
[----:B------:R-:W-:-:S02]  /*11e00*/  USHF.R.U32.HI UR4, URZ, 0x1f, UR11 ;  /* 0x0000001f3f047899 */ /* 0x000fc4000801160b */
[----:B------:R-:W-:Y:S02]  /*11e10*/  UIADD3 UR7, UR37, -UR13, URZ ;  /* 0x8000000d25077290 */ /* 0x000fe4000fffe03f */
[----:B------:R-:W-:Y:S02]  /*11e20*/  ULEA.HI.SX32 UR9, UR9, UR8, 0x1a ;  /* 0x0000000809097291 */ /* 0x000fe4000f8fd23f */
[----:B------:R-:W-:Y:S02]  /*11e30*/  ULEA.HI.SX32 UR4, UR11, UR4, 0x1a ;  /* 0x000000040b047291 */ /* 0x000fe4000f8fd23f */
[----:B------:R-:W-:Y:S02]  /*11e40*/  UIMAD UR7, UR12, UR6, UR7 ;  /* 0x000000060c0772a4 */ /* 0x000fe4000f8e0207 */
[----:B------:R-:W-:Y:S01]  /*11e50*/  UISETP.LT.AND UP0, UPT, UR9, UR4, UPT ;  /* 0x000000040900728c */ /* 0x000fe2000bf01270 */
[----:B------:R-:W-:Y:S02]  /*11e60*/  ULDC UR8, c[0x0][0x9dc] ;  /* 0x0002770000087ab9 */ /* 0x000fe40000000800 */
[----:B------:R-:W-:-:S02]  /*11e70*/  UIADD3 UR8, UR7, -UR8, URZ ;  /* 0x8000000807087290 */ /* 0x000fc4000fffe03f */
[----:B------:R-:W-:Y:S01]  /*11e80*/  USEL UR43, UR9, UR4, UP0 ;  /* 0x00000004092b7287 */ /* 0x000fe20008000000 */
[----:B------:R-:W-:Y:S11]  /*11e90*/  @!P1 BRA `(.L_x_721) ;  /* 0x0000000000489947 */ /* 0x000ff60003800000 */
[----:B------:R-:W-:Y:S02]  /*11ea0*/  UMOV UR4, UR7 ;  /* 0x0000000700047c82 */ /* 0x000fe40008000000 */
[----:B------:R-:W-:-:S06]  /*11eb0*/  UISETP.GT.AND UP0, UPT, UR4, -0x1, UPT ;  /* 0xffffffff0400788c */ /* 0x000fcc000bf04270 */
[----:B------:R-:W-:-:S13]  /*11ec0*/  PLOP3.LUT P0, PT, PT, PT, UP0, 0x80, 0x0 ;  /* 0x000000000000781c */ /* 0x000fda0003f0f008 */
[----:B------:R-:W-:Y:S05]  /*11ed0*/  @P0 BRA `(.L_x_722) ;  /* 0x00000000001c0947 */ /* 0x000fea0003800000 */
[----:B------:R-:W-:Y:S02]  /*11ee0*/  UISETP.NE.AND UP0, UPT, UR5, 0x1, UPT ;  /* 0x000000010500788c */ /* 0x000fe4000bf05270 */
[----:B------:R-:W-:-:S09]  /*11ef0*/  ULOP3.LUT UR4, URZ, UR4, URZ, 0x33, !UPT ;  /* 0x000000043f047292 */ /* 0x000fd2000f8e333f */
[----:B------:R-:W-:Y:S02]  /*11f00*/  @UP0 ULDC.64 UR10, c[0x0][0x9e8] ;  /* 0x00027a00000a0ab9 */ /* 0x000fe40000000a00 */
[----:B------:R-:W-:-:S04]  /*11f10*/  UIMAD.WIDE.U32 UR6, UR4, UR10, URZ ;  /* 0x0000000a040672a5 */ /* 0x000fc8000f8e003f */
[----:B------:R-:W-:-:S04]  /*11f20*/  @UP0 USHF.R.U32.HI UR4, URZ, UR11, UR7 ;  /* 0x0000000b3f040299 */ /* 0x000fc80008011607 */
[----:B------:R-:W-:Y:S01]  /*11f30*/  ULOP3.LUT UR4, URZ, UR4, URZ, 0x33, !UPT ;  /* 0x000000043f047292 */ /* 0x000fe2000f8e333f */
[----:B------:R-:W-:Y:S11]  /*11f40*/  BRA `(.L_x_723) ;  /* 0x0000000000107947 */ /* 0x000ff60003800000 */
.L_x_722:
[----:B------:R-:W-:-:S11]  /*11f50*/  UISETP.NE.AND UP0, UPT, UR5, 0x1, UPT ;  /* 0x000000010500788c */ /* 0x000fd6000bf05270 */
[----:B------:R-:W-:Y:S02]  /*11f60*/  @UP0 ULDC.64 UR10, c[0x0][0x9e8] ;  /* 0x00027a00000a0ab9 */ /* 0x000fe40000000a00 */
[----:B------:R-:W-:-:S04]  /*11f70*/  UIMAD.WIDE.U32 UR6, UR4, UR10, URZ ;  /* 0x0000000a040672a5 */ /* 0x000fc8000f8e003f */
[----:B------:R-:W-:-:S12]  /*11f80*/  @UP0 USHF.R.U32.HI UR4, URZ, UR11, UR7 ;  /* 0x0000000b3f040299 */ /* 0x000fd80008011607 */
.L_x_723:
[----:B------:R-:W-:-:S04]  /*11f90*/  UIMAD UR4, UR4, UR5, URZ ;  /* 0x00000005040472a4 */ /* 0x000fc8000f8e023f */
[----:B------:R-:W-:-:S04]  /*11fa0*/  UISETP.LT.AND UP0, UPT, UR8, UR4, UPT ;  /* 0x000000040800728c */ /* 0x000fc8000bf01270 */
[----:B------:R-:W-:-:S12]  /*11fb0*/  USEL UR8, UR8, UR4, !UP0 ;  /* 0x0000000408087287 */ /* 0x000fd8000c000000 */
.L_x_721:
[----:B------:R-:W-:Y:S01]  /*11fc0*/  UIMAD.WIDE UR4, UR8, 0x66666667, URZ ;  /* 0x66666667080478a5 */ /* 0x000fe2000f8e023f */
[----:B------:R-:W-:Y:S03]  /*11fd0*/  BSSY B6, `(.L_x_724) ;  /* 0x00001f6000067945 */ /* 0x000fe60003800000 */
[----:B------:R-:W-:-:S04]  /*11fe0*/  USHF.R.U32.HI UR4, URZ, 0x1f, UR5 ;  /* 0x0000001f3f047899 */ /* 0x000fc80008011605 */
[----:B------:R-:W-:-:S04]  /*11ff0*/  ULEA.HI.SX32 UR4, UR5, UR4, 0x1a ;  /* 0x0000000405047291 */ /* 0x000fc8000f8fd23f */
[----:B------:R-:W-:-:S04]  /*12000*/  UISETP.LT.AND UP0, UPT, URZ, UR4, UPT ;  /* 0x000000043f00728c */ /* 0x000fc8000bf01270 */
[----:B------:R-:W-:-:S04]  /*12010*/  USEL UR42, URZ, UR4, !UP0 ;  /* 0x000000043f2a7287 */ /* 0x000fc8000c000000 */
[----:B------:R-:W-:-:S06]  /*12020*/  UISETP.GT.AND UP0, UPT, UR43, UR42, UPT ;  /* 0x0000002a2b00728c */ /* 0x000fcc000bf04270 */
[----:B------:R-:W-:-:S13]  /*12030*/  PLOP3.LUT P0, PT, PT, PT, UP0, 0x80, 0x0 ;  /* 0x000000000000781c */ /* 0x000fda0003f0f008 */
[----:B------:R-:W-:Y:S05]  /*12040*/  @P0 BRA `(.L_x_725) ;  /* 0x00000000003c0947 */ /* 0x000fea0003800000 */
[----:B------:R-:W-:-:S13]  /*12050*/  ISETP.NE.AND P0, PT, R27, RZ, PT ;  /* 0x000000ff1b00720c */ /* 0x000fda0003f05270 */
[----:B------:R-:W-:Y:S05]  /*12060*/  @P0 BRA `(.L_x_726) ;  /* 0x0000001c00b00947 */ /* 0x000fea0003800000 */
[----:B------:R-:W1:Y:S01]  /*12070*/  S2R R7, SR_LANEID ;  /* 0x0000000000077919 */ /* 0x000e620000000000 */
[----:B------:R-:W-:Y:S01]  /*12080*/  VOTEU.ANY UR4, UPT, PT ;  /* 0x0000000000047886 */ /* 0x000fe200038e0100 */
[----:B------:R-:W2:Y:S01]  /*12090*/  LDC.64 R2, c[0x0][0xdf0] ;  /* 0x00037c00ff027b82 */ /* 0x000ea20000000a00 */
[----:B------:R-:W1:Y:S08]  /*120a0*/  FLO.U32 R0, UR4 ;  /* 0x0000000400007d00 */ /* 0x000e7000080e0000 */
[----:B------:R-:W2:Y:S01]  /*120b0*/  POPC R5, UR4 ;  /* 0x0000000400057d09 */ /* 0x000ea20008000000 */
[----:B-1----:R-:W-:-:S13]  /*120c0*/  ISETP.EQ.U32.AND P0, PT, R0, R7, PT ;  /* 0x000000070000720c */ /* 0x002fda0003f02070 */
[----:B--2---:R-:W2:Y:S01]  /*120d0*/  @P0 ATOMG.E.ADD.STRONG.GPU PT, R3, desc[UR50][R2.64], R5 ;  /* 0x00000005020309a8 */ /* 0x004ea200081ee1f2 */
[----:B------:R-:W1:Y:S02]  /*120e0*/  S2R R4, SR_LTMASK ;  /* 0x0000000000047919 */ /* 0x000e640000003900 */
[----:B-1----:R-:W-:-:S04]  /*120f0*/  LOP3.LUT R4, R4, UR4, RZ, 0xc0, !PT ;  /* 0x0000000404047c12 */ /* 0x002fc8000f8ec0ff */
[----:B------:R-:W1:Y:S01]  /*12100*/  POPC R7, R4 ;  /* 0x0000000400077309 */ /* 0x000e620000000000 */
[----:B--2---:R-:W1:Y:S02]  /*12110*/  SHFL.IDX PT, R0, R3, R0, 0x1f ;  /* 0x00001f0003007589 */ /* 0x004e6400000e0000 */
[----:B-1----:R-:W-:Y:S01]  /*12120*/  IADD3 R24, R0, UR44, R7 ;  /* 0x0000002c00187c10 */ /* 0x002fe2000fffe007 */
[----:B------:R-:W-:Y:S06]  /*12130*/  BRA `(.L_x_726) ;  /* 0x0000001c007c7947 */ /* 0x000fec0003800000 */
.L_x_725:
[----:B------:R-:W1:Y:S01]  /*12140*/  S2UR UR4, SR_CgaCtaId ;  /* 0x00000000000479c3 */ /* 0x000e620000008800 */
[----:B------:R-:W-:Y:S02]  /*12150*/  UMOV UR40, 0x400 ;  /* 0x0000040000287882 */ /* 0x000fe40000000000 */
[----:B-1----:R-:W-:-:S04]  /*12160*/  ULEA UR40, UR4, UR40, 0x18 ;  /* 0x0000002804287291 */ /* 0x002fc8000f8ec03f */
        /* <DEDUP_REMOVED lines=20> */
.L_x_727:
[----:B------:R-:W-:Y:S01]  /*122b0*/  UIADD3 UR4, UR40, 0x6000, URZ ;  /* 0x0000600028047890 */ /* 0x000fe2000fffe03f */
[----:B------:R-:W-:-:S05]  /*122c0*/  LOP3.LUT R16, R16, 0xfffffffe, RZ, 0xc0, !PT ;  /* 0xfffffffe10107812 */ /* 0x000fca00078ec0ff */
[----:B------:R-:W-:-:S05]  /*122d0*/  IMAD.U32 R19, RZ, RZ, UR4 ;  /* 0x00000004ff137e24 */ /* 0x000fca000f8e00ff */
[----:B------:R-:W-:-:S13]  /*122e0*/  LOP3.LUT P0, RZ, R19, 0x1bf, RZ, 0xc0, !PT ;  /* 0x000001bf13ff7812 */ /* 0x000fda000780c0ff */
[----:B------:R-:W-:Y:S01]  /*122f0*/  @P0 LOP3.LUT R16, R16, 0x1, RZ, 0xfc, !PT ;  /* 0x0000000110100812 */ /* 0x000fe200078efcff */
[----:B------:R-:W-:Y:S06]  /*12300*/  @!P0 BRA `(.L_x_728) ;  /* 0x0000000000408947 */ /* 0x000fec0003800000 */
        /* <DEDUP_REMOVED lines=16> */
.L_x_728:
        /* <DEDUP_REMOVED lines=20> */
.L_x_729:
        /* <DEDUP_REMOVED lines=18> */
.L_x_730:
[----:B------:R-:W-:Y:S01]  /*12670*/  ULDC.64 UR4, c[0x0][0x9f8] ;  /* 0x00027e0000047ab9 */ /* 0x000fe20000000a00 */
[----:B------:R-:W-:Y:S01]  /*12680*/  IMAD.U32 R5, RZ, RZ, UR39 ;  /* 0x00000027ff057e24 */ /* 0x000fe2000f8e00ff */
[----:B------:R-:W-:Y:S01]  /*12690*/  ISETP.NE.U32.AND P0, PT, RZ, UR4, PT ;  /* 0x00000004ff007c0c */ /* 0x000fe2000bf05070 */
[----:B------:R-:W-:Y:S01]  /*126a0*/  IMAD.U32 R19, RZ, RZ, UR39 ;  /* 0x00000027ff137e24 */ /* 0x000fe2000f8e00ff */
[----:B------:R-:W1:Y:S02]  /*126b0*/  LDC R0, c[0x0][0x428] ;  /* 0x00010a00ff007b82 */ /* 0x000e640000000800 */
[----:B------:R-:W-:-:S13]  /*126c0*/  ISETP.NE.AND.EX P0, PT, RZ, UR5, PT, P0 ;  /* 0x00000005ff007c0c */ /* 0x000fda000bf05300 */
[----:B------:R-:W2:Y:S02]  /*126d0*/  @P0 LDC.64 R2, c[0x0][0x9f8] ;  /* 0x00027e00ff020b82 */ /* 0x000ea40000000a00 */
[----:B--2---:R-:W-:-:S05]  /*126e0*/  @P0 IMAD.WIDE R2, R5, 0x4, R2 ;  /* 0x0000000405020825 */ /* 0x004fca00078e0202 */
[----:B------:R2:W3:Y:S01]  /*126f0*/  @P0 LDG.E R19, desc[UR50][R2.64] ;  /* 0x0000003202130981 */ /* 0x0004e2000c1e1900 */
[----:B-1----:R-:W-:Y:S01]  /*12700*/  ISETP.NE.AND P0, PT, R0, 0x1, PT ;  /* 0x000000010000780c */ /* 0x002fe20003f05270 */
[----:B------:R-:W-:Y:S01]  /*12710*/  UMOV UR36, URZ ;  /* 0x0000003f00247c82 */ /* 0x000fe20008000000 */
[----:B------:R-:W-:Y:S01]  /*12720*/  ISETP.NE.AND P2, PT, R27, RZ, PT ;  /* 0x000000ff1b00720c */ /* 0x000fe20003f45270 */
[----:B------:R-:W-:Y:S01]  /*12730*/  UMOV UR6, 0xffffffff ;  /* 0xffffffff00067882 */ /* 0x000fe20000000000 */
[----:B------:R-:W-:Y:S01]  /*12740*/  IMAD.U32 R20, RZ, RZ, UR38 ;  /* 0x00000026ff147e24 */ /* 0x000fe2000f8e00ff */
[----:B--2---:R-:W1:Y:S10]  /*12750*/  LDC.64 R2, c[0x0][0x3f8] ;  /* 0x0000fe00ff027b82 */ /* 0x004e740000000a00 */
[----:B------:R-:W-:Y:S01]  /*12760*/  VOTEU.ALL UP1, P2 ;  /* 0x00000000003f7886 */ /* 0x000fe20001020000 */
[----:B------:R-:W2:Y:S04]  /*12770*/  @P0 LDC R0, c[0x0][0x42c] ;  /* 0x00010b00ff000b82 */ /* 0x000ea80000000800 */
[----:B------:R-:W-:-:S04]  /*12780*/  @!UP1 UIADD3 UR4, UP0, UR48, 0x270, URZ ;  /* 0x0000027030049890 */ /* 0x000fc8000ff1e03f */
[----:B------:R-:W-:Y:S01]  /*12790*/  @!UP1 UIADD3.X UR5, URZ, UR49, URZ, UP0, !UPT ;  /* 0x000000313f059290 */ /* 0x000fe200087fe43f */
[----:B------:R-:W4:Y:S01]  /*127a0*/  @P0 LDC R5, c[0x0][0x430] ;  /* 0x00010c00ff050b82 */ /* 0x000f220000000800 */
[----:B-1----:R-:W-:-:S07]  /*127b0*/  ISETP.NE.U32.AND P1, PT, R2, RZ, PT ;  /* 0x000000ff0200720c */ /* 0x002fce0003f25070 */
[----:B------:R1:W-:Y:S01]  /*127c0*/  @!UP1 UTMAPF.L2.4D [UR36], [UR4] ;  /* 0x00000024040095b8 */ /* 0x0003e20008018000 */
[----:B------:R-:W-:Y:S01]  /*127d0*/  ISETP.NE.AND.EX P1, PT, R3, RZ, PT, P1 ;  /* 0x000000ff0300720c */ /* 0x000fe20003f25310 */
[----:B--2---:R-:W-:-:S05]  /*127e0*/  @P0 IMAD.HI.U32 R0, R0, UR38, RZ ;  /* 0x0000002600000c27 */ /* 0x004fca000f8e00ff */
[----:B----4-:R-:W-:Y:S02]  /*127f0*/  @P0 SHF.R.U32.HI R20, RZ, R5, R0 ;  /* 0x00000005ff140219 */ /* 0x010fe40000011600 */
[----:B---3--:R-:W-:Y:S02]  /*12800*/  SHF.R.S32.HI R21, RZ, 0x1f, R19 ;  /* 0x0000001fff157819 */ /* 0x008fe40000011413 */
[----:B------:R-:W-:Y:S01]  /*12810*/  SEL R0, R19, RZ, !P1 ;  /* 0x000000ff13007207 */ /* 0x000fe20004800000 */
[----:B-1----:R-:W-:Y:S06]  /*12820*/  BRA.DIV UR6, `(.L_x_731) ;  /* 0x0000001e06e07947 */ /* 0x002fec000b800000 */
[----:B------:R1:W2:Y:S02]  /*12830*/  SHFL.IDX PT, R14, R28, RZ, 0x1f ;  /* 0x00001fff1c0e7589 */ /* 0x0002a400000e0000 */
.L_x_792:
[----:B--2---:R-:W-:Y:S02]  /*12840*/  ISETP.NE.AND P0, PT, R14, RZ, PT ;  /* 0x000000ff0e00720c */ /* 0x004fe40003f05270 */
[----:B------:R-:W-:-:S11]  /*12850*/  PLOP3.LUT P6, PT, PT, PT, PT, 0x8, 0x0 ;  /* 0x000000000000781c */ /* 0x000fd60003fce170 */
[----:B------:R-:W-:Y:S05]  /*12860*/  @P0 BRA `(.L_x_732) ;  /* 0x0000000400700947 */ /* 0x000fea0003800000 */
[----:B------:R-:W-:-:S06]  /*12870*/  UIADD3 UR4, UR43, -0x1, URZ ;  /* 0xffffffff2b047890 */ /* 0x000fcc000fffe03f */
[----:B------:R-:W-:Y:S01]  /*12880*/  IMAD.U32 R7, RZ, RZ, UR4 ;  /* 0x00000004ff077e24 */ /* 0x000fe2000f8e00ff */
[----:B------:R-:W-:-:S03]  /*12890*/  UMOV UR4, 0xffffffff ;  /* 0xffffffff00047882 */ /* 0x000fc60000000000 */
[----:B------:R-:W-:Y:S05]  /*128a0*/  BRA.DIV UR4, `(.L_x_733) ;  /* 0x0000001e04e07947 */ /* 0x000fea000b800000 */
[----:B------:R-:W-:-:S13]  /*128b0*/  ELECT P6, URZ, PT ;  /* 0x00000000003f782f */ /* 0x000fda00038c0000 */
.L_x_795:
[----:B------:R-:W-:Y:S05]  /*128c0*/  @!P6 BRA `(.L_x_734) ;  /* 0x000000040014e947 */ /* 0x000fea0003800000 */
[----:B------:R-:W-:Y:S01]  /*128d0*/  IMAD.MOV.U32 R0, RZ, RZ, R19 ;  /* 0x000000ffff007224 */ /* 0x000fe200078e0013 */
        /* <DEDUP_REMOVED lines=19> */
.L_x_735:
[----:B------:R-:W-:Y:S02]  /*12a10*/  LEA R5, R17, UR40, 0x3 ;  /* 0x0000002811057c11 */ /* 0x000fe4000f8e18ff */
[----:B--2---:R-:W-:Y:S02]  /*12a20*/  SHF.L.U32 R2, R18, 0x1f, RZ ;  /* 0x0000001f12027819 */ /* 0x004fe400000006ff */
[----:B------:R-:W-:Y:S02]  /*12a30*/  ISETP.NE.AND P0, PT, R27, RZ, PT ;  /* 0x000000ff1b00720c */ /* 0x000fe40003f05270 */
[----:B------:R-:W2:Y:S02]  /*12a40*/  SYNCS.PHASECHK.TRANS64.TRYWAIT P3, [R5+URZ+0x13280], R2 ;  /* 0x01328002050075a7 */ /* 0x000ea4000806017f */
[----:B--2---:R-:W-:Y:S09]  /*12a50*/  @!P3 BRA `(.L_x_736) ;  /* 0x0000001c0094b947 */ /* 0x004ff20003800000 */
.L_x_796:
[----:B------:R-:W-:Y:S05]  /*12a60*/  @P0 BRA `(.L_x_737) ;  /* 0x0000000000140947 */ /* 0x000fea0003800000 */
[----:B------:R-:W-:Y:S01]  /*12a70*/  ISETP.NE.AND P3, PT, R26, RZ, PT ;  /* 0x000000ff1a00720c */ /* 0x000fe20003f65270 */
[----:B------:R-:W-:-:S04]  /*12a80*/  IMAD.MOV.U32 R3, RZ, RZ, 0x2800 ;  /* 0x00002800ff037424 */ /* 0x000fc800078e00ff */
[----:B------:R3:W-:Y:S08]  /*12a90*/  SYNCS.ARRIVE.TRANS64 RZ, [R5+URZ+0x13270], R3 ;  /* 0x0132700305ff79a7 */ /* 0x0007f0000800003f */
[----:B------:R-:W-:Y:S05]  /*12aa0*/  @!P3 BRA `(.L_x_737) ;  /* 0x000000000004b947 */ /* 0x000fea0003800000 */
[----:B------:R-:W-:Y:S01]  /*12ab0*/  BPT.TRAP 0x1 ;  /* 0x000000040000795c */ /* 0x000fe20000300000 */
.L_x_737:
[----:B------:R-:W-:Y:S01]  /*12ac0*/  IMAD.U32 R4, RZ, RZ, UR40 ;  /* 0x00000028ff047e24 */ /* 0x000fe2000f8e00ff */
[----:B------:R-:W-:Y:S01]  /*12ad0*/  R2UR UR9, R5 ;  /* 0x00000000050972ca */ /* 0x000fe200000e0000 */
[----:B------:R-:W-:Y:S01]  /*12ae0*/  IMAD R7, R7, 0xa0, RZ ;  /* 0x000000a007077824 */ /* 0x000fe200078e02ff */
[----:B------:R-:W-:Y:S01]  /*12af0*/  R2UR UR12, R20 ;  /* 0x00000000140c72ca */ /* 0x000fe200000e0000 */
[----:B---3--:R-:W-:Y:S01]  /*12b00*/  IMAD R3, R17, 0x2800, R4 ;  /* 0x0000280011037824 */ /* 0x008fe200078e0204 */
        /* <DEDUP_REMOVED lines=12> */
[----:B---34-:R-:W-:Y:S05]  /*12bd0*/  @!P3 BRA `(.L_x_738) ;  /* 0x0000001c0048b947 */ /* 0x018fea0003800000 */
.L_x_797:
[----:B------:R-:W-:Y:S05]  /*12be0*/  @P0 BRA `(.L_x_739) ;  /* 0x0000000000140947 */ /* 0x000fea0003800000 */
[----:B------:R-:W-:Y:S01]  /*12bf0*/  ISETP.NE.AND P0, PT, R26, RZ, PT ;  /* 0x000000ff1a00720c */ /* 0x000fe20003f05270 */
[----:B--23--:R-:W-:-:S04]  /*12c00*/  IMAD.MOV.U32 R2, RZ, RZ, 0x2800 ;  /* 0x00002800ff027424 */ /* 0x00cfc800078e00ff */
[----:B------:R4:W-:Y:S08]  /*12c10*/  SYNCS.ARRIVE.TRANS64 RZ, [R5+URZ+0x13230], R2 ;  /* 0x0132300205ff79a7 */ /* 0x0009f0000800003f */
[----:B------:R-:W-:Y:S05]  /*12c20*/  @!P0 BRA `(.L_x_739) ;  /* 0x0000000000048947 */ /* 0x000fea0003800000 */
[----:B------:R-:W-:Y:S01]  /*12c30*/  BPT.TRAP 0x1 ;  /* 0x000000040000795c */ /* 0x000fe20000300000 */
.L_x_739:
        /* <DEDUP_REMOVED lines=14> */
.L_x_734:
[----:B------:R-:W-:Y:S05]  /*12d20*/  WARPSYNC.ALL ;  /* 0x0000000000007948 */ /* 0x000fea0003800000 */
[----:B------:R-:W-:Y:S01]  /*12d30*/  BAR.SYNC.DEFER_BLOCKING 0x8, 0x1a0 ;  /* 0x0206800000007b1d */ /* 0x000fe20000010000 */
[----:B------:R-:W-:Y:S01]  /*12d40*/  ELECT P0, URZ, PT ;  /* 0x00000000003f782f */ /* 0x000fe20003800000 */
[----:B------:R-:W-:Y:S02]  /*12d50*/  UIADD3 UR4, UP0, UR48, 0x270, URZ ;  /* 0x0000027030047890 */ /* 0x000fe4000ff1e03f */
[----:B------:R-:W-:Y:S02]  /*12d60*/  UIADD3 UR8, UR40, 0xb000, URZ ;  /* 0x0000b00028087890 */ /* 0x000fe4000fffe03f */
[----:B------:R-:W-:-:S02]  /*12d70*/  UIADD3 UR9, UR40, 0x13200, URZ ;  /* 0x0001320028097890 */ /* 0x000fc4000fffe03f */
[----:B------:R-:W-:Y:S01]  /*12d80*/  UIADD3.X UR5, URZ, UR49, URZ, UP0, !UPT ;  /* 0x000000313f057290 */ /* 0x000fe200087fe43f */
[----:B------:R-:W-:Y:S01]  /*12d90*/  UMOV UR6, 0x0 ;  /* 0x0000000000067882 */ /* 0x000fe20000000000 */
[----:B------:R-:W-:Y:S01]  /*12da0*/  UMOV UR7, 0x12f00000 ;  /* 0x12f0000000077882 */ /* 0x000fe20000000000 */
[----:B------:R-:W-:-:S03]  /*12db0*/  UMOV UR10, URZ ;  /* 0x0000003f000a7c82 */ /* 0x000fc60008000000 */
[----:B--234-:R-:W-:Y:S01]  /*12dc0*/  @P0 IMAD.MOV.U32 R2, RZ, RZ, 0x3000 ;  /* 0x00003000ff020424 */ /* 0x01cfe200078e00ff */
[----:B------:R-:W-:Y:S01]  /*12dd0*/  UMOV UR11, UR37 ;  /* 0x00000025000b7c82 */ /* 0x000fe20008000000 */
[----:B------:R-:W-:Y:S01]  /*12de0*/  UMOV UR12, UR38 ;  /* 0x00000026000c7c82 */ /* 0x000fe20008000000 */
[----:B------:R-:W-:Y:S01]  /*12df0*/  UMOV UR13, UR39 ;  /* 0x00000027000d7c82 */ /* 0x000fe20008000000 */
[----:B------:R2:W-:Y:S01]  /*12e00*/  @P0 SYNCS.ARRIVE.TRANS64 RZ, [UR40+0x13200], R2 ;  /* 0x01320002ffff09a7 */ /* 0x0005e20008000028 */
[----:B------:R2:W-:Y:S01]  /*12e10*/  UTMALDG.4D [UR8], [UR4], desc[UR6] ;  /* 0x00000608040075b4 */ /* 0x0005e20008019000 */
[----:B------:R-:W-:Y:S02]  /*12e20*/  NOP ;  /* 0x0000000000007918 */ /* 0x000fe40000000000 */
.L_x_732:
[----:B------:R-:W-:Y:S01]  /*12e30*/  VIADD R25, R25, 0x1 ;  /* 0x0000000119197836 */ /* 0x000fe20000000000 */
[----:B------:R-:W-:Y:S04]  /*12e40*/  BSSY B0, `(.L_x_740) ;  /* 0x0000007000007945 */ /* 0x000fe80003800000 */
[----:B--2---:R-:W-:-:S04]  /*12e50*/  LEA.HI R2, R25, R25, RZ, 0x1 ;  /* 0x0000001919027211 */ /* 0x004fc800078f08ff */
[----:B------:R-:W-:-:S05]  /*12e60*/  LOP3.LUT R2, R2, 0xfffffffe, RZ, 0xc0, !PT ;  /* 0xfffffffe02027812 */ /* 0x000fca00078ec0ff */
[----:B------:R-:W-:-:S05]  /*12e70*/  IMAD.IADD R2, R25, 0x1, -R2 ;  /* 0x0000000119027824 */ /* 0x000fca00078e0a02 */
[----:B------:R-:W-:-:S04]  /*12e80*/  SHF.L.U32 R2, R2, 0x1f, RZ ;  /* 0x0000001f02027819 */ /* 0x000fc800000006ff */
[----:B------:R-:W2:Y:S02]  /*12e90*/  SYNCS.PHASECHK.TRANS64.TRYWAIT P0, [UR40+0x13220], R2 ;  /* 0x01322002ff0075a7 */ /* 0x000ea40008000168 */
[----:B--2---:R-:W-:Y:S05]  /*12ea0*/  @!P0 BRA `(.L_x_741) ;  /* 0x0000001800a88947 */ /* 0x004fea0003800000 */
.L_x_798:
[----:B------:R-:W-:Y:S05]  /*12eb0*/  BSYNC B0 ;  /* 0x0000000000007941 */ /* 0x000fea0003800000 */
.L_x_740:
[----:B------:R-:W-:-:S04]  /*12ec0*/  UIADD3 UR4, UR43, -0x2, URZ ;  /* 0xfffffffe2b047890 */ /* 0x000fc8000fffe03f */
[----:B------:R-:W-:-:S06]  /*12ed0*/  UISETP.GE.AND UP0, UPT, UR4, UR42, UPT ;  /* 0x0000002a0400728c */ /* 0x000fcc000bf06270 */
[----:B------:R-:W-:-:S13]  /*12ee0*/  PLOP3.LUT P0, PT, PT, PT, UP0, 0x80, 0x0 ;  /* 0x000000000000781c */ /* 0x000fda0003f0f008 */
[----:B------:R-:W-:Y:S05]  /*12ef0*/  @!P0 BRA `(.L_x_742) ;  /* 0x0000000800b48947 */ /* 0x000fea0003800000 */
[----:B------:R-:W-:Y:S02]  /*12f00*/  IMAD.MOV.U32 R8, RZ, RZ, R17 ;  /* 0x000000ffff087224 */ /* 0x000fe400078e0011 */
[----:B--2---:R-:W-:Y:S02]  /*12f10*/  IMAD.MOV.U32 R3, RZ, RZ, R18 ;  /* 0x000000ffff037224 */ /* 0x004fe400078e0012 */
[----:B------:R-:W-:-:S07]  /*12f20*/  IMAD.U32 R2, RZ, RZ, UR4 ;  /* 0x00000004ff027e24 */ /* 0x000fce000f8e00ff */
.L_x_762:
        /* <DEDUP_REMOVED lines=31> */
.L_x_745:
[----:B------:R-:W3:Y:S01]  /*13120*/  SYNCS.PHASECHK.TRANS64.TRYWAIT P0, [R9+URZ+0x13280], R10 ;  /* 0x0132800a090075a7 */ /* 0x000ee2000800017f */
[----:B------:R-:W-:Y:S01]  /*13130*/  BSSY B1, `(.L_x_746) ;  /* 0x0000003000017945 */ /* 0x000fe20003800000 */
[----:B------:R-:W-:-:S03]  /*13140*/  ISETP.NE.AND P3, PT, R27, RZ, PT ;  /* 0x000000ff1b00720c */ /* 0x000fc60003f65270 */
[----:B---3--:R-:W-:Y:S10]  /*13150*/  @!P0 BRA `(.L_x_747) ;  /* 0x0000001800148947 */ /* 0x008ff40003800000 */
.L_x_799:
[----:B------:R-:W-:Y:S05]  /*13160*/  BSYNC B1 ;  /* 0x0000000000017941 */ /* 0x000fea0003800000 */
.L_x_746:
[----:B------:R-:W-:Y:S04]  /*13170*/  BSSY B1, `(.L_x_748) ;  /* 0x0000007000017945 */ /* 0x000fe80003800000 */
[----:B------:R-:W-:Y:S05]  /*13180*/  @P3 BRA `(.L_x_749) ;  /* 0x0000000000143947 */ /* 0x000fea0003800000 */
[----:B------:R-:W-:Y:S01]  /*13190*/  ISETP.NE.AND P0, PT, R26, RZ, PT ;  /* 0x000000ff1a00720c */ /* 0x000fe20003f05270 */
[----:B------:R-:W-:-:S04]  /*131a0*/  IMAD.MOV.U32 R4, RZ, RZ, 0x2800 ;  /* 0x00002800ff047424 */ /* 0x000fc800078e00ff */
[----:B------:R4:W-:Y:S08]  /*131b0*/  SYNCS.ARRIVE.TRANS64 RZ, [R9+URZ+0x13270], R4 ;  /* 0x0132700409ff79a7 */ /* 0x0009f0000800003f */
[----:B------:R-:W-:Y:S05]  /*131c0*/  @!P0 BRA `(.L_x_749) ;  /* 0x0000000000048947 */ /* 0x000fea0003800000 */
[----:B------:R-:W-:Y:S01]  /*131d0*/  BPT.TRAP 0x1 ;  /* 0x000000040000795c */ /* 0x000fe20000300000 */
.L_x_749:
[----:B------:R-:W-:Y:S05]  /*131e0*/  BSYNC B1 ;  /* 0x0000000000017941 */ /* 0x000fea0003800000 */
.L_x_748:
[----:B------:R-:W-:Y:S01]  /*131f0*/  IMAD.MOV.U32 R12, RZ, RZ, RZ ;  /* 0x000000ffff0c7224 */ /* 0x000fe200078e00ff */
[----:B------:R-:W-:Y:S01]  /*13200*/  R2UR UR12, R20 ;  /* 0x00000000140c72ca */ /* 0x000fe200000e0000 */
[----:B--2---:R-:W-:Y:S01]  /*13210*/  IMAD.U32 R6, RZ, RZ, UR40 ;  /* 0x00000028ff067e24 */ /* 0x004fe2000f8e00ff */
[----:B------:R-:W-:Y:S01]  /*13220*/  UIADD3 UR4, UP0, UR48, 0x470, URZ ;  /* 0x0000047030047890 */ /* 0x000fe2000ff1e03f */
[----:B------:R-:W-:Y:S01]  /*13230*/  PLOP3.LUT P0, PT, PT, PT, PT, 0x80, 0x0 ;  /* 0x000000000000781c */ /* 0x000fe20003f0f070 */
[----:B------:R-:W-:Y:S01]  /*13240*/  IMAD R7, R11, 0xa0, RZ ;  /* 0x000000a00b077824 */ /* 0x000fe200078e02ff */
[----:B------:R-:W-:Y:S01]  /*13250*/  R2UR UR10, R12 ;  /* 0x000000000c0a72ca */ /* 0x000fe200000e0000 */
[----:B------:R-:W-:Y:S01]  /*13260*/  IMAD R6, R17, 0x2800, R6 ;  /* 0x0000280011067824 */ /* 0x000fe200078e0206 */
[----:B------:R-:W-:Y:S01]  /*13270*/  UIADD3.X UR5, URZ, UR49, URZ, UP0, !UPT ;  /* 0x000000313f057290 */ /* 0x000fe200087fe43f */
[----:B------:R-:W-:Y:S01]  /*13280*/  VIADD R5, R9, 0x13270 ;  /* 0x0001327009057836 */ /* 0x000fe20000000000 */
[----:B------:R-:W-:Y:S01]  /*13290*/  UMOV UR6, 0x0 ;  /* 0x0000000000067882 */ /* 0x000fe20000000000 */
[----:B----4-:R-:W-:Y:S01]  /*132a0*/  VIADD R4, R6, 0x6000 ;  /* 0x0000600006047836 */ /* 0x010fe20000000000 */
[----:B------:R-:W-:-:S09]  /*132b0*/  UMOV UR7, 0x14f00000 ;  /* 0x14f0000000077882 */ /* 0x000fd20000000000 */
.L_x_750:
        /* <DEDUP_REMOVED lines=12> */
.L_x_800:
[----:B------:R-:W-:Y:S05]  /*13380*/  BSYNC B1 ;  /* 0x0000000000017941 */ /* 0x000fea0003800000 */
.L_x_751:
        /* <DEDUP_REMOVED lines=9> */
.L_x_754:
[----:B------:R-:W-:Y:S05]  /*13420*/  BSYNC B1 ;  /* 0x0000000000017941 */ /* 0x000fea0003800000 */
.L_x_753:
        /* <DEDUP_REMOVED lines=9> */
.L_x_755:
        /* <DEDUP_REMOVED lines=8> */
[----:B--2---:R-:W-:Y:S05]  /*13540*/  @P0 BRA.U.ANY `(.L_x_755) ;  /* 0xfffffffd00dc0947 */ /* 0x004fea000393ffff */
.L_x_744:
[----:B------:R-:W-:Y:S05]  /*13550*/  BSYNC B0 ;  /* 0x0000000000007941 */ /* 0x000fea0003800000 */
.L_x_743:
[----:B------:R-:W-:-:S06]  /*13560*/  UISETP.NE.AND UP0, UPT, UR41, 0x3, UPT ;  /* 0x000000032900788c */ /* 0x000fcc000bf05270 */
[----:B------:R-:W-:-:S13]  /*13570*/  PLOP3.LUT P0, PT, PT, PT, UP0, 0x80, 0x0 ;  /* 0x000000000000781c */ /* 0x000fda0003f0f008 */
[----:B------:R-:W-:Y:S05]  /*13580*/  @!P0 BRA `(.L_x_756) ;  /* 0x0000000000048947 */ /* 0x000fea0003800000 */
[----:B------:R-:W-:Y:S01]  /*13590*/  BPT.TRAP 0x1 ;  /* 0x000000040000795c */ /* 0x000fe20000300000 */
.L_x_756:
[----:B------:R-:W-:Y:S01]  /*135a0*/  LOP3.LUT R5, R3, 0x1, RZ, 0x3c, !PT ;  /* 0x0000000103057812 */ /* 0x000fe200078e3cff */
[----:B------:R-:W-:Y:S01]  /*135b0*/  IMAD.U32 R4, RZ, RZ, UR45 ;  /* 0x0000002dff047e24 */ /* 0x000fe2000f8e00ff */
[----:B------:R-:W-:Y:S01]  /*135c0*/  LEA R12, R8, UR40, 0x3 ;  /* 0x00000028080c7c11 */ /* 0x000fe2000f8e18ff */
[----:B------:R-:W-:Y:S01]  /*135d0*/  BSSY B0, `(.L_x_757) ;  /* 0x0000005000007945 */ /* 0x000fe20003800000 */
[----:B------:R-:W-:Y:S02]  /*135e0*/  SHF.L.U32 R5, R5, 0x1f, RZ ;  /* 0x0000001f05057819 */ /* 0x000fe400000006ff */
[----:B------:R-:W-:Y:S02]  /*135f0*/  ISETP.NE.AND P0, PT, R4, 0x3, PT ;  /* 0x000000030400780c */ /* 0x000fe40003f05270 */
[----:B------:R-:W2:Y:S02]  /*13600*/  SYNCS.PHASECHK.TRANS64.TRYWAIT P3, [R12+URZ+0x13270], R5 ;  /* 0x013270050c0075a7 */ /* 0x000ea4000806017f */
[----:B--2---:R-:W-:Y:S09]  /*13610*/  @!P3 BRA `(.L_x_758) ;  /* 0x00000014000cb947 */ /* 0x004ff20003800000 */
.L_x_801:
[----:B------:R-:W-:Y:S05]  /*13620*/  BSYNC B0 ;  /* 0x0000000000007941 */ /* 0x000fea0003800000 */
.L_x_757:
[----:B------:R-:W-:Y:S05]  /*13630*/  @!P0 BRA `(.L_x_759) ;  /* 0x0000000000048947 */ /* 0x000fea0003800000 */
[----:B------:R-:W-:Y:S01]  /*13640*/  BPT.TRAP 0x1 ;  /* 0x000000040000795c */ /* 0x000fe20000300000 */
.L_x_759:
[----:B------:R-:W-:Y:S01]  /*13650*/  SHF.L.U32 R3, R3, 0x1f, RZ ;  /* 0x0000001f03037819 */ /* 0x000fe200000006ff */
[----:B------:R-:W-:-:S03]  /*13660*/  IMAD R10, R8, 0x2800, RZ ;  /* 0x00002800080a7824 */ /* 0x000fc600078e02ff */
[----:B------:R-:W3:Y:S02]  /*13670*/  SYNCS.PHASECHK.TRANS64.TRYWAIT P3, [R12+URZ+0x13260], R3 ;  /* 0x013260030c0075a7 */ /* 0x000ee4000806017f */
[----:B---3--:R-:W-:Y:S05]  /*13680*/  @!P3 BRA `(.L_x_760) ;  /* 0x000000140004b947 */ /* 0x008fea0003800000 */
.L_x_802:
[C---:B---3--:R-:W-:Y:S01]  /*13690*/  LOP3.LUT R3, R10.reuse, R23, RZ, 0xfc, !PT ;  /* 0x000000170a037212 */ /* 0x048fe200078efcff */
        /* <DEDUP_REMOVED lines=41> */
.L_x_761:
[----:B---3--:R-:W-:Y:S01]  /*13930*/  SYNCS.ARRIVE.TRANS64.A1T0 RZ, [R12+URZ+0x13250], RZ ;  /* 0x013250ff0cff79a7 */ /* 0x008fe2000810003f */
[----:B------:R-:W-:Y:S01]  /*13940*/  BAR.SYNC.DEFER_BLOCKING 0x2, 0x80 ;  /* 0x0082000000007b1d */ /* 0x000fe20000010000 */
[----:B------:R-:W-:Y:S01]  /*13950*/  ISETP.GT.AND P0, PT, R2, UR42, PT ;  /* 0x0000002a02007c0c */ /* 0x000fe2000bf04270 */
[----:B------:R-:W-:Y:S02]  /*13960*/  @!P2 VIADD R3, R12, 0x13280 ;  /* 0x000132800c03a836 */ /* 0x000fe40000000000 */
[----:B------:R-:W-:Y:S02]  /*13970*/  VIADD R2, R2, 0xffffffff ;  /* 0xffffffff02027836 */ /* 0x000fe40000000000 */
[----:B--2---:R-:W-:Y:S01]  /*13980*/  IMAD.MOV.U32 R8, RZ, RZ, R17 ;  /* 0x000000ffff087224 */ /* 0x004fe200078e0011 */
[----:B------:R-:W-:-:S04]  /*13990*/  @!P2 PRMT R3, RZ, 0x654, R3 ;  /* 0x00000654ff03a816 */ /* 0x000fc80000000003 */
[----:B------:R2:W-:Y:S02]  /*139a0*/  @!P2 SYNCS.ARRIVE.TRANS64.RED.A1T0 RZ, [R3+URZ], RZ ;  /* 0x000000ff03ffa9a7 */ /* 0x0005e4000810043f */
[----:B--2---:R-:W-:Y:S01]  /*139b0*/  IMAD.MOV.U32 R3, RZ, RZ, R18 ;  /* 0x000000ffff037224 */ /* 0x004fe200078e0012 */
[----:B------:R-:W-:Y:S06]  /*139c0*/  @P0 BRA `(.L_x_762) ;  /* 0xfffffff400580947 */ /* 0x000fec000383ffff */
.L_x_742:
[----:B------:R-:W-:Y:S04]  /*139d0*/  BSSY B0, `(.L_x_763) ;  /* 0x000000e000007945 */ /* 0x000fe80003800000 */
[----:B------:R-:W-:Y:S05]  /*139e0*/  @P2 BRA `(.L_x_764) ;  /* 0x0000000000302947 */ /* 0x000fea0003800000 */
[----:B------:R-:W3:Y:S01]  /*139f0*/  S2R R7, SR_LANEID ;  /* 0x0000000000077919 */ /* 0x000ee20000000000 */
[----:B------:R-:W-:Y:S01]  /*13a00*/  VOTEU.ANY UR4, UPT, PT ;  /* 0x0000000000047886 */ /* 0x000fe200038e0100 */
[----:B--2---:R-:W2:Y:S01]  /*13a10*/  LDC.64 R2, c[0x0][0xdf0] ;  /* 0x00037c00ff027b82 */ /* 0x004ea20000000a00 */
[----:B------:R-:W3:Y:S08]  /*13a20*/  FLO.U32 R0, UR4 ;  /* 0x0000000400007d00 */ /* 0x000ef000080e0000 */
[----:B------:R-:W2:Y:S01]  /*13a30*/  POPC R5, UR4 ;  /* 0x0000000400057d09 */ /* 0x000ea20008000000 */
[----:B---3--:R-:W-:-:S13]  /*13a40*/  ISETP.EQ.U32.AND P0, PT, R0, R7, PT ;  /* 0x000000070000720c */ /* 0x008fda0003f02070 */
[----:B--2---:R-:W2:Y:S01]  /*13a50*/  @P0 ATOMG.E.ADD.STRONG.GPU PT, R3, desc[UR50][R2.64], R5 ;  /* 0x00000005020309a8 */ /* 0x004ea200081ee1f2 */
[----:B------:R-:W3:Y:S02]  /*13a60*/  S2R R4, SR_LTMASK ;  /* 0x0000000000047919 */ /* 0x000ee40000003900 */
[----:B---3--:R-:W-:-:S04]  /*13a70*/  LOP3.LUT R4, R4, UR4, RZ, 0xc0, !PT ;  /* 0x0000000404047c12 */ /* 0x008fc8000f8ec0ff */
[----:B------:R-:W3:Y:S01]  /*13a80*/  POPC R7, R4 ;  /* 0x0000000400077309 */ /* 0x000ee20000000000 */
[----:B--2---:R-:W3:Y:S02]  /*13a90*/  SHFL.IDX PT, R0, R3, R0, 0x1f ;  /* 0x00001f0003007589 */ /* 0x004ee400000e0000 */
[----:B---3--:R-:W-:-:S07]  /*13aa0*/  IADD3 R24, R0, UR44, R7 ;  /* 0x0000002c00187c10 */ /* 0x008fce000fffe007 */
.L_x_764:
[----:B------:R-:W-:Y:S05]  /*13ab0*/  BSYNC B0 ;  /* 0x0000000000007941 */ /* 0x000fea0003800000 */
.L_x_763:
[----:B------:R-:W-:-:S06]  /*13ac0*/  UISETP.NE.AND UP0, UPT, UR41, 0x3, UPT ;  /* 0x000000032900788c */ /* 0x000fcc000bf05270 */
[----:B------:R-:W-:-:S13]  /*13ad0*/  PLOP3.LUT P0, PT, PT, PT, UP0, 0x80, 0x0 ;  /* 0x000000000000781c */ /* 0x000fda0003f0f008 */
[----:B------:R-:W-:Y:S05]  /*13ae0*/  @!P0 BRA `(.L_x_765) ;  /* 0x0000000000048947 */ /* 0x000fea0003800000 */
[----:B------:R-:W-:Y:S01]  /*13af0*/  BPT.TRAP 0x1 ;  /* 0x000000040000795c */ /* 0x000fe20000300000 */
.L_x_765:
[----:B--2---:R-:W-:Y:S01]  /*13b00*/  LOP3.LUT R3, R18, 0x1, RZ, 0x3c, !PT ;  /* 0x0000000112037812 */ /* 0x004fe200078e3cff */
[----:B------:R-:W-:Y:S01]  /*13b10*/  IMAD.U32 R0, RZ, RZ, UR45 ;  /* 0x0000002dff007e24 */ /* 0x000fe2000f8e00ff */
[----:B------:R-:W-:Y:S01]  /*13b20*/  LEA R2, R17, UR40, 0x3 ;  /* 0x0000002811027c11 */ /* 0x000fe2000f8e18ff */
[----:B------:R-:W-:Y:S01]  /*13b30*/  BSSY B0, `(.L_x_766) ;  /* 0x0000005000007945 */ /* 0x000fe20003800000 */
[----:B------:R-:W-:Y:S02]  /*13b40*/  SHF.L.U32 R3, R3, 0x1f, RZ ;  /* 0x0000001f03037819 */ /* 0x000fe400000006ff */
[----:B------:R-:W-:Y:S02]  /*13b50*/  ISETP.NE.AND P1, PT, R0, 0x3, PT ;  /* 0x000000030000780c */ /* 0x000fe40003f25270 */
[----:B------:R-:W2:Y:S02]  /*13b60*/  SYNCS.PHASECHK.TRANS64.TRYWAIT P0, [R2+URZ+0x13270], R3 ;  /* 0x01327003020075a7 */ /* 0x000ea4000800017f */
[----:B--2---:R-:W-:Y:S09]  /*13b70*/  @!P0 BRA `(.L_x_767) ;  /* 0x0000000c00dc8947 */ /* 0x004ff20003800000 */
.L_x_803:
[----:B------:R-:W-:Y:S05]  /*13b80*/  BSYNC B0 ;  /* 0x0000000000007941 */ /* 0x000fea0003800000 */
.L_x_766:
[----:B------:R-:W-:Y:S05]  /*13b90*/  @!P1 BRA `(.L_x_768) ;  /* 0x0000000000049947 */ /* 0x000fea0003800000 */
[----:B------:R-:W-:Y:S01]  /*13ba0*/  BPT.TRAP 0x1 ;  /* 0x000000040000795c */ /* 0x000fe20000300000 */
.L_x_768:
[----:B------:R-:W-:Y:S01]  /*13bb0*/  SHF.L.U32 R5, R18, 0x1f, RZ ;  /* 0x0000001f12057819 */ /* 0x000fe200000006ff */
[----:B--2---:R-:W-:-:S03]  /*13bc0*/  IMAD R3, R17, 0x2800, RZ ;  /* 0x0000280011037824 */ /* 0x004fc600078e02ff */
[----:B------:R-:W2:Y:S02]  /*13bd0*/  SYNCS.PHASECHK.TRANS64.TRYWAIT P0, [R2+URZ+0x13260], R5 ;  /* 0x01326005020075a7 */ /* 0x000ea4000800017f */
[----:B------:R-:W-:Y:S01]  /*13be0*/  LOP3.LUT R0, R3, R23, RZ, 0xfc, !PT ;  /* 0x0000001703007212 */ /* 0x000fe200078efcff */
[----:B--2---:R-:W-:Y:S06]  /*13bf0*/  @!P0 BRA `(.L_x_769) ;  /* 0x0000000c00d08947 */ /* 0x004fec0003800000 */
.L_x_804:
        /* <DEDUP_REMOVED lines=41> */
.L_x_770:
[----:B---3--:R3:W-:Y:S01]  /*13e90*/  SYNCS.ARRIVE.TRANS64.A1T0 RZ, [R2+URZ+0x13250], RZ ;  /* 0x013250ff02ff79a7 */ /* 0x0087e2000810003f */
[----:B------:R-:W-:Y:S02]  /*13ea0*/  @!P2 VIADD R0, R2, 0x13280 ;  /* 0x000132800200a836 */ /* 0x000fe40000000000 */
[----:B------:R-:W-:-:S03]  /*13eb0*/  VIADD R17, R17, 0x1 ;  /* 0x0000000111117836 */ /* 0x000fc60000000000 */
[----:B------:R-:W-:Y:S01]  /*13ec0*/  @!P2 PRMT R0, RZ, 0x654, R0 ;  /* 0x00000654ff00a816 */ /* 0x000fe20000000000 */
[----:B------:R-:W-:Y:S01]  /*13ed0*/  BAR.SYNC.DEFER_BLOCKING 0x2, 0x80 ;  /* 0x0082000000007b1d */ /* 0x000fe20000010000 */
[----:B------:R-:W-:-:S04]  /*13ee0*/  ISETP.NE.AND P0, PT, R17, 0x2, PT ;  /* 0x000000021100780c */ /* 0x000fc80003f05270 */
[----:B--2---:R-:W-:Y:S02]  /*13ef0*/  SEL R3, RZ, 0x1, P0 ;  /* 0x00000001ff037807 */ /* 0x004fe40000000000 */
[----:B------:R-:W-:Y:S02]  /*13f00*/  SEL R17, R17, RZ, P0 ;  /* 0x000000ff11117207 */ /* 0x000fe40000000000 */
[----:B------:R-:W-:Y:S01]  /*13f10*/  LOP3.LUT R18, R18, R3, RZ, 0x3c, !PT ;  /* 0x0000000312127212 */ /* 0x000fe200078e3cff */
[----:B------:R3:W-:Y:S06]  /*13f20*/  @!P2 SYNCS.ARRIVE.TRANS64.RED.A1T0 RZ, [R0+URZ], RZ ;  /* 0x000000ff00ffa9a7 */ /* 0x0007ec000810043f */
.L_x_726:
[----:B------:R-:W-:Y:S05]  /*13f30*/  BSYNC B6 ;  /* 0x0000000000067941 */ /* 0x000fea0003800000 */
.L_x_724:
[----:B------:R-:W-:-:S13]  /*13f40*/  LOP3.LUT P0, RZ, R16, 0x2, RZ, 0xc0, !PT ;  /* 0x0000000210ff7812 */ /* 0x000fda000780c0ff */
[----:B------:R-:W-:Y:S05]  /*13f50*/  @!P0 BRA `(.L_x_771) ;  /* 0x00000000001c8947 */ /* 0x000fea0003800000 */
[----:B------:R-:W2:Y:S08]  /*13f60*/  S2UR UR5, SR_CgaCtaId ;  /* 0x00000000000579c3 */ /* 0x000eb00000008800 */
[----:B------:R-:W-:Y:S06]  /*13f70*/  BAR.SYNC.DEFER_BLOCKING 0x5, 0x200 ;  /* 0x0148000000007b1d */ /* 0x000fec0000010000 */
[----:B------:R-:W-:-:S02]  /*13f80*/  UMOV UR4, 0x400 ;  /* 0x0000040000047882 */ /* 0x000fc40000000000 */
[----:B--2---:R-:W-:-:S09]  /*13f90*/  ULEA UR4, UR5, UR4, 0x18 ;  /* 0x0000000405047291 */ /* 0x004fd2000f8ec03f */
[----:B------:R-:W2:Y:S01]  /*13fa0*/  LDS R24, [UR4+0x132d0] ;  /* 0x0132d004ff187984 */ /* 0x000ea20008000800 */
[----:B------:R-:W-:Y:S06]  /*13fb0*/  BAR.ARV 0x4, 0x200 ;  /* 0x0108000000007b1d */ /* 0x000fec0000002000 */
[----:B------:R-:W-:Y:S05]  /*13fc0*/  BRA `(.L_x_772) ;  /* 0x0000000000247947 */ /* 0x000fea0003800000 */
.L_x_771:
[----:B------:R-:W-:Y:S01]  /*13fd0*/  BAR.SYNC.DEFER_BLOCKING 0x4, 0x200 ;  /* 0x0108000000007b1d */ /* 0x000fe20000010000 */
[----:B------:R-:W-:-:S13]  /*13fe0*/  ISETP.NE.AND P0, PT, R27, RZ, PT ;  /* 0x000000ff1b00720c */ /* 0x000fda0003f05270 */
[----:B------:R-:W2:Y:S01]  /*13ff0*/  @!P0 S2R R3, SR_CgaCtaId ;  /* 0x0000000000038919 */ /* 0x000ea20000008800 */
[----:B---3--:R-:W-:-:S04]  /*14000*/  @!P0 MOV R0, 0x400 ;  /* 0x0000040000008802 */ /* 0x008fc80000000f00 */
[----:B--2---:R-:W-:Y:S02]  /*14010*/  @!P0 LEA R3, R3, R0, 0x18 ;  /* 0x0000000003038211 */ /* 0x004fe400078ec0ff */
[----:B------:R-:W2:Y:S04]  /*14020*/  SHFL.IDX PT, R0, R24, RZ, 0x1f ;  /* 0x00001fff18007589 */ /* 0x000ea800000e0000 */
[----:B------:R2:W-:Y:S02]  /*14030*/  @!P0 STS [R3+0x132d0], R24 ;  /* 0x0132d01803008388 */ /* 0x0005e40000000800 */
[----:B--2---:R-:W-:Y:S01]  /*14040*/  IMAD.MOV.U32 R24, RZ, RZ, R0 ;  /* 0x000000ffff187224 */ /* 0x004fe200078e0000 */
[----:B------:R-:W-:Y:S06]  /*14050*/  BAR.ARV 0x5, 0x200 ;  /* 0x0148000000007b1d */ /* 0x000fec0000002000 */
.L_x_772:
[----:B------:R-:W-:Y:S02]  /*14060*/  ULDC UR4, c[0x0][0xda8] ;  /* 0x00036a0000047ab9 */ /* 0x000fe40000000800 */
[----:B--2---:R-:W-:-:S13]  /*14070*/  ISETP.GE.AND P0, PT, R24, UR4, PT ;  /* 0x0000000418007c0c */ /* 0x004fda000bf06270 */
[----:B------:R-:W-:Y:S05]  /*14080*/  @!P0 BRA `(.L_x_773) ;  /* 0xffffffd8001c8947 */ /* 0x000fea000383ffff */
.L_x_715:
[----:B------:R-:W2:Y:S01]  /*14090*/  S2R R3, SR_CgaCtaId ;  /* 0x0000000000037919 */ /* 0x000ea20000008800 */
[----:B------:R-:W-:Y:S01]  /*140a0*/  VIADD R25, R25, 0x1 ;  /* 0x0000000119197836 */ /* 0x000fe20000000000 */
[----:B---3--:R-:W-:Y:S01]  /*140b0*/  MOV R2, 0x400 ;  /* 0x0000040000027802 */ /* 0x008fe20000000f00 */
[----:B------:R-:W-:Y:S03]  /*140c0*/  BSSY B0, `(.L_x_774) ;  /* 0x0000008000007945 */ /* 0x000fe60003800000 */
[----:B------:R-:W-:-:S04]  /*140d0*/  LEA.HI R0, R25, R25, RZ, 0x1 ;  /* 0x0000001919007211 */ /* 0x000fc800078f08ff */
[----:B------:R-:W-:-:S05]  /*140e0*/  LOP3.LUT R0, R0, 0xfffffffe, RZ, 0xc0, !PT ;  /* 0xfffffffe00007812 */ /* 0x000fca00078ec0ff */
[----:B------:R-:W-:-:S05]  /*140f0*/  IMAD.IADD R0, R25, 0x1, -R0 ;  /* 0x0000000119007824 */ /* 0x000fca00078e0a00 */
[----:B------:R-:W-:Y:S02]  /*14100*/  SHF.L.U32 R0, R0, 0x1f, RZ ;  /* 0x0000001f00007819 */ /* 0x000fe400000006ff */
[----:B--2---:R-:W-:-:S04]  /*14110*/  LEA R6, R3, R2, 0x18 ;  /* 0x0000000203067211 */ /* 0x004fc800078ec0ff */
[----:B------:R-:W2:Y:S02]  /*14120*/  SYNCS.PHASECHK.TRANS64.TRYWAIT P0, [R6+URZ+0x13220], R0 ;  /* 0x01322000060075a7 */ /* 0x000ea4000800017f */
[----:B--2---:R-:W-:Y:S05]  /*14130*/  @!P0 BRA `(.L_x_775) ;  /* 0x0000000800948947 */ /* 0x004fea0003800000 */
.L_x_805:
[----:B------:R-:W-:Y:S05]  /*14140*/  BSYNC B0 ;  /* 0x0000000000007941 */ /* 0x000fea0003800000 */
.L_x_774:
[----:B------:R-:W-:-:S03]  /*14150*/  UMOV UR4, 0xffffffff ;  /* 0xffffffff00047882 */ /* 0x000fc60000000000 */
[----:B------:R-:W-:Y:S05]  /*14160*/  BRA.DIV UR4, `(.L_x_776) ;  /* 0x0000000a049c7947 */ /* 0x000fea000b800000 */
[----:B------:R3:W4:Y:S02]  /*14170*/  SHFL.IDX PT, R14, R28, RZ, 0x1f ;  /* 0x00001fff1c0e7589 */ /* 0x00072400000e0000 */
.L_x_808:
[----:B----4-:R-:W-:Y:S01]  /*14180*/  ISETP.NE.AND P0, PT, R14, RZ, PT ;  /* 0x000000ff0e00720c */ /* 0x010fe20003f05270 */
[----:B------:R-:W-:-:S12]  /*14190*/  BSSY B0, `(.L_x_777) ;  /* 0x000002b000007945 */ /* 0x000fd80003800000 */
[----:B------:R-:W-:Y:S05]  /*141a0*/  @P0 BRA `(.L_x_778) ;  /* 0x0000000000a40947 */ /* 0x000fea0003800000 */
[----:B------:R-:W-:-:S03]  /*141b0*/  UMOV UR4, 0xffffffff ;  /* 0xffffffff00047882 */ /* 0x000fc60000000000 */
[----:B------:R-:W-:Y:S05]  /*141c0*/  BRA.DIV UR4, `(.L_x_779) ;  /* 0x0000000a04ac7947 */ /* 0x000fea000b800000 */
[----:B------:R-:W-:-:S13]  /*141d0*/  ELECT P6, URZ, PT ;  /* 0x00000000003f782f */ /* 0x000fda00038c0000 */
.L_x_811:
[----:B------:R-:W-:Y:S05]  /*141e0*/  @!P6 BRA `(.L_x_778) ;  /* 0x000000000094e947 */ /* 0x000fea0003800000 */
[----:B------:R-:W-:-:S06]  /*141f0*/  ULOP3.LUT UR4, UR46, 0x2, URZ, 0xfc, !UPT ;  /* 0x000000022e047892 */ /* 0x000fcc000f8efc3f */
[----:B--2---:R-:W-:-:S05]  /*14200*/  IMAD.U32 R0, RZ, RZ, UR4 ;  /* 0x00000004ff007e24 */ /* 0x004fca000f8e00ff */
[----:B------:R-:W-:-:S13]  /*14210*/  ISETP.NE.AND P0, PT, R0, 0x3, PT ;  /* 0x000000030000780c */ /* 0x000fda0003f05270 */
[----:B------:R-:W-:Y:S05]  /*14220*/  @!P0 BRA `(.L_x_780) ;  /* 0x0000000000048947 */ /* 0x000fea0003800000 */
[----:B------:R-:W-:Y:S01]  /*14230*/  BPT.TRAP 0x1 ;  /* 0x000000040000795c */ /* 0x000fe20000300000 */
.L_x_780:
[----:B------:R-:W-:Y:S01]  /*14240*/  VIADD R0, R6, 0x13240 ;  /* 0x0001324006007836 */ /* 0x000fe20000000000 */
[----:B------:R-:W-:Y:S01]  /*14250*/  SHF.L.U32 R4, R18, 0x1f, RZ ;  /* 0x0000001f12047819 */ /* 0x000fe200000006ff */
[C---:B------:R-:W-:Y:S02]  /*14260*/  VIADD R2, R17.reuse, 0x1 ;  /* 0x0000000111027836 */ /* 0x040fe40000000000 */
[----:B------:R-:W-:-:S03]  /*14270*/  IMAD R5, R17, 0x8, R0 ;  /* 0x0000000811057824 */ /* 0x000fc600078e0200 */
[C---:B------:R-:W-:Y:S01]  /*14280*/  ISETP.NE.AND P2, PT, R2.reuse, 0x2, PT ;  /* 0x000000020200780c */ /* 0x040fe20003f45270 */
[----:B------:R-:W2:Y:S03]  /*14290*/  SYNCS.PHASECHK.TRANS64.TRYWAIT P1, [R5+URZ], R4 ;  /* 0x00000004050075a7 */ /* 0x000ea6000802017f */
[----:B------:R-:W-:Y:S02]  /*142a0*/  SEL R3, RZ, 0x1, P2 ;  /* 0x00000001ff037807 */ /* 0x000fe40001000000 */
[----:B------:R-:W-:Y:S02]  /*142b0*/  SEL R7, R2, RZ, P2 ;  /* 0x000000ff02077207 */ /* 0x000fe40001000000 */
[----:B------:R-:W-:-:S03]  /*142c0*/  LOP3.LUT R3, R18, R3, RZ, 0x3c, !PT ;  /* 0x0000000312037212 */ /* 0x000fc600078e3cff */
[----:B------:R-:W-:Y:S01]  /*142d0*/  IMAD R9, R7, 0x8, R0 ;  /* 0x0000000807097824 */ /* 0x000fe200078e0200 */
[----:B------:R-:W-:Y:S01]  /*142e0*/  SHF.L.U32 R0, R3, 0x1f, RZ ;  /* 0x0000001f03007819 */ /* 0x000fe200000006ff */
[----:B--2---:R-:W-:Y:S06]  /*142f0*/  @!P1 BRA `(.L_x_781) ;  /* 0x0000000800809947 */ /* 0x004fec0003800000 */
.L_x_812:
[----:B------:R-:W4:Y:S02]  /*14300*/  SYNCS.PHASECHK.TRANS64.TRYWAIT P1, [R9+URZ], R0 ;  /* 0x00000000090075a7 */ /* 0x000f24000802017f */
[----:B----4-:R-:W-:Y:S05]  /*14310*/  @!P1 BRA `(.L_x_782) ;  /* 0x00000008008c9947 */ /* 0x010fea0003800000 */
.L_x_813:
[----:B------:R-:W-:Y:S05]  /*14320*/  @!P0 BRA `(.L_x_783) ;  /* 0x0000000000048947 */ /* 0x000fea0003800000 */
[----:B------:R-:W-:Y:S01]  /*14330*/  BPT.TRAP 0x1 ;  /* 0x000000040000795c */ /* 0x000fe20000300000 */
.L_x_783:
[----:B------:R-:W-:-:S04]  /*14340*/  IMAD R17, R17, 0x8, R6 ;  /* 0x0000000811117824 */ /* 0x000fc800078e0206 */
[----:B------:R-:W5:Y:S02]  /*14350*/  SYNCS.PHASECHK.TRANS64.TRYWAIT P1, [R17+URZ+0x13260], R4 ;  /* 0x01326004110075a7 */ /* 0x000f64000802017f */
[----:B-----5:R-:W-:Y:S05]  /*14360*/  @!P1 BRA `(.L_x_784) ;  /* 0x00000008008c9947 */ /* 0x020fea0003800000 */
.L_x_814:
[----:B------:R-:W-:Y:S05]  /*14370*/  @!P0 BRA `(.L_x_785) ;  /* 0x0000000000048947 */ /* 0x000fea0003800000 */
[----:B------:R-:W-:Y:S01]  /*14380*/  BPT.TRAP 0x1 ;  /* 0x000000040000795c */ /* 0x000fe20000300000 */
.L_x_785:
[----:B------:R-:W-:-:S04]  /*14390*/  IMAD R7, R7, 0x8, R6 ;  /* 0x0000000807077824 */ /* 0x000fc800078e0206 */
[----:B------:R-:W5:Y:S02]  /*143a0*/  SYNCS.PHASECHK.TRANS64.TRYWAIT P1, [R7+URZ+0x13260], R0 ;  /* 0x01326000070075a7 */ /* 0x000f64000802017f */
[----:B-----5:R-:W-:Y:S05]  /*143b0*/  @!P1 BRA `(.L_x_786) ;  /* 0x00000008008c9947 */ /* 0x020fea0003800000 */
.L_x_815:
[----:B------:R-:W-:Y:S05]  /*143c0*/  @!P0 BRA `(.L_x_787) ;  /* 0x0000000000048947 */ /* 0x000fea0003800000 */
[----:B------:R-:W-:Y:S01]  /*143d0*/  BPT.TRAP 0x1 ;  /* 0x000000040000795c */ /* 0x000fe20000300000 */
.L_x_787:
[----:B------:R-:W5:Y:S02]  /*143e0*/  SYNCS.PHASECHK.TRANS64.TRYWAIT P0, [R17+URZ+0x13280], R4 ;  /* 0x01328004110075a7 */ /* 0x000f64000800017f */
[----:B-----5:R-:W-:Y:S05]  /*143f0*/  @!P0 BRA `(.L_x_788) ;  /* 0x0000000800908947 */ /* 0x020fea0003800000 */
.L_x_789:
[----:B------:R1:W1:Y:S02]  /*14400*/  SYNCS.PHASECHK.TRANS64.TRYWAIT P0, [R7+URZ+0x13280], R0 ;  /* 0x01328000070075a7 */ /* 0x000264000800017f */
[----:B-1----:R-:W-:Y:S05]  /*14410*/  @!P0 NANOSLEEP.SYNCS 0x989680 ;  /* 0x009896800000895d */ /* 0x002fea0003900000 */
[----:B------:R-:W1:Y:S02]  /*14420*/  @!P0 SYNCS.PHASECHK.TRANS64 P0, [R7+URZ+0x13280], R0 ;  /* 0x01328000070085a7 */ /* 0x000e64000800007f */
[----:B-1----:R-:W-:Y:S05]  /*14430*/  @!P0 BRA `(.L_x_789) ;  /* 0xfffffffc00f08947 */ /* 0x002fea000383ffff */
.L_x_778:
[----:B------:R-:W-:Y:S05]  /*14440*/  BSYNC B0 ;  /* 0x0000000000007941 */ /* 0x000fea0003800000 */
.L_x_777:
[----:B------:R-:W-:Y:S05]  /*14450*/  EXIT ;  /* 0x000000000000794d */ /* 0x000fea0003800000 */
.L_x_628:
[----:B-1----:R-:W-:-:S04]  /*14460*/  IMAD.U32 R3, RZ, RZ, UR40 ;  /* 0x00000028ff037e24 */ /* 0x002fc8000f8e00ff */
[----:B------:R1:W2:Y:S03]  /*14470*/  SYNCS.PHASECHK.TRANS64.TRYWAIT P1, [R3+URZ+0x13200], R0 ;  /* 0x01320000030075a7 */ /* 0x0002a6000802017f */
[----:B--2---:R-:W-:Y:S05]  /*14480*/  @!P1 NANOSLEEP.SYNCS 0x989680 ;  /* 0x009896800000995d */ /* 0x004fea0003900000 */
[----:B------:R-:W2:Y:S02]  /*14490*/  @!P1 SYNCS.PHASECHK.TRANS64 P1, [R3+URZ+0x13200], R0 ;  /* 0x01320000030095a7 */ /* 0x000ea4000802007f */
[----:B--2---:R-:W-:Y:S05]  /*144a0*/  @!P1 BRA `(.L_x_628) ;  /* 0xfffffffc00ec9947 */ /* 0x004fea000383ffff */
[----:B------:R-:W-:Y:S05]  /*144b0*/  BRA `(.L_x_790) ;  /* 0xfffffed400d47947 */ /* 0x000fea000383ffff */
.L_x_632:
[----:B--2---:R2:W3:Y:S02]  /*144c0*/  SYNCS.PHASECHK.TRANS64.TRYWAIT P1, [R5+URZ+0x13230], R0 ;  /* 0x01323000050075a7 */ /* 0x0044e4000802017f */
[----:B---3--:R-:W-:Y:S05]  /*144d0*/  @!P1 NANOSLEEP.SYNCS 0x989680 ;  /* 0x009896800000995d */ /* 0x008fea0003900000 */
[----:B------:R-:W3:Y:S02]  /*144e0*/  @!P1 SYNCS.PHASECHK.TRANS64 P1, [R5+URZ+0x13230], R0 ;  /* 0x01323000050095a7 */ /* 0x000ee4000802007f */
[----:B---3--:R-:W-:Y:S05]  /*144f0*/  @!P1 BRA `(.L_x_632) ;  /* 0xfffffffc00f09947 */ /* 0x008fea000383ffff */
[----:B------:R-:W-:Y:S05]  /*14500*/  BRA `(.L_x_631) ;  /* 0xfffffed400f07947 */ /* 0x000fea000383ffff */
.L_x_648:
[----:B--2---:R-:W-:-:S04]  /*14510*/  IMAD.U32 R12, RZ, RZ, UR23 ;  /* 0x00000017ff0c7e24 */ /* 0x004fc8000f8e00ff */
[----:B------:R2:W3:Y:S03]  /*14520*/  SYNCS.PHASECHK.TRANS64.TRYWAIT P1, [R12+URZ+0x13230], R11 ;  /* 0x0132300b0c0075a7 */ /* 0x0004e6000802017f */
[----:B---3--:R-:W-:Y:S05]  /*14530*/  @!P1 NANOSLEEP.SYNCS 0x989680 ;  /* 0x009896800000995d */ /* 0x008fea0003900000 */
[----:B------:R-:W3:Y:S02]  /*14540*/  @!P1 SYNCS.PHASECHK.TRANS64 P1, [R12+URZ+0x13230], R11 ;  /* 0x0132300b0c0095a7 */ /* 0x000ee4000802007f */
[----:B---3--:R-:W-:Y:S05]  /*14550*/  @!P1 BRA `(.L_x_648) ;  /* 0xfffffffc00ec9947 */ /* 0x008fea000383ffff */
[----:B------:R-:W-:Y:S05]  /*14560*/  BRA `(.L_x_647) ;  /* 0xffffff1400147947 */ /* 0x000fea000383ffff */
.L_x_652:
[----:B--2---:R-:W-:-:S04]  /*14570*/  IMAD.U32 R12, RZ, RZ, UR11 ;  /* 0x0000000bff0c7e24 */ /* 0x004fc8000f8e00ff */
[----:B------:R2:W3:Y:S03]  /*14580*/  SYNCS.PHASECHK.TRANS64.TRYWAIT P1, [R12+URZ+0x13250], R11 ;  /* 0x0132500b0c0075a7 */ /* 0x0004e6000802017f */
[----:B---3--:R-:W-:Y:S05]  /*14590*/  @!P1 NANOSLEEP.SYNCS 0x989680 ;  /* 0x009896800000995d */ /* 0x008fea0003900000 */
[----:B------:R-:W3:Y:S02]  /*145a0*/  @!P1 SYNCS.PHASECHK.TRANS64 P1, [R12+URZ+0x13250], R11 ;  /* 0x0132500b0c0095a7 */ /* 0x000ee4000802007f */
[----:B---3--:R-:W-:Y:S05]  /*145b0*/  @!P1 BRA `(.L_x_652) ;  /* 0xfffffffc00ec9947 */ /* 0x008fea000383ffff */
[----:B------:R-:W-:Y:S05]  /*145c0*/  BRA `(.L_x_651) ;  /* 0xffffff1800207947 */ /* 0x000fea000383ffff */
.L_x_670:
[----:B--2---:R-:W-:-:S04]  /*145d0*/  IMAD.U32 R3, RZ, RZ, UR6 ;  /* 0x00000006ff037e24 */ /* 0x004fc8000f8e00ff */
[----:B------:R2:W3:Y:S03]  /*145e0*/  SYNCS.PHASECHK.TRANS64.TRYWAIT P1, [R3+URZ+0x13230], R0 ;  /* 0x01323000030075a7 */ /* 0x0004e6000802017f */
[----:B---3--:R-:W-:Y:S05]  /*145f0*/  @!P1 NANOSLEEP.SYNCS 0x989680 ;  /* 0x009896800000995d */ /* 0x008fea0003900000 */
[----:B------:R-:W3:Y:S02]  /*14600*/  @!P1 SYNCS.PHASECHK.TRANS64 P1, [R3+URZ+0x13230], R0 ;  /* 0x01323000030095a7 */ /* 0x000ee4000802007f */
[----:B---3--:R-:W-:Y:S05]  /*14610*/  @!P1 BRA `(.L_x_670) ;  /* 0xfffffffc00ec9947 */ /* 0x008fea000383ffff */
[----:B------:R-:W-:Y:S05]  /*14620*/  BRA `(.L_x_669) ;  /* 0xffffff5400207947 */ /* 0x000fea000383ffff */
.L_x_674:
[----:B--2---:R-:W-:-:S04]  /*14630*/  IMAD.U32 R3, RZ, RZ, UR11 ;  /* 0x0000000bff037e24 */ /* 0x004fc8000f8e00ff */
[----:B------:R2:W3:Y:S03]  /*14640*/  SYNCS.PHASECHK.TRANS64.TRYWAIT P1, [R3+URZ+0x13250], R0 ;  /* 0x01325000030075a7 */ /* 0x0004e6000802017f */
[----:B---3--:R-:W-:Y:S05]  /*14650*/  @!P1 NANOSLEEP.SYNCS 0x989680 ;  /* 0x009896800000995d */ /* 0x008fea0003900000 */
[----:B------:R-:W3:Y:S02]  /*14660*/  @!P1 SYNCS.PHASECHK.TRANS64 P1, [R3+URZ+0x13250], R0 ;  /* 0x01325000030095a7 */ /* 0x000ee4000802007f */
[----:B---3--:R-:W-:Y:S05]  /*14670*/  @!P1 BRA `(.L_x_674) ;  /* 0xfffffffc00ec9947 */ /* 0x008fea000383ffff */
[----:B------:R-:W-:Y:S05]  /*14680*/  BRA `(.L_x_673) ;  /* 0xffffff58002c7947 */ /* 0x000fea000383ffff */
.L_x_681:
[----:B--2---:R-:W-:-:S04]  /*14690*/  IMAD.U32 R3, RZ, RZ, UR24 ;  /* 0x00000018ff037e24 */ /* 0x004fc8000f8e00ff */
[----:B------:R2:W3:Y:S03]  /*146a0*/  SYNCS.PHASECHK.TRANS64.TRYWAIT P1, [R3+URZ+0x13230], R0 ;  /* 0x01323000030075a7 */ /* 0x0004e6000802017f */
[----:B---3--:R-:W-:Y:S05]  /*146b0*/  @!P1 NANOSLEEP.SYNCS 0x989680 ;  /* 0x009896800000995d */ /* 0x008fea0003900000 */
[----:B------:R-:W3:Y:S02]  /*146c0*/  @!P1 SYNCS.PHASECHK.TRANS64 P1, [R3+URZ+0x13230], R0 ;  /* 0x01323000030095a7 */ /* 0x000ee4000802007f */
[----:B---3--:R-:W-:Y:S05]  /*146d0*/  @!P1 BRA `(.L_x_681) ;  /* 0xfffffffc00ec9947 */ /* 0x008fea000383ffff */
[----:B------:R-:W-:Y:S05]  /*146e0*/  BRA `(.L_x_680) ;  /* 0xffffff7400b47947 */ /* 0x000fea000383ffff */
.L_x_685:
[----:B--2---:R-:W-:-:S04]  /*146f0*/  IMAD.U32 R3, RZ, RZ, UR11 ;  /* 0x0000000bff037e24 */ /* 0x004fc8000f8e00ff */
[----:B------:R2:W3:Y:S03]  /*14700*/  SYNCS.PHASECHK.TRANS64.TRYWAIT P1, [R3+URZ+0x13250], R0 ;  /* 0x01325000030075a7 */ /* 0x0004e6000802017f */
[----:B---3--:R-:W-:Y:S05]  /*14710*/  @!P1 NANOSLEEP.SYNCS 0x989680 ;  /* 0x009896800000995d */ /* 0x008fea0003900000 */
[----:B------:R-:W3:Y:S02]  /*14720*/  @!P1 SYNCS.PHASECHK.TRANS64 P1, [R3+URZ+0x13250], R0 ;  /* 0x01325000030095a7 */ /* 0x000ee4000802007f */
[----:B---3--:R-:W-:Y:S05]  /*14730*/  @!P1 BRA `(.L_x_685) ;  /* 0xfffffffc00ec9947 */ /* 0x008fea000383ffff */
[----:B------:R-:W-:Y:S05]  /*14740*/  BRA `(.L_x_684) ;  /* 0xffffff7800c07947 */ /* 0x000fea000383ffff */
.L_x_699:
[----:B--2---:R-:W-:-:S04]  /*14750*/  IMAD.U32 R7, RZ, RZ, UR14 ;  /* 0x0000000eff077e24 */ /* 0x004fc8000f8e00ff */
[----:B------:R2:W3:Y:S03]  /*14760*/  SYNCS.PHASECHK.TRANS64.TRYWAIT P1, [R7+URZ+0x13250], R4 ;  /* 0x01325004070075a7 */ /* 0x0004e6000802017f */
[----:B---3--:R-:W-:Y:S05]  /*14770*/  @!P1 NANOSLEEP.SYNCS 0x989680 ;  /* 0x009896800000995d */ /* 0x008fea0003900000 */
[----:B------:R-:W3:Y:S02]  /*14780*/  @!P1 SYNCS.PHASECHK.TRANS64 P1, [R7+URZ+0x13250], R4 ;  /* 0x01325004070095a7 */ /* 0x000ee4000802007f */
[----:B---3--:R-:W-:Y:S05]  /*14790*/  @!P1 BRA `(.L_x_699) ;  /* 0xfffffffc00ec9947 */ /* 0x008fea000383ffff */
[----:B------:R-:W-:Y:S05]  /*147a0*/  BRA `(.L_x_698) ;  /* 0xffffffb4000c7947 */ /* 0x000fea000383ffff */
.L_x_731:
[----:B------:R-:W-:Y:S02]  /*147b0*/  IMAD.MOV.U32 R13, RZ, RZ, R28 ;  /* 0x000000ffff0d7224 */ /* 0x000fe400078e001c */
[----:B------:R-:W-:Y:S02]  /*147c0*/  IMAD.MOV.U32 R12, RZ, RZ, RZ ;  /* 0x000000ffff0c7224 */ /* 0x000fe400078e00ff */
[----:B------:R-:W-:Y:S02]  /*147d0*/  IMAD.MOV.U32 R11, RZ, RZ, 0x1f ;  /* 0x0000001fff0b7424 */ /* 0x000fe400078e00ff */
[----:B------:R-:W-:-:S07]  /*147e0*/  IMAD.MOV.U32 R15, RZ, RZ, -0x1 ;  /* 0xffffffffff0f7424 */ /* 0x000fce00078e00ff */
[----:B------:R-:W-:Y:S05]  /*147f0*/  WARPSYNC.COLLECTIVE R15, `(.L_x_791) ;  /* 0x000000000f087348 */ /* 0x000fea0003c00000 */
[----:B------:R1:W2:Y:S02]  /*14800*/  SHFL.IDX P6, R14, R13, R12, R11 ;  /* 0x0000000c0d0e7389 */ /* 0x0002a400000c000b */
[----:B-12---:R-:W-:Y:S01]  /*14810*/  ENDCOLLECTIVE ;  /* 0x000000000000791b */ /* 0x006fe20003800000 */
.L_x_791:
[----:B------:R-:W-:Y:S05]  /*14820*/  BRA `(.L_x_792) ;  /* 0xffffffe000047947 */ /* 0x000fea000383ffff */
.L_x_733:
[----:B------:R-:W-:Y:S01]  /*14830*/  BSSY B0, `(.L_x_793) ;  /* 0x0000006000007945 */ /* 0x000fe20003800000 */
[----:B------:R-:W-:-:S07]  /*14840*/  IMAD.MOV.U32 R15, RZ, RZ, -0x1 ;  /* 0xffffffffff0f7424 */ /* 0x000fce00078e00ff */
[----:B-1----:R-:W-:Y:S05]  /*14850*/  WARPSYNC.COLLECTIVE R15, `(.L_x_794) ;  /* 0x000000000f0c7348 */ /* 0x002fea0003c00000 */
[----:B------:R-:W-:Y:S02]  /*14860*/  ELECT P6, UR62, PT ;  /* 0x00000000003e782f */ /* 0x000fe400038c0000 */
[----:B------:R-:W-:Y:S01]  /*14870*/  MOV R14, UR62 ;  /* 0x0000003e000e7c02 */ /* 0x000fe20008000f00 */
[----:B-1----:R-:W-:Y:S10]  /*14880*/  ENDCOLLECTIVE ;  /* 0x000000000000791b */ /* 0x002ff40003800000 */
.L_x_794:
[----:B------:R-:W-:Y:S05]  /*14890*/  BSYNC B0 ;  /* 0x0000000000007941 */ /* 0x000fea0003800000 */
.L_x_793:
[----:B------:R-:W-:Y:S05]  /*148a0*/  BRA `(.L_x_795) ;  /* 0xffffffe000047947 */ /* 0x000fea000383ffff */
.L_x_736:
[----:B--2---:R2:W3:Y:S02]  /*148b0*/  SYNCS.PHASECHK.TRANS64.TRYWAIT P3, [R5+URZ+0x13280], R2 ;  /* 0x01328002050075a7 */ /* 0x0044e4000806017f */
[----:B---3--:R-:W-:Y:S05]  /*148c0*/  @!P3 NANOSLEEP.SYNCS 0x989680 ;  /* 0x009896800000b95d */ /* 0x008fea0003900000 */
[----:B------:R-:W3:Y:S02]  /*148d0*/  @!P3 SYNCS.PHASECHK.TRANS64 P3, [R5+URZ+0x13280], R2 ;  /* 0x013280020500b5a7 */ /* 0x000ee4000806007f */
[----:B---3--:R-:W-:Y:S05]  /*148e0*/  @!P3 BRA `(.L_x_736) ;  /* 0xfffffffc00f0b947 */ /* 0x008fea000383ffff */
[----:B------:R-:W-:Y:S05]  /*148f0*/  BRA `(.L_x_796) ;  /* 0xffffffe000587947 */ /* 0x000fea000383ffff */
.L_x_738:
[----:B---3--:R3:W4:Y:S02]  /*14900*/  SYNCS.PHASECHK.TRANS64.TRYWAIT P3, [R5+URZ+0x13240], R2 ;  /* 0x01324002050075a7 */ /* 0x008724000806017f */
[----:B----4-:R-:W-:Y:S05]  /*14910*/  @!P3 NANOSLEEP.SYNCS 0x989680 ;  /* 0x009896800000b95d */ /* 0x010fea0003900000 */
[----:B------:R-:W4:Y:S02]  /*14920*/  @!P3 SYNCS.PHASECHK.TRANS64 P3, [R5+URZ+0x13240], R2 ;  /* 0x013240020500b5a7 */ /* 0x000f24000806007f */
[----:B----4-:R-:W-:Y:S05]  /*14930*/  @!P3 BRA `(.L_x_738) ;  /* 0xfffffffc00f0b947 */ /* 0x010fea000383ffff */
[----:B------:R-:W-:Y:S05]  /*14940*/  BRA `(.L_x_797) ;  /* 0xffffffe000a47947 */ /* 0x000fea000383ffff */
.L_x_741:
[----:B--2---:R-:W-:-:S04]  /*14950*/  IMAD.U32 R3, RZ, RZ, UR40 ;  /* 0x00000028ff037e24 */ /* 0x004fc8000f8e00ff */
[----:B------:R2:W3:Y:S03]  /*14960*/  SYNCS.PHASECHK.TRANS64.TRYWAIT P0, [R3+URZ+0x13220], R2 ;  /* 0x01322002030075a7 */ /* 0x0004e6000800017f */
[----:B---3--:R-:W-:Y:S05]  /*14970*/  @!P0 NANOSLEEP.SYNCS 0x989680 ;  /* 0x009896800000895d */ /* 0x008fea0003900000 */
[----:B------:R-:W3:Y:S02]  /*14980*/  @!P0 SYNCS.PHASECHK.TRANS64 P0, [R3+URZ+0x13220], R2 ;  /* 0x01322002030085a7 */ /* 0x000ee4000800007f */
[----:B---3--:R-:W-:Y:S05]  /*14990*/  @!P0 BRA `(.L_x_741) ;  /* 0xfffffffc00ec8947 */ /* 0x008fea000383ffff */
[----:B------:R-:W-:Y:S05]  /*149a0*/  BRA `(.L_x_798) ;  /* 0xffffffe400407947 */ /* 0x000fea000383ffff */
.L_x_747:
[----:B---3--:R3:W4:Y:S02]  /*149b0*/  SYNCS.PHASECHK.TRANS64.TRYWAIT P0, [R9+URZ+0x13280], R10 ;  /* 0x0132800a090075a7 */ /* 0x008724000800017f */
[----:B----4-:R-:W-:Y:S05]  /*149c0*/  @!P0 NANOSLEEP.SYNCS 0x989680 ;  /* 0x009896800000895d */ /* 0x010fea0003900000 */
[----:B------:R-:W4:Y:S02]  /*149d0*/  @!P0 SYNCS.PHASECHK.TRANS64 P0, [R9+URZ+0x13280], R10 ;  /* 0x0132800a090085a7 */ /* 0x000f24000800007f */
[----:B----4-:R-:W-:Y:S05]  /*149e0*/  @!P0 BRA `(.L_x_747) ;  /* 0xfffffffc00f08947 */ /* 0x010fea000383ffff */
[----:B------:R-:W-:Y:S05]  /*149f0*/  BRA `(.L_x_799) ;  /* 0xffffffe400d87947 */ /* 0x000fea000383ffff */
.L_x_752:
[----:B--2---:R2:W4:Y:S02]  /*14a00*/  SYNCS.PHASECHK.TRANS64.TRYWAIT P0, [R9+URZ+0x13240], R10 ;  /* 0x0132400a090075a7 */ /* 0x004524000800017f */
[----:B----4-:R-:W-:Y:S05]  /*14a10*/  @!P0 NANOSLEEP.SYNCS 0x989680 ;  /* 0x009896800000895d */ /* 0x010fea0003900000 */
[----:B------:R-:W4:Y:S02]  /*14a20*/  @!P0 SYNCS.PHASECHK.TRANS64 P0, [R9+URZ+0x13240], R10 ;  /* 0x0132400a090085a7 */ /* 0x000f24000800007f */
[----:B----4-:R-:W-:Y:S05]  /*14a30*/  @!P0 BRA `(.L_x_752) ;  /* 0xfffffffc00f08947 */ /* 0x010fea000383ffff */
[----:B------:R-:W-:Y:S05]  /*14a40*/  BRA `(.L_x_800) ;  /* 0xffffffe8004c7947 */ /* 0x000fea000383ffff */
.L_x_758:
[----:B--2---:R2:W3:Y:S02]  /*14a50*/  SYNCS.PHASECHK.TRANS64.TRYWAIT P3, [R12+URZ+0x13270], R5 ;  /* 0x013270050c0075a7 */ /* 0x0044e4000806017f */
[----:B---3--:R-:W-:Y:S05]  /*14a60*/  @!P3 NANOSLEEP.SYNCS 0x989680 ;  /* 0x009896800000b95d */ /* 0x008fea0003900000 */
[----:B------:R-:W3:Y:S02]  /*14a70*/  @!P3 SYNCS.PHASECHK.TRANS64 P3, [R12+URZ+0x13270], R5 ;  /* 0x013270050c00b5a7 */ /* 0x000ee4000806007f */
[----:B---3--:R-:W-:Y:S05]  /*14a80*/  @!P3 BRA `(.L_x_758) ;  /* 0xfffffffc00f0b947 */ /* 0x008fea000383ffff */
[----:B------:R-:W-:Y:S05]  /*14a90*/  BRA `(.L_x_801) ;  /* 0xffffffe800e07947 */ /* 0x000fea000383ffff */
.L_x_760:
[----:B---3--:R3:W4:Y:S02]  /*14aa0*/  SYNCS.PHASECHK.TRANS64.TRYWAIT P3, [R12+URZ+0x13260], R3 ;  /* 0x013260030c0075a7 */ /* 0x008724000806017f */
[----:B----4-:R-:W-:Y:S05]  /*14ab0*/  @!P3 NANOSLEEP.SYNCS 0x989680 ;  /* 0x009896800000b95d */ /* 0x010fea0003900000 */
[----:B------:R-:W4:Y:S02]  /*14ac0*/  @!P3 SYNCS.PHASECHK.TRANS64 P3, [R12+URZ+0x13260], R3 ;  /* 0x013260030c00b5a7 */ /* 0x000f24000806007f */
[----:B----4-:R-:W-:Y:S05]  /*14ad0*/  @!P3 BRA `(.L_x_760) ;  /* 0xfffffffc00f0b947 */ /* 0x010fea000383ffff */
[----:B------:R-:W-:Y:S05]  /*14ae0*/  BRA `(.L_x_802) ;  /* 0xffffffe800e87947 */ /* 0x000fea000383ffff */
.L_x_767:
[----:B--2---:R2:W3:Y:S02]  /*14af0*/  SYNCS.PHASECHK.TRANS64.TRYWAIT P0, [R2+URZ+0x13270], R3 ;  /* 0x01327003020075a7 */ /* 0x0044e4000800017f */
[----:B---3--:R-:W-:Y:S05]  /*14b00*/  @!P0 NANOSLEEP.SYNCS 0x989680 ;  /* 0x009896800000895d */ /* 0x008fea0003900000 */
[----:B------:R-:W3:Y:S02]  /*14b10*/  @!P0 SYNCS.PHASECHK.TRANS64 P0, [R2+URZ+0x13270], R3 ;  /* 0x01327003020085a7 */ /* 0x000ee4000800007f */
[----:B---3--:R-:W-:Y:S05]  /*14b20*/  @!P0 BRA `(.L_x_767) ;  /* 0xfffffffc00f08947 */ /* 0x008fea000383ffff */
[----:B------:R-:W-:Y:S05]  /*14b30*/  BRA `(.L_x_803) ;  /* 0xfffffff000107947 */ /* 0x000fea000383ffff */
.L_x_769:
[----:B--2---:R2:W3:Y:S02]  /*14b40*/  SYNCS.PHASECHK.TRANS64.TRYWAIT P0, [R2+URZ+0x13260], R5 ;  /* 0x01326005020075a7 */ /* 0x0044e4000800017f */
[----:B---3--:R-:W-:Y:S05]  /*14b50*/  @!P0 NANOSLEEP.SYNCS 0x989680 ;  /* 0x009896800000895d */ /* 0x008fea0003900000 */
[----:B------:R-:W3:Y:S02]  /*14b60*/  @!P0 SYNCS.PHASECHK.TRANS64 P0, [R2+URZ+0x13260], R5 ;  /* 0x01326005020085a7 */ /* 0x000ee4000800007f */
[----:B---3--:R-:W-:Y:S05]  /*14b70*/  @!P0 BRA `(.L_x_769) ;  /* 0xfffffffc00f08947 */ /* 0x008fea000383ffff */
[----:B------:R-:W-:Y:S05]  /*14b80*/  BRA `(.L_x_804) ;  /* 0xfffffff0001c7947 */ /* 0x000fea000383ffff */
.L_x_775:
[----:B--2---:R2:W3:Y:S02]  /*14b90*/  SYNCS.PHASECHK.TRANS64.TRYWAIT P0, [R6+URZ+0x13220], R0 ;  /* 0x01322000060075a7 */ /* 0x0044e4000800017f */
[----:B---3--:R-:W-:Y:S05]  /*14ba0*/  @!P0 NANOSLEEP.SYNCS 0x989680 ;  /* 0x009896800000895d */ /* 0x008fea0003900000 */
[----:B------:R-:W3:Y:S02]  /*14bb0*/  @!P0 SYNCS.PHASECHK.TRANS64 P0, [R6+URZ+0x13220], R0 ;  /* 0x01322000060085a7 */ /* 0x000ee4000800007f */
[----:B---3--:R-:W-:Y:S05]  /*14bc0*/  @!P0 BRA `(.L_x_775) ;  /* 0xfffffffc00f08947 */ /* 0x008fea000383ffff */
[----:B------:R-:W-:Y:S05]  /*14bd0*/  BRA `(.L_x_805) ;  /* 0xfffffff400587947 */ /* 0x000fea000383ffff */
.L_x_776:
[----:B------:R-:W-:Y:S01]  /*14be0*/  BSSY B0, `(.L_x_806) ;  /* 0x0000008000007945 */ /* 0x000fe20003800000 */
[----:B------:R-:W-:Y:S02]  /*14bf0*/  IMAD.MOV.U32 R13, RZ, RZ, R28 ;  /* 0x000000ffff0d7224 */ /* 0x000fe400078e001c */
[----:B------:R-:W-:Y:S02]  /*14c00*/  IMAD.MOV.U32 R12, RZ, RZ, RZ ;  /* 0x000000ffff0c7224 */ /* 0x000fe400078e00ff */
[----:B------:R-:W-:Y:S02]  /*14c10*/  IMAD.MOV.U32 R11, RZ, RZ, 0x1f ;  /* 0x0000001fff0b7424 */ /* 0x000fe400078e00ff */
[----:B------:R-:W-:-:S07]  /*14c20*/  IMAD.MOV.U32 R15, RZ, RZ, -0x1 ;  /* 0xffffffffff0f7424 */ /* 0x000fce00078e00ff */
[----:B-12---:R-:W-:Y:S05]  /*14c30*/  WARPSYNC.COLLECTIVE R15, `(.L_x_807) ;  /* 0x000000000f087348 */ /* 0x006fea0003c00000 */
[----:B------:R3:W4:Y:S02]  /*14c40*/  SHFL.IDX P6, R14, R13, R12, R11 ;  /* 0x0000000c0d0e7389 */ /* 0x00072400000c000b */
[----:B-1234-:R-:W-:Y:S01]  /*14c50*/  ENDCOLLECTIVE ;  /* 0x000000000000791b */ /* 0x01efe20003800000 */
.L_x_807:
[----:B------:R-:W-:Y:S05]  /*14c60*/  BSYNC B0 ;  /* 0x0000000000007941 */ /* 0x000fea0003800000 */
.L_x_806:
[----:B------:R-:W-:Y:S05]  /*14c70*/  BRA `(.L_x_808) ;  /* 0xfffffff400407947 */ /* 0x000fea000383ffff */
.L_x_779:
[----:B------:R-:W-:Y:S01]  /*14c80*/  BSSY B1, `(.L_x_809) ;  /* 0x0000006000017945 */ /* 0x000fe20003800000 */
[----:B------:R-:W-:-:S07]  /*14c90*/  IMAD.MOV.U32 R15, RZ, RZ, -0x1 ;  /* 0xffffffffff0f7424 */ /* 0x000fce00078e00ff */
[----:B-123--:R-:W-:Y:S05]  /*14ca0*/  WARPSYNC.COLLECTIVE R15, `(.L_x_810) ;  /* 0x000000000f0c7348 */ /* 0x00efea0003c00000 */
[----:B------:R-:W-:Y:S02]  /*14cb0*/  ELECT P6, UR62, PT ;  /* 0x00000000003e782f */ /* 0x000fe400038c0000 */
[----:B------:R-:W-:Y:S01]  /*14cc0*/  MOV R14, UR62 ;  /* 0x0000003e000e7c02 */ /* 0x000fe20008000f00 */
[----:B-123--:R-:W-:Y:S10]  /*14cd0*/  ENDCOLLECTIVE ;  /* 0x000000000000791b */ /* 0x00eff40003800000 */
.L_x_810:
[----:B------:R-:W-:Y:S05]  /*14ce0*/  BSYNC B1 ;  /* 0x0000000000017941 */ /* 0x000fea0003800000 */
.L_x_809:
[----:B------:R-:W-:Y:S05]  /*14cf0*/  BRA `(.L_x_811) ;  /* 0xfffffff400387947 */ /* 0x000fea000383ffff */
.L_x_781:
[----:B--2---:R2:W4:Y:S02]  /*14d00*/  SYNCS.PHASECHK.TRANS64.TRYWAIT P1, [R5+URZ], R4 ;  /* 0x00000004050075a7 */ /* 0x004524000802017f */
[----:B----4-:R-:W-:Y:S05]  /*14d10*/  @!P1 NANOSLEEP.SYNCS 0x989680 ;  /* 0x009896800000995d */ /* 0x010fea0003900000 */
[----:B------:R-:W4:Y:S02]  /*14d20*/  @!P1 SYNCS.PHASECHK.TRANS64 P1, [R5+URZ], R4 ;  /* 0x00000004050095a7 */ /* 0x000f24000802007f */
[----:B----4-:R-:W-:Y:S05]  /*14d30*/  @!P1 BRA `(.L_x_781) ;  /* 0xfffffffc00f09947 */ /* 0x010fea000383ffff */
[----:B------:R-:W-:Y:S05]  /*14d40*/  BRA `(.L_x_812) ;  /* 0xfffffff4006c7947 */ /* 0x000fea000383ffff */
.L_x_782:
[----:B----4-:R4:W1:Y:S02]  /*14d50*/  SYNCS.PHASECHK.TRANS64.TRYWAIT P1, [R9+URZ], R0 ;  /* 0x00000000090075a7 */ /* 0x010864000802017f */
[----:B-1----:R-:W-:Y:S05]  /*14d60*/  @!P1 NANOSLEEP.SYNCS 0x989680 ;  /* 0x009896800000995d */ /* 0x002fea0003900000 */
[----:B------:R-:W1:Y:S02]  /*14d70*/  @!P1 SYNCS.PHASECHK.TRANS64 P1, [R9+URZ], R0 ;  /* 0x00000000090095a7 */ /* 0x000e64000802007f */
[----:B-1----:R-:W-:Y:S05]  /*14d80*/  @!P1 BRA `(.L_x_782) ;  /* 0xfffffffc00f09947 */ /* 0x002fea000383ffff */
[----:B------:R-:W-:Y:S05]  /*14d90*/  BRA `(.L_x_813) ;  /* 0xfffffff400607947 */ /* 0x000fea000383ffff */
.L_x_784:
[----:B------:R1:W1:Y:S02]  /*14da0*/  SYNCS.PHASECHK.TRANS64.TRYWAIT P1, [R17+URZ+0x13260], R4 ;  /* 0x01326004110075a7 */ /* 0x000264000802017f */
[----:B-1----:R-:W-:Y:S05]  /*14db0*/  @!P1 NANOSLEEP.SYNCS 0x989680 ;  /* 0x009896800000995d */ /* 0x002fea0003900000 */
[----:B------:R-:W1:Y:S02]  /*14dc0*/  @!P1 SYNCS.PHASECHK.TRANS64 P1, [R17+URZ+0x13260], R4 ;  /* 0x01326004110095a7 */ /* 0x000e64000802007f */
[----:B-1----:R-:W-:Y:S05]  /*14dd0*/  @!P1 BRA `(.L_x_784) ;  /* 0xfffffffc00f09947 */ /* 0x002fea000383ffff */
[----:B------:R-:W-:Y:S05]  /*14de0*/  BRA `(.L_x_814) ;  /* 0xfffffff400607947 */ /* 0x000fea000383ffff */
.L_x_786:
[----:B------:R1:W1:Y:S02]  /*14df0*/  SYNCS.PHASECHK.TRANS64.TRYWAIT P1, [R7+URZ+0x13260], R0 ;  /* 0x01326000070075a7 */ /* 0x000264000802017f */
[----:B-1----:R-:W-:Y:S05]  /*14e00*/  @!P1 NANOSLEEP.SYNCS 0x989680 ;  /* 0x009896800000995d */ /* 0x002fea0003900000 */
[----:B------:R-:W1:Y:S02]  /*14e10*/  @!P1 SYNCS.PHASECHK.TRANS64 P1, [R7+URZ+0x13260], R0 ;  /* 0x01326000070095a7 */ /* 0x000e64000802007f */
[----:B-1----:R-:W-:Y:S05]  /*14e20*/  @!P1 BRA `(.L_x_786) ;  /* 0xfffffffc00f09947 */ /* 0x002fea000383ffff */
[----:B------:R-:W-:Y:S05]  /*14e30*/  BRA `(.L_x_815) ;  /* 0xfffffff400607947 */ /* 0x000fea000383ffff */
.L_x_788:
[----:B------:R1:W1:Y:S02]  /*14e40*/  SYNCS.PHASECHK.TRANS64.TRYWAIT P0, [R17+URZ+0x13280], R4 ;  /* 0x01328004110075a7 */ /* 0x000264000800017f */
[----:B-1----:R-:W-:Y:S05]  /*14e50*/  @!P0 NANOSLEEP.SYNCS 0x989680 ;  /* 0x009896800000895d */ /* 0x002fea0003900000 */
[----:B------:R-:W1:Y:S02]  /*14e60*/  @!P0 SYNCS.PHASECHK.TRANS64 P0, [R17+URZ+0x13280], R4 ;  /* 0x01328004110085a7 */ /* 0x000e64000800007f */
[----:B-1----:R-:W-:Y:S05]  /*14e70*/  @!P0 BRA `(.L_x_788) ;  /* 0xfffffffc00f08947 */ /* 0x002fea000383ffff */
[----:B------:R-:W-:Y:S05]  /*14e80*/  BRA `(.L_x_789) ;  /* 0xfffffff4005c7947 */ /* 0x000fea000383ffff */
.L_x_816:
        /* <DEDUP_REMOVED lines=15> */
.L_x_2166:


//--------------------- .text._ZN7cutlass13device_kernelIN5flash11enable_sm90INS1_16FlashAttnFwdSm90INS1_25CollectiveMainloopFwdSm90ILi2EN4cute5tupleIJNS5_1CILi1EEES8_S8_EEENS6_IJNS7_ILi192EEENS7_ILi160EEENS7_ILi64EEEEEELi64ENS_12float_e4m3_tEfNS_4arch4Sm90ELb0ELb1ELb0ELb1ELb0ELb0ELb0ELb1ELb1ELb0ELb0ELb0EEENS1_21CollectiveEpilogueFwdINS6_IJSA_SC_SB_EEES9_NS_10bfloat16_tESG_Li384ELb1ELb0ELb0ELb1EEENS1_36VarlenDynamicPersistentTileSchedulerILi192ELi160ELi384ELi128ELb0ELb0ELb1ELb1ELb0ELb1EEEEEEEEEvNT_6ParamsE --------------------------
	.section	.text._ZN7cutlass13device_kernelIN5flash11enable_sm90INS1_16FlashAttnFwdSm90INS1_25CollectiveMainloopFwdSm90ILi2EN4cute5tupleIJNS5_1CILi1EEES8_S8_EEENS6_IJNS7_ILi192EEENS7_ILi160EEENS7_ILi64EEEEEELi64ENS_12float_e4m3_tEfNS_4arch4Sm90ELb0ELb1ELb0ELb1ELb0ELb0ELb0ELb1ELb1ELb0ELb0ELb0EEENS1_21CollectiveEpilogueFwdINS6_IJSA_SC_SB_EEES9_NS_10bfloat16_tESG_Li384ELb1ELb0ELb0ELb1EEENS1_36VarlenDynamicPersistentTileSchedulerILi192ELi160ELi384ELi128ELb0ELb0ELb1ELb1ELb0ELb1EEEEEEEEEvNT_6ParamsE,"ax",@progbits
	.align	128
.text._ZN7cutlass13device_kernelIN5flash11enable_sm90INS1_16FlashAttnFwdSm90INS1_25CollectiveMainloopFwdSm90ILi2EN4cute5tupleIJNS5_1CILi1EEES8_S8_EEENS6_IJNS7_ILi192EEENS7_ILi160EEENS7_ILi64EEEEEELi64ENS_12float_e4m3_tEfNS_4arch4Sm90ELb0ELb1ELb0ELb1ELb0ELb0ELb0ELb1ELb1ELb0ELb0ELb0EEENS1_21CollectiveEpilogueFwdINS6_IJSA_SC_SB_EEES9_NS_10bfloat16_tESG_Li384ELb1ELb0ELb0ELb1EEENS1_36VarlenDynamicPersistentTileSchedulerILi192ELi160ELi384ELi128ELb0ELb0ELb1ELb1ELb0ELb1EEEEEEEEEvNT_6ParamsE:
        .type           _ZN7cutlass13device_kernelIN5flash11enable_sm90INS1_16FlashAttnFwdSm90INS1_25CollectiveMainloopFwdSm90ILi2EN4cute5tupleIJNS5_1CILi1EEES8_S8_EEENS6_IJNS7_ILi192EEENS7_ILi160EEENS7_ILi64EEEEEELi64ENS_12float_e4m3_tEfNS_4arch4Sm90ELb0ELb1ELb0ELb1ELb0ELb0ELb0ELb1ELb1ELb0ELb0ELb0EEENS1_21CollectiveEpilogueFwdINS6_IJSA_SC_SB_EEES9_NS_10bfloat16_tESG_Li384ELb1ELb0ELb0ELb1EEENS1_36VarlenDynamicPersistentTileSchedulerILi192ELi160ELi384ELi128ELb0ELb0ELb1ELb1ELb0ELb1EEEEEEEEEvNT_6ParamsE,@function
        .size           _ZN7cutlass13device_kernelIN5flash11enable_sm90INS1_16FlashAttnFwdSm90INS1_25CollectiveMainloopFwdSm90ILi2EN4cute5tupleIJNS5_1CILi1EEES8_S8_EEENS6_IJNS7_ILi192EEENS7_ILi160EEENS7_ILi64EEEEEELi64ENS_12float_e4m3_tEfNS_4arch4Sm90ELb0ELb1ELb0ELb1ELb0ELb0ELb0ELb1ELb1ELb0ELb0ELb0EEENS1_21CollectiveEpilogueFwdINS6_IJSA_SC_SB_EEES9_NS_10bfloat16_tESG_Li384ELb1ELb0ELb0ELb1EEENS1_36VarlenDynamicPersistentTileSchedulerILi192ELi160ELi384ELi128ELb0ELb0ELb1ELb1ELb0ELb1EEEEEEEEEvNT_6ParamsE,(.L_x_2167 - _ZN7cutlass13device_kernelIN5flash11enable_sm90INS1_16FlashAttnFwdSm90INS1_25CollectiveMainloopFwdSm90ILi2EN4cute5tupleIJNS5_1CILi1EEES8_S8_EEENS6_IJNS7_ILi192EEENS7_ILi160EEENS7_ILi64EEEEEELi64ENS_12float_e4m3_tEfNS_4arch4Sm90ELb0ELb1ELb0ELb1ELb0ELb0ELb0ELb1ELb1ELb0ELb0ELb0EEENS1_21CollectiveEpilogueFwdINS6_IJSA_SC_SB_EEES9_NS_10bfloat16_tESG_Li384ELb1ELb0ELb0ELb1EEENS1_36VarlenDynamicPersistentTileSchedulerILi192ELi160ELi384ELi128ELb0ELb0ELb1ELb1ELb0ELb1EEEEEEEEEvNT_6ParamsE)
        .other          _ZN7cutlass13device_kernelIN5flash11enable_sm90INS1_16FlashAttnFwdSm90INS1_25CollectiveMainloopFwdSm90ILi2EN4cute5tupleIJNS5_1CILi1EEES8_S8_EEENS6_IJNS7_ILi192EEENS7_ILi160EEENS7_ILi64EEEEEELi64ENS_12float_e4m3_tEfNS_4arch4Sm90ELb0ELb1ELb0ELb1ELb0ELb0ELb0ELb1ELb1ELb0ELb0ELb0EEENS1_21CollectiveEpilogueFwdINS6_IJSA_SC_SB_EEES9_NS_10bfloat16_tESG_Li384ELb1ELb0ELb0ELb1EEENS1_36VarlenDynamicPersistentTileSchedulerILi192ELi160ELi384ELi128ELb0ELb0ELb1ELb1ELb0ELb1EEEEEEEEEvNT_6ParamsE,@"STO_CUDA_ENTRY STV_DEFAULT"
_ZN7cutlass13device_kernelIN5flash11enable_sm90INS1_16FlashAttnFwdSm90INS1_25CollectiveMainloopFwdSm90ILi2EN4cute5tupleIJNS5_1CILi1EEES8_S8_EEENS6_IJNS7_ILi192EEENS7_ILi160EEENS7_ILi64EEEEEELi64ENS_12float_e4m3_tEfNS_4arch4Sm90ELb0ELb1ELb0ELb1ELb0ELb0ELb0ELb1ELb1ELb0ELb0ELb0EEENS1_21CollectiveEpilogueFwdINS6_IJSA_SC_SB_EEES9_NS_10bfloat16_tESG_Li384ELb1ELb0ELb0ELb1EEENS1_36VarlenDynamicPersistentTileSchedulerILi192ELi160ELi384ELi128ELb0ELb0ELb1ELb1ELb0ELb1EEEEEEEEEvNT_6ParamsE:
        /* <DEDUP_REMOVED lines=21> */
.L_x_818:
[----:B------:R-:W-:Y:S05]  /*0150*/  BSYNC B0 ;  /* 0x0000000000007941 */ /* 0x000fea0003800000 */
.L_x_817:
        /* <DEDUP_REMOVED lines=41> */
.L_x_819:
        /* <DEDUP_REMOVED lines=22> */
.L_x_820:
        /* <DEDUP_REMOVED lines=18> */
.L_x_821:
        /* <DEDUP_REMOVED lines=22> */
.L_x_822:
        /* <DEDUP_REMOVED lines=22> */
.L_x_823:
[----:B------:R-:W-:Y:S01]  /*0930*/  PLOP3.LUT P0, PT, PT, PT, UP0, 0x80, 0x0 ;  /* 0x000000000000781c */ /* 0x000fe20003f0f008 */
[----:B------:R-:W-:Y:S01]  /*0940*/  UMOV UR40, 0x1 ;  /* 0x0000000100287882 */ /* 0x000fe20000000000 */
[----:B------:R-:W-:Y:S01]  /*0950*/  NOP ;  /* 0x0000000000007918 */ /* 0x000fe20000000000 */
[----:B------:R-:W-:Y:S01]  /*0960*/  USEL UR40, UR40, 0x2, !UP0 ;  /* 0x0000000228287887 */ /* 0x000fe2000c000000 */
[----:B------:R-:W-:Y:S01]  /*0970*/  ULDC.64 UR50, c[0x0][0x208] ;  /* 0x0000820000327ab9 */ /* 0x000fe20000000a00 */
[----:B012-4-:R-:W-:Y:S08]  /*0980*/  BAR.SYNC.DEFER_BLOCKING 0x0 ;  /* 0x0000000000007b1d */ /* 0x017ff00000010000 */
[----:B------:R-:W-:Y:S05]  /*0990*/  @!P0 BRA `(.L_x_824) ;  /* 0x0000011400e88947 */ /* 0x000fea0003800000 */
.L_x_825:
        /* <DEDUP_REMOVED lines=16> */
[----:B------:R-:W-:Y:S01]  /*0aa0*/  ULOP3.LUT UR47, UR40, 0x1, URZ, 0xfc, !UPT ;  /* 0x00000001282f7892 */ /* 0x000fe2000f8efc3f */
[----:B------:R-:W-:Y:S01]  /*0ab0*/  R2UR UR48, R107 ;  /* 0x000000006b3072ca */ /* 0x000fe200000e0000 */
[----:B------:R-:W-:Y:S01]  /*0ac0*/  UMOV UR46, URZ ;  /* 0x0000003f002e7c82 */ /* 0x000fe20008000000 */
[----:B------:R-:W-:Y:S01]  /*0ad0*/  UMOV UR36, URZ ;  /* 0x0000003f00247c82 */ /* 0x000fe20008000000 */
[----:B------:R-:W-:Y:S01]  /*0ae0*/  UMOV UR37, URZ ;  /* 0x0000003f00257c82 */ /* 0x000fe20008000000 */
[----:B0-----:R-:W-:-:S05]  /*0af0*/  VIADD R0, R0, 0xffffff80 ;  /* 0xffffff8000007836 */ /* 0x001fca0000000000 */
[----:B------:R-:W-:-:S04]  /*0b00*/  SHF.R.S32.HI R3, RZ, 0x1f, R0 ;  /* 0x0000001fff037819 */ /* 0x000fc80000011400 */
[CC--:B------:R-:W-:Y:S02]  /*0b10*/  LEA.HI R2, R3.reuse, R0.reuse, RZ, 0x7 ;  /* 0x0000000003027211 */ /* 0x0c0fe400078f38ff */
[CC--:B------:R-:W-:Y:S02]  /*0b20*/  LEA.HI R4, R3.reuse, R0.reuse, RZ, 0x4 ;  /* 0x0000000003047211 */ /* 0x0c0fe400078f20ff */
[----:B------:R-:W-:Y:S02]  /*0b30*/  LOP3.LUT R5, R2, 0xffffff80, RZ, 0xc0, !PT ;  /* 0xffffff8002057812 */ /* 0x000fe400078ec0ff */
[----:B------:R-:W-:Y:S02]  /*0b40*/  SHF.R.S32.HI R2, RZ, 0x7, R2 ;  /* 0x00000007ff027819 */ /* 0x000fe40000011402 */
[----:B------:R-:W-:Y:S01]  /*0b50*/  SHF.R.S32.HI R7, RZ, 0x4, R4 ;  /* 0x00000004ff077819 */ /* 0x000fe20000011404 */
[----:B------:R-:W-:Y:S01]  /*0b60*/  IMAD.IADD R17, R0, 0x1, -R5 ;  /* 0x0000000100117824 */ /* 0x000fe200078e0a05 */
[----:B------:R-:W-:Y:S01]  /*0b70*/  LEA.HI R5, R3, R0, RZ, 0x5 ;  /* 0x0000000003057211 */ /* 0x000fe200078f28ff */
[----:B------:R-:W-:Y:S01]  /*0b80*/  IMAD.HI R6, R2, 0x55555556, RZ ;  /* 0x5555555602067827 */ /* 0x000fe200078e02ff */
[----:B------:R-:W-:-:S02]  /*0b90*/  LOP3.LUT R3, R4, 0x3fffff0, RZ, 0xc0, !PT ;  /* 0x03fffff004037812 */ /* 0x000fc400078ec0ff */
[----:B------:R-:W-:Y:S01]  /*0ba0*/  SHF.R.S32.HI R8, RZ, 0x1f, R17 ;  /* 0x0000001fff087819 */ /* 0x000fe20000011411 */
[----:B------:R-:W-:Y:S01]  /*0bb0*/  IMAD.SHL.U32 R5, R5, 0x20, RZ ;  /* 0x0000002005057824 */ /* 0x000fe200078e00ff */
[----:B------:R-:W-:Y:S01]  /*0bc0*/  LEA.HI R4, R4, R7, RZ, 0x1 ;  /* 0x0000000704047211 */ /* 0x000fe200078f08ff */
[----:B------:R-:W-:Y:S01]  /*0bd0*/  IMAD.IADD R3, R0, 0x1, -R3 ;  /* 0x0000000100037824 */ /* 0x000fe200078e0a03 */
[CC--:B------:R-:W-:Y:S02]  /*0be0*/  LEA.HI R9, R8.reuse, R17.reuse, RZ, 0x2 ;  /* 0x0000001108097211 */ /* 0x0c0fe400078f10ff */
[----:B------:R-:W-:Y:S02]  /*0bf0*/  LEA.HI R8, R8, R17, RZ, 0x5 ;  /* 0x0000001108087211 */ /* 0x000fe400078f28ff */
[--C-:B------:R-:W-:Y:S02]  /*0c00*/  SHF.R.S32.HI R10, RZ, 0x2, R9.reuse ;  /* 0x00000002ff0a7819 */ /* 0x100fe40000011409 */
[----:B------:R-:W-:-:S02]  /*0c10*/  SHF.R.S32.HI R11, RZ, 0x1f, R9 ;  /* 0x0000001fff0b7819 */ /* 0x000fc40000011409 */
[----:B------:R-:W-:Y:S02]  /*0c20*/  LOP3.LUT R0, R5, 0xfffffc00, RZ, 0xc0, !PT ;  /* 0xfffffc0005007812 */ /* 0x000fe400078ec0ff */
[----:B------:R-:W-:Y:S02]  /*0c30*/  LEA.HI R11, R11, R10, RZ, 0x3 ;  /* 0x0000000a0b0b7211 */ /* 0x000fe400078f18ff */
[----:B------:R-:W-:Y:S01]  /*0c40*/  LOP3.LUT R4, R4, 0x1ffffffe, RZ, 0xc0, !PT ;  /* 0x1ffffffe04047812 */ /* 0x000fe200078ec0ff */
[----:B------:R-:W-:Y:S01]  /*0c50*/  IMAD R3, R3, 0x40, R0 ;  /* 0x0000004003037824 */ /* 0x000fe200078e0200 */
[----:B------:R-:W-:Y:S02]  /*0c60*/  LOP3.LUT R11, R11, 0xfffffff8, RZ, 0xc0, !PT ;  /* 0xfffffff80b0b7812 */ /* 0x000fe400078ec0ff */
[----:B------:R-:W-:Y:S01]  /*0c70*/  LEA.HI R5, R6, R6, RZ, 0x1 ;  /* 0x0000000606057211 */ /* 0x000fe200078f08ff */
[----:B------:R-:W-:Y:S01]  /*0c80*/  IMAD.IADD R4, R7, 0x1, -R4 ;  /* 0x0000000107047824 */ /* 0x000fe200078e0a04 */
[----:B------:R-:W-:Y:S01]  /*0c90*/  SHF.R.S32.HI R8, RZ, 0x5, R8 ;  /* 0x00000005ff087819 */ /* 0x000fe20000011408 */
[----:B------:R-:W-:Y:S01]  /*0ca0*/  IMAD.IADD R11, R10, 0x1, -R11 ;  /* 0x000000010a0b7824 */ /* 0x000fe200078e0a0b */
[----:B------:R-:W-:Y:S01]  /*0cb0*/  LOP3.LUT R0, R9, 0x7ffffffc, RZ, 0xc0, !PT ;  /* 0x7ffffffc09007812 */ /* 0x000fe200078ec0ff */
[----:B------:R-:W-:-:S02]  /*0cc0*/  IMAD R5, R5, -0x3, R2 ;  /* 0xfffffffd05057824 */ /* 0x000fc400078e0202 */
[----:B------:R-:W-:Y:S02]  /*0cd0*/  IMAD R8, R8, 0x10, R11 ;  /* 0x0000001008087824 */ /* 0x000fe400078e020b */
[----:B------:R-:W-:Y:S02]  /*0ce0*/  IMAD R157, R4, 0x8, R3 ;  /* 0x00000008049d7824 */ /* 0x000fe400078e0203 */
[----:B------:R-:W-:Y:S02]  /*0cf0*/  IMAD.IADD R17, R17, 0x1, -R0 ;  /* 0x0000000111117824 */ /* 0x000fe400078e0a00 */
[----:B------:R-:W-:-:S07]  /*0d00*/  IMAD R156, R5, 0x40, R8 ;  /* 0x00000040059c7824 */ /* 0x000fce00078e0208 */
.L_x_929:
[----:B------:R-:W-:Y:S01]  /*0d10*/  ULDC.64 UR4, c[0x0][0xa28] ;  /* 0x00028a0000047ab9 */ /* 0x000fe20000000a00 */
[----:B0-----:R-:W0:Y:S01]  /*0d20*/  LDC R19, c[0x0][0x288] ;  /* 0x0000a200ff137b82 */ /* 0x001e220000000800 */
[----:B------:R-:W-:Y:S01]  /*0d30*/  UISETP.NE.U32.AND UP0, UPT, UR4, URZ, UPT ;  /* 0x0000003f0400728c */ /* 0x000fe2000bf05070 */
[----:B------:R-:W-:-:S03]  /*0d40*/  IMAD.MOV.U32 R3, RZ, RZ, RZ ;  /* 0x000000ffff037224 */ /* 0x000fc600078e00ff */
[----:B------:R-:W-:-:S03]  /*0d50*/  UISETP.NE.AND.EX UP0, UPT, UR5, URZ, UPT, UP0 ;  /* 0x0000003f0500728c */ /* 0x000fc6000bf05300 */
[----:B------:R-:W-:Y:S01]  /*0d60*/  ULDC.64 UR4, c[0x0][0xa18] ;  /* 0x0002860000047ab9 */ /* 0x000fe20000000a00 */
[----:B-1--45:R-:W1:Y:S01]  /*0d70*/  LDC.64 R8, c[0x0][0x3f8] ;  /* 0x0000fe00ff087b82 */ /* 0x032e620000000a00 */
[----:B------:R-:W-:Y:S01]  /*0d80*/  UISETP.NE.U32.AND UP1, UPT, UR4, URZ, UPT ;  /* 0x0000003f0400728c */ /* 0x000fe2000bf25070 */
[----:B------:R-:W-:-:S03]  /*0d90*/  PLOP3.LUT P0, PT, PT, PT, UP0, 0x80, 0x0 ;  /* 0x000000000000781c */ /* 0x000fc60003f0f008 */
[----:B------:R-:W-:-:S03]  /*0da0*/  UISETP.NE.AND.EX UP1, UPT, UR5, URZ, UPT, UP1 ;  /* 0x0000003f0500728c */ /* 0x000fc6000bf25310 */
[----:B------:R-:W-:Y:S01]  /*0db0*/  @UP0 ULDC.64 UR4, c[0x0][0xa28] ;  /* 0x00028a0000040ab9 */ /* 0x000fe20000000a00 */
[----:B--2---:R-:W2:Y:S01]  /*0dc0*/  LDC R0, c[0x0][0x404] ;  /* 0x00010100ff007b82 */ /* 0x004ea20000000800 */
[----:B------:R-:W-:Y:S01]  /*0dd0*/  @UP0 UIMAD.WIDE UR4, UR48, 0x4, UR4 ;  /* 0x00000004300408a5 */ /* 0x000fe2000f8e0204 */
[----:B------:R-:W-:-:S05]  /*0de0*/  PLOP3.LUT P2, PT, PT, PT, UP1, 0x80, 0x0 ;  /* 0x000000000000781c */ /* 0x000fca0003f4f018 */
[----:B------:R-:W-:Y:S01]  /*0df0*/  @UP1 ULDC.64 UR6, c[0x0][0xa18] ;  /* 0x0002860000061ab9 */ /* 0x000fe20000000a00 */
[----:B------:R-:W-:Y:S01]  /*0e00*/  IMAD.U32 R4, RZ, RZ, UR4 ;  /* 0x00000004ff047e24 */ /* 0x000fe2000f8e00ff */
[----:B---3--:R-:W3:Y:S01]  /*0e10*/  LDC R11, c[0x0][0x2e0] ;  /* 0x0000b800ff0b7b82 */ /* 0x008ee20000000800 */
[----:B------:R-:W-:Y:S01]  /*0e20*/  IMAD.U32 R5, RZ, RZ, UR5 ;  /* 0x00000005ff057e24 */ /* 0x000fe2000f8e00ff */
[----:B------:R-:W-:-:S04]  /*0e30*/  @UP1 UIMAD.WIDE UR4, UR48, 0x4, UR6 ;  /* 0x00000004300418a5 */ /* 0x000fc8000f8e0206 */
[----:B------:R4:W5:Y:S02]  /*0e40*/  @P0 LDG.E R3, desc[UR50][R4.64] ;  /* 0x0000003204030981 */ /* 0x000964000c1e1900 */
[----:B------:R-:W-:Y:S02]  /*0e50*/  IMAD.U32 R6, RZ, RZ, UR4 ;  /* 0x00000004ff067e24 */ /* 0x000fe4000f8e00ff */
[----:B------:R-:W-:Y:S01]  /*0e60*/  IMAD.U32 R7, RZ, RZ, UR5 ;  /* 0x00000005ff077e24 */ /* 0x000fe2000f8e00ff */
[----:B------:R-:W-:-:S04]  /*0e70*/  ULDC.64 UR4, c[0x0][0xa20] ;  /* 0x0002880000047ab9 */ /* 0x000fc80000000a00 */
[----:B0-----:R4:W5:Y:S01]  /*0e80*/  @P2 LDG.E R19, desc[UR50][R6.64] ;  /* 0x0000003206132981 */ /* 0x001962000c1e1900 */
[----:B-1----:R-:W-:Y:S02]  /*0e90*/  ISETP.NE.U32.AND P0, PT, R8, RZ, PT ;  /* 0x000000ff0800720c */ /* 0x002fe40003f05070 */
[----:B------:R-:W-:Y:S02]  /*0ea0*/  ISETP.NE.U32.AND P1, PT, RZ, UR4, PT ;  /* 0x00000004ff007c0c */ /* 0x000fe4000bf25070 */
[----:B------:R-:W-:Y:S02]  /*0eb0*/  ISETP.NE.AND.EX P0, PT, R9, RZ, PT, P0 ;  /* 0x000000ff0900720c */ /* 0x000fe40003f05300 */
[----:B------:R-:W-:Y:S02]  /*0ec0*/  ISETP.NE.AND.EX P1, PT, RZ, UR5, PT, P1 ;  /* 0x00000005ff007c0c */ /* 0x000fe4000bf25310 */
[----:B--2---:R-:W-:Y:S01]  /*0ed0*/  SEL R0, R0, 0x1, P0 ;  /* 0x0000000100007807 */ /* 0x004fe20000000000 */
[----:B----4-:R-:W-:Y:S10]  /*0ee0*/  @P2 BRA `(.L_x_826) ;  /* 0x00000000002c2947 */ /* 0x010ff40003800000 */
        /* <DEDUP_REMOVED lines=8> */
[----:B-----5:R-:W2:Y:S04]  /*0f70*/  LDG.E R19, desc[UR50][R4.64] ;  /* 0x0000003204137981 */ /* 0x020ea8000c1e1900 */
[----:B------:R-:W2:Y:S02]  /*0f80*/  LDG.E R6, desc[UR50][R4.64+0x4] ;  /* 0x0000043204067981 */ /* 0x000ea4000c1e1900 */
[----:B--2---:R-:W-:-:S07]  /*0f90*/  IMAD.IADD R19, R6, 0x1, -R19 ;  /* 0x0000000106137824 */ /* 0x004fce00078e0a13 */
.L_x_826:
[----:B------:R-:W-:Y:S01]  /*0fa0*/  UMOV UR38, UR42 ;  /* 0x0000002a00267c82 */ /* 0x000fe20008000000 */
[----:B------:R-:W-:Y:S01]  /*0fb0*/  UMOV UR39, UR48 ;  /* 0x0000003000277c82 */ /* 0x000fe20008000000 */
[----:B---3--:R-:W-:Y:S02]  /*0fc0*/  IMAD R18, R0, R11, RZ ;  /* 0x0000000b00127224 */ /* 0x008fe400078e02ff */
[----:B------:R-:W-:Y:S01]  /*0fd0*/  IMAD.MOV.U32 R23, RZ, RZ, R105 ;  /* 0x000000ffff177224 */ /* 0x000fe200078e0069 */
[----:B------:R-:W-:Y:S06]  /*0fe0*/  @!P1 BRA `(.L_x_827) ;  /* 0x0000000000189947 */ /* 0x000fec0003800000 */
[----:B------:R-:W-:Y:S02]  /*0ff0*/  ULDC.64 UR4, c[0x0][0xa20] ;  /* 0x0002880000047ab9 */ /* 0x000fe40000000a00 */
[----:B------:R-:W-:-:S06]  /*1000*/  UIMAD.WIDE UR4, UR48, 0x4, UR4 ;  /* 0x00000004300478a5 */ /* 0x000fcc000f8e0204 */
[----:B------:R-:W-:Y:S02]  /*1010*/  IMAD.U32 R4, RZ, RZ, UR4 ;  /* 0x00000004ff047e24 */ /* 0x000fe4000f8e00ff */
[----:B------:R-:W-:-:S05]  /*1020*/  IMAD.U32 R5, RZ, RZ, UR5 ;  /* 0x00000005ff057e24 */ /* 0x000fca000f8e00ff */
[----:B------:R0:W5:Y:S01]  /*1030*/  LDG.E R18, desc[UR50][R4.64] ;  /* 0x0000003204127981 */ /* 0x000162000c1e1900 */
[----:B------:R-:W-:Y:S05]  /*1040*/  BRA `(.L_x_828) ;  /* 0x00000000002c7947 */ /* 0x000fea0003800000 */
.L_x_827:
        /* <DEDUP_REMOVED lines=9> */
[----:B------:R-:W2:Y:S02]  /*10e0*/  LDG.E R7, desc[UR50][R4.64+0x4] ;  /* 0x0000043204077981 */ /* 0x000ea4000c1e1900 */
[----:B--2---:R-:W-:-:S07]  /*10f0*/  IMAD.IADD R18, R7, 0x1, -R18 ;  /* 0x0000000107127824 */ /* 0x004fce00078e0a12 */
.L_x_828:
[----:B------:R-:W-:Y:S01]  /*1100*/  ULDC.64 UR6, c[0x0][0x990] ;  /* 0x0002640000067ab9 */ /* 0x000fe20000000a00 */
[----:B------:R-:W-:Y:S01]  /*1110*/  ULDC.64 UR4, c[0x0][0x998] ;  /* 0x0002660000047ab9 */ /* 0x000fe20000000a00 */
[----:B------:R-:W-:Y:S01]  /*1120*/  UISETP.NE.U32.AND UP0, UPT, UR6, URZ, UPT ;  /* 0x0000003f0600728c */ /* 0x000fe2000bf05070 */
[----:B------:R-:W-:Y:S01]  /*1130*/  IMAD.MOV.U32 R9, RZ, RZ, 0x3f800000 ;  /* 0x3f800000ff097424 */ /* 0x000fe200078e00ff */
[----:B------:R-:W-:Y:S01]  /*1140*/  UISETP.NE.U32.AND UP1, UPT, UR4, URZ, UPT ;  /* 0x0000003f0400728c */ /* 0x000fe2000bf25070 */
[----:B------:R-:W-:Y:S01]  /*1150*/  IMAD.MOV.U32 R0, RZ, RZ, 0x3f800000 ;  /* 0x3f800000ff007424 */ /* 0x000fe200078e00ff */
[----:B------:R-:W-:Y:S01]  /*1160*/  UISETP.NE.AND.EX UP0, UPT, UR7, URZ, UPT, UP0 ;  /* 0x0000003f0700728c */ /* 0x000fe2000bf05300 */
[----:B------:R-:W1:Y:S01]  /*1170*/  LDC.64 R10, c[0x0][0x9e0] ;  /* 0x00027800ff0a7b82 */ /* 0x000e620000000a00 */
[----:B------:R-:W-:Y:S01]  /*1180*/  UISETP.NE.AND.EX UP1, UPT, UR5, URZ, UPT, UP1 ;  /* 0x0000003f0500728c */ /* 0x000fe2000bf25310 */
[----:B------:R-:W-:Y:S02]  /*1190*/  ULDC UR8, c[0x0][0x428] ;  /* 0x00010a0000087ab9 */ /* 0x000fe40000000800 */
[----:B------:R-:W-:Y:S01]  /*11a0*/  UISETP.NE.AND UP2, UPT, UR8, 0x1, UPT ;  /* 0x000000010800788c */ /* 0x000fe2000bf45270 */
[----:B------:R-:W-:-:S02]  /*11b0*/  PLOP3.LUT P0, PT, PT, PT, UP0, 0x80, 0x0 ;  /* 0x000000000000781c */ /* 0x000fc40003f0f008 */
[----:B------:R-:W-:-:S03]  /*11c0*/  PLOP3.LUT P1, PT, PT, PT, UP1, 0x80, 0x0 ;  /* 0x000000000000781c */ /* 0x000fc60003f2f018 */
[----:B------:R-:W-:Y:S01]  /*11d0*/  @UP0 USHF.R.S32.HI UR8, URZ, 0x1f, UR48 ;  /* 0x0000001f3f080899 */ /* 0x000fe20008011430 */
[----:B------:R-:W-:Y:S01]  /*11e0*/  @UP0 ULDC.64 UR14, c[0x0][0x9a8] ;  /* 0x00026a00000e0ab9 */ /* 0x000fe20000000a00 */
[----:B------:R-:W-:Y:S02]  /*11f0*/  @UP1 ULDC.64 UR16, c[0x0][0x9b8] ;  /* 0x00026e0000101ab9 */ /* 0x000fe40000000a00 */
[----:B------:R-:W-:Y:S02]  /*1200*/  @UP0 UIMAD UR10, UR8, UR14, URZ ;  /* 0x0000000e080a02a4 */ /* 0x000fe4000f8e023f */
[----:B------:R-:W-:Y:S02]  /*1210*/  @UP0 UIMAD.WIDE.U32 UR8, UR48, UR14, URZ ;  /* 0x0000000e300802a5 */ /* 0x000fe4000f8e003f */
[----:B------:R-:W-:Y:S01]  /*1220*/  @UP1 USHF.R.S32.HI UR14, URZ, 0x1f, UR48 ;  /* 0x0000001f3f0e1899 */ /* 0x000fe20008011430 */
[----:B------:R-:W-:Y:S01]  /*1230*/  @UP2 ULDC UR12, c[0x0][0x42c] ;  /* 0x00010b00000c2ab9 */ /* 0x000fe20000000800 */
[----:B------:R-:W-:-:S02]  /*1240*/  @UP0 UIMAD UR15, UR48, UR15, UR10 ;  /* 0x0000000f300f02a4 */ /* 0x000fc4000f8e020a */
[----:B------:R-:W-:Y:S02]  /*1250*/  @UP1 UIMAD UR14, UR14, UR16, URZ ;  /* 0x000000100e0e12a4 */ /* 0x000fe4000f8e023f */
[----:B------:R-:W-:Y:S02]  /*1260*/  UIMAD.WIDE.U32 UR12, UR42, UR12, URZ ;  /* 0x0000000c2a0c72a5 */ /* 0x000fe4000f8e003f */
[----:B------:R-:W-:Y:S02]  /*1270*/  @UP1 UIMAD.WIDE.U32 UR10, UR48, UR16, URZ ;  /* 0x00000010300a12a5 */ /* 0x000fe4000f8e003f */
[----:B------:R-:W-:Y:S01]  /*1280*/  @UP1 UIMAD UR16, UR48, UR17, UR14 ;  /* 0x00000011301012a4 */ /* 0x000fe2000f8e020e */
[----:B------:R-:W-:Y:S02]  /*1290*/  @UP0 ULDC.64 UR18, c[0x0][0x9b0] ;  /* 0x00026c0000120ab9 */ /* 0x000fe40000000a00 */
[----:B------:R-:W-:Y:S01]  /*12a0*/  @UP2 ULDC UR17, c[0x0][0x430] ;  /* 0x00010c0000112ab9 */ /* 0x000fe20000000800 */
[----:B------:R-:W-:Y:S01]  /*12b0*/  UMOV UR14, UR42 ;  /* 0x0000002a000e7c82 */ /* 0x000fe20008000000 */
[----:B------:R-:W-:Y:S01]  /*12c0*/  @UP2 USHF.R.U32.HI UR14, URZ, UR17, UR13 ;  /* 0x000000113f0e2299 */ /* 0x000fe2000801160d */
[----:B------:R-:W-:Y:S01]  /*12d0*/  @UP1 ULDC.64 UR20, c[0x0][0x9c0] ;  /* 0x0002700000141ab9 */ /* 0x000fe20000000a00 */
[----:B------:R-:W-:-:S02]  /*12e0*/  @UP0 UIADD3 UR9, UR9, UR15, URZ ;  /* 0x0000000f09090290 */ /* 0x000fc4000fffe03f */
[----:B------:R-:W-:Y:S02]  /*12f0*/  @UP0 USHF.R.S32.HI UR12, URZ, 0x1f, UR14 ;  /* 0x0000001f3f0c0899 */ /* 0x000fe4000801140e */
[----:B------:R-:W-:Y:S02]  /*1300*/  @UP1 USHF.R.S32.HI UR13, URZ, 0x1f, UR14 ;  /* 0x0000001f3f0d1899 */ /* 0x000fe4000801140e */
[----:B------:R-:W-:Y:S02]  /*1310*/  @UP0 UIMAD UR12, UR12, UR18, URZ ;  /* 0x000000120c0c02a4 */ /* 0x000fe4000f8e023f */
[----:B------:R-:W-:Y:S02]  /*1320*/  @UP1 UIADD3 UR11, UR11, UR16, URZ ;  /* 0x000000100b0b1290 */ /* 0x000fe4000fffe03f */
[----:B------:R-:W-:Y:S02]  /*1330*/  @UP1 UIMAD UR13, UR13, UR20, URZ ;  /* 0x000000140d0d12a4 */ /* 0x000fe4000f8e023f */
[----:B------:R-:W-:-:S02]  /*1340*/  @UP0 UIMAD.WIDE.U32 UR8, UR14, UR18, UR8 ;  /* 0x000000120e0802a5 */ /* 0x000fc4000f8e0008 */
[----:B------:R-:W-:Y:S02]  /*1350*/  @UP0 UIMAD UR12, UR14, UR19, UR12 ;  /* 0x000000130e0c02a4 */ /* 0x000fe4000f8e020c */
[----:B------:R-:W-:Y:S02]  /*1360*/  @UP1 UIMAD.WIDE.U32 UR10, UR14, UR20, UR10 ;  /* 0x000000140e0a12a5 */ /* 0x000fe4000f8e000a */
[----:B------:R-:W-:Y:S02]  /*1370*/  @UP1 UIMAD UR13, UR14, UR21, UR13 ;  /* 0x000000150e0d12a4 */ /* 0x000fe4000f8e020d */
[----:B------:R-:W-:Y:S02]  /*1380*/  @UP0 UIADD3 UR12, UR9, UR12, URZ ;  /* 0x0000000c090c0290 */ /* 0x000fe4000fffe03f */
[----:B------:R-:W-:Y:S02]  /*1390*/  @UP0 ULEA UR6, UP3, UR8, UR6, 0x2 ;  /* 0x0000000608060291 */ /* 0x000fe4000f86103f */
[----:B------:R-:W-:-:S02]  /*13a0*/  @UP1 UIADD3 UR9, UR11, UR13, URZ ;  /* 0x0000000d0b091290 */ /* 0x000fc4000fffe03f */
[----:B------:R-:W-:Y:S02]  /*13b0*/  @UP1 ULEA UR4, UP4, UR10, UR4, 0x2 ;  /* 0x000000040a041291 */ /* 0x000fe4000f88103f */
[----:B------:R-:W-:Y:S01]  /*13c0*/  @UP0 ULEA.HI.X UR7, UR8, UR7, UR12, 0x2, UP3 ;  /* 0x0000000708070291 */ /* 0x000fe200098f140c */
[----:B0-----:R-:W-:Y:S01]  /*13d0*/  IMAD.U32 R4, RZ, RZ, UR6 ;  /* 0x00000006ff047e24 */ /* 0x001fe2000f8e00ff */
[----:B------:R-:W-:Y:S02]  /*13e0*/  @UP1 ULEA.HI.X UR5, UR10, UR5, UR9, 0x2, UP4 ;  /* 0x000000050a051291 */ /* 0x000fe4000a0f1409 */
[----:B------:R-:W-:Y:S01]  /*13f0*/  IMAD.U32 R6, RZ, RZ, UR4 ;  /* 0x00000004ff067e24 */ /* 0x000fe2000f8e00ff */
[----:B------:R-:W-:Y:S01]  /*1400*/  ULDC UR4, c[0x0][0x988] ;  /* 0x0002620000047ab9 */ /* 0x000fe20000000800 */
[----:B------:R-:W-:Y:S01]  /*1410*/  IMAD.U32 R5, RZ, RZ, UR7 ;  /* 0x00000007ff057e24 */ /* 0x000fe2000f8e00ff */
[----:B------:R-:W-:Y:S01]  /*1420*/  @UP2 ULDC UR6, c[0x0][0x430] ;  /* 0x00010c0000062ab9 */ /* 0x000fe20000000800 */
[----:B------:R-:W-:-:S03]  /*1430*/  IMAD.U32 R7, RZ, RZ, UR5 ;  /* 0x00000005ff077e24 */ /* 0x000fc6000f8e00ff */
[----:B------:R-:W2:Y:S04]  /*1440*/  @P0 LDG.E R9, desc[UR50][R4.64] ;  /* 0x0000003204090981 */ /* 0x000ea8000c1e1900 */
[----:B------:R-:W2:Y:S01]  /*1450*/  @P1 LDG.E R0, desc[UR50][R6.64] ;  /* 0x0000003206001981 */ /* 0x000ea2000c1e1900 */
[----:B-1----:R-:W-:Y:S01]  /*1460*/  ISETP.GE.AND P1, PT, R11, 0x1, PT ;  /* 0x000000010b00780c */ /* 0x002fe20003f26270 */
[----:B-----5:R-:W-:-:S05]  /*1470*/  IMAD.IADD R18, R18, 0x1, -R3 ;  /* 0x0000000112127824 */ /* 0x020fca00078e0a03 */
[----:B------:R-:W-:-:S05]  /*1480*/  IADD3 R22, R18, 0xc0, -R19 ;  /* 0x000000c012167810 */ /* 0x000fca0007ffe813 */
[----:B------:R-:W-:Y:S02]  /*1490*/  IMAD R22, R105, 0xc0, R22 ;  /* 0x000000c069167824 */ /* 0x000fe400078e0216 */
[----:B--2---:R-:W-:-:S04]  /*14a0*/  FMUL.FTZ R0, R9, R0 ;  /* 0x0000000009007220 */ /* 0x004fc80000410000 */
[----:B------:R-:W-:Y:S01]  /*14b0*/  FMUL.FTZ R0, R0, UR4 ;  /* 0x0000000400007c20 */ /* 0x000fe20008410000 */
[----:B------:R-:W-:Y:S02]  /*14c0*/  @UP2 ULDC UR4, c[0x0][0x42c] ;  /* 0x00010b0000042ab9 */ /* 0x000fe40000000800 */
[----:B------:R-:W-:Y:S02]  /*14d0*/  UIMAD.WIDE.U32 UR4, UR42, UR4, URZ ;  /* 0x000000042a0472a5 */ /* 0x000fe4000f8e003f */
[----:B------:R-:W-:Y:S01]  /*14e0*/  R2UR UR41, R0 ;  /* 0x00000000002972ca */ /* 0x000fe200000e0000 */
[----:B------:R-:W-:Y:S01]  /*14f0*/  IMAD.IADD R0, R22, 0x1, R10 ;  /* 0x0000000116007824 */ /* 0x000fe200078e020a */
[----:B------:R-:W-:Y:S01]  /*1500*/  @UP2 USHF.R.U32.HI UR42, URZ, UR6, UR5 ;  /* 0x000000063f2a2299 */ /* 0x000fe20008011605 */
[----:B------:R-:W-:-:S12]  /*1510*/  @!P1 BRA `(.L_x_829) ;  /* 0x0000000000409947 */ /* 0x000fd80003800000 */
[C---:B------:R-:W-:Y:S01]  /*1520*/  ISETP.GT.AND P0, PT, R22.reuse, RZ, PT ;  /* 0x000000ff1600720c */ /* 0x040fe20003f04270 */
[----:B------:R-:W-:-:S12]  /*1530*/  VIADD R3, R22, 0xffffffff ;  /* 0xffffffff16037836 */ /* 0x000fd80000000000 */
[----:B------:R-:W-:Y:S05]  /*1540*/  @P0 BRA `(.L_x_830) ;  /* 0x00000000001c0947 */ /* 0x000fea0003800000 */
[----:B------:R-:W-:Y:S01]  /*1550*/  ISETP.NE.AND P0, PT, R11, 0x1, PT ;  /* 0x000000010b00780c */ /* 0x000fe20003f05270 */
[----:B------:R-:W-:-:S12]  /*1560*/  IMAD.MOV R3, RZ, RZ, -R22 ;  /* 0x000000ffff037224 */ /* 0x000fd800078e0a16 */
[----:B------:R-:W0:Y:S02]  /*1570*/  @P0 LDC.64 R4, c[0x0][0x9e8] ;  /* 0x00027a00ff040b82 */ /* 0x000e240000000a00 */
[----:B0-----:R-:W-:-:S05]  /*1580*/  @P0 IMAD.HI.U32 R4, R3, R4, RZ ;  /* 0x0000000403040227 */ /* 0x001fca00078e00ff */
[----:B------:R-:W-:-:S04]  /*1590*/  @P0 SHF.R.U32.HI R3, RZ, R5, R4 ;  /* 0x00000005ff030219 */ /* 0x000fc80000011604 */
[----:B------:R-:W-:Y:S01]  /*15a0*/  LOP3.LUT R3, RZ, R3, RZ, 0x33, !PT ;  /* 0x00000003ff037212 */ /* 0x000fe200078e33ff */
[----:B------:R-:W-:Y:S06]  /*15b0*/  BRA `(.L_x_831) ;  /* 0x0000000000107947 */ /* 0x000fec0003800000 */
.L_x_830:
[----:B------:R-:W-:-:S13]  /*15c0*/  ISETP.NE.AND P0, PT, R11, 0x1, PT ;  /* 0x000000010b00780c */ /* 0x000fda0003f05270 */
[----:B------:R-:W0:Y:S02]  /*15d0*/  @P0 LDC.64 R4, c[0x0][0x9e8] ;  /* 0x00027a00ff040b82 */ /* 0x000e240000000a00 */
[----:B0-----:R-:W-:-:S05]  /*15e0*/  @P0 IMAD.HI.U32 R4, R3, R4, RZ ;  /* 0x0000000403040227 */ /* 0x001fca00078e00ff */
[----:B------:R-:W-:-:S07]  /*15f0*/  @P0 SHF.R.U32.HI R3, RZ, R5, R4 ;  /* 0x00000005ff030219 */ /* 0x000fce0000011604 */
.L_x_831:
[----:B------:R-:W-:-:S05]  /*1600*/  IMAD R3, R3, R11, R11 ;  /* 0x0000000b03037224 */ /* 0x000fca00078e020b */
[----:B------:R-:W-:-:S07]  /*1610*/  VIMNMX R0, R0, R3, PT ;  /* 0x0000000300007248 */ /* 0x000fce0003fe0100 */
.L_x_829:
[----:B------:R-:W-:Y:S01]  /*1620*/  IMAD.IADD R4, R18, 0x1, -R19 ;  /* 0x0000000112047824 */ /* 0x000fe200078e0a13 */
[----:B------:R-:W-:Y:S01]  /*1630*/  ULDC UR4, c[0x0][0x9dc] ;  /* 0x0002770000047ab9 */ /* 0x000fe20000000800 */
[----:B------:R-:W-:Y:S02]  /*1640*/  VIADD R3, R0, 0x9f ;  /* 0x0000009f00037836 */ /* 0x000fe40000000000 */
[----:B------:R-:W-:Y:S02]  /*1650*/  VIADD R0, R18, 0x9f ;  /* 0x0000009f12007836 */ /* 0x000fe40000000000 */
[----:B------:R-:W-:Y:S02]  /*1660*/  IMAD R107, R105, 0xc0, R4 ;  /* 0x000000c0696b7824 */ /* 0x000fe400078e0204 */
[----:B------:R-:W-:-:S04]  /*1670*/  IMAD.HI R4, R3, 0x66666667, RZ ;  /* 0x6666666703047827 */ /* 0x000fc800078e02ff */
[----:B------:R-:W-:Y:S01]  /*1680*/  IMAD.HI R0, R0, 0x66666667, RZ ;  /* 0x6666666700007827 */ /* 0x000fe200078e02ff */
[----:B------:R-:W-:-:S03]  /*1690*/  SHF.R.U32.HI R5, RZ, 0x1f, R4 ;  /* 0x0000001fff057819 */ /* 0x000fc60000011604 */
[----:B------:R-:W-:Y:S01]  /*16a0*/  VIADD R6, R107, -UR4 ;  /* 0x800000046b067c36 */ /* 0x000fe20008000000 */
[----:B------:R-:W-:Y:S02]  /*16b0*/  SHF.R.U32.HI R3, RZ, 0x1f, R0 ;  /* 0x0000001fff037819 */ /* 0x000fe40000011600 */
[----:B------:R-:W-:Y:S02]  /*16c0*/  LEA.HI.SX32 R104, R4, R5, 0x1a ;  /* 0x0000000504687211 */ /* 0x000fe400078fd2ff */
[----:B------:R-:W-:Y:S02]  /*16d0*/  LEA.HI.SX32 R3, R0, R3, 0x1a ;  /* 0x0000000300037211 */ /* 0x000fe400078fd2ff */
[----:B------:R-:W-:Y:S02]  /*16e0*/  R2UR UR4, R6 ;  /* 0x00000000060472ca */ /* 0x000fe400000e0000 */
[----:B------:R-:W-:Y:S01]  /*16f0*/  VIMNMX R104, R3, R104, PT ;  /* 0x0000006803687248 */ /* 0x000fe20003fe0100 */
[----:B------:R-:W-:-:S12]  /*1700*/  @!P1 BRA `(.L_x_832) ;  /* 0x0000000000489947 */ /* 0x000fd80003800000 */
[----:B------:R-:W-:-:S13]  /*1710*/  ISETP.GT.AND P0, PT, R107, -0x1, PT ;  /* 0xffffffff6b00780c */ /* 0x000fda0003f04270 */
[----:B------:R-:W-:Y:S05]  /*1720*/  @P0 BRA `(.L_x_833) ;  /* 0x00000000001c0947 */ /* 0x000fea0003800000 */
[----:B------:R-:W-:Y:S02]  /*1730*/  ISETP.NE.AND P0, PT, R11, 0x1, PT ;  /* 0x000000010b00780c */ /* 0x000fe40003f05270 */
[----:B------:R-:W-:-:S11]  /*1740*/  LOP3.LUT R3, RZ, R107, RZ, 0x33, !PT ;  /* 0x0000006bff037212 */ /* 0x000fd600078e33ff */
[----:B------:R-:W0:Y:S02]  /*1750*/  @P0 LDC.64 R4, c[0x0][0x9e8] ;  /* 0x00027a00ff040b82 */ /* 0x000e240000000a00 */
[----:B0-----:R-:W-:-:S05]  /*1760*/  @P0 IMAD.HI.U32 R0, R3, R4, RZ ;  /* 0x0000000403000227 */ /* 0x001fca00078e00ff */
[----:B------:R-:W-:-:S04]  /*1770*/  @P0 SHF.R.U32.HI R3, RZ, R5, R0 ;  /* 0x00000005ff030219 */ /* 0x000fc80000011600 */
[----:B------:R-:W-:Y:S01]  /*1780*/  LOP3.LUT R0, RZ, R3, RZ, 0x33, !PT ;  /* 0x00000003ff007212 */ /* 0x000fe200078e33ff */
[----:B------:R-:W-:Y:S06]  /*1790*/  BRA `(.L_x_834) ;  /* 0x0000000000147947 */ /* 0x000fec0003800000 */
.L_x_833:
[----:B------:R-:W-:Y:S01]  /*17a0*/  ISETP.NE.AND P0, PT, R11, 0x1, PT ;  /* 0x000000010b00780c */ /* 0x000fe20003f05270 */
[----:B------:R-:W-:-:S12]  /*17b0*/  IMAD.MOV.U32 R0, RZ, RZ, R107 ;  /* 0x000000ffff007224 */ /* 0x000fd800078e006b */
[----:B------:R-:W0:Y:S02]  /*17c0*/  @P0 LDC.64 R4, c[0x0][0x9e8] ;  /* 0x00027a00ff040b82 */ /* 0x000e240000000a00 */
[----:B0-----:R-:W-:-:S05]  /*17d0*/  @P0 IMAD.HI.U32 R4, R107, R4, RZ ;  /* 0x000000046b040227 */ /* 0x001fca00078e00ff */
[----:B------:R-:W-:-:S07]  /*17e0*/  @P0 SHF.R.U32.HI R0, RZ, R5, R4 ;  /* 0x00000005ff000219 */ /* 0x000fce0000011604 */
.L_x_834:
[----:B------:R-:W-:-:S05]  /*17f0*/  IMAD R0, R0, R11, RZ ;  /* 0x0000000b00007224 */ /* 0x000fca00078e02ff */
[----:B------:R-:W-:-:S13]  /*1800*/  R2UR UR5, R0 ;  /* 0x00000000000572ca */ /* 0x000fda00000e0000 */
[----:B------:R-:W-:-:S04]  /*1810*/  UISETP.LT.AND UP0, UPT, UR4, UR5, UPT ;  /* 0x000000050400728c */ /* 0x000fc8000bf01270 */
[----:B------:R-:W-:-:S12]  /*1820*/  USEL UR4, UR4, UR5, !UP0 ;  /* 0x0000000504047287 */ /* 0x000fd8000c000000 */
.L_x_832:
[----:B------:R-:W-:Y:S01]  /*1830*/  UIMAD.WIDE UR4, UR4, 0x66666667, URZ ;  /* 0x66666667040478a5 */ /* 0x000fe2000f8e023f */
[----:B------:R-:W-:Y:S01]  /*1840*/  PLOP3.LUT P0, PT, PT, PT, PT, 0x80, 0x0 ;  /* 0x000000000000781c */ /* 0x000fe20003f0f070 */
[----:B------:R-:W-:Y:S01]  /*1850*/  IMAD.MOV.U32 R5, RZ, RZ, RZ ;  /* 0x000000ffff057224 */ /* 0x000fe200078e00ff */
[----:B------:R-:W-:Y:S01]  /*1860*/  CS2R R54, SRZ ;  /* 0x0000000000367805 */ /* 0x000fe2000001ff00 */
[----:B------:R-:W-:Y:S01]  /*1870*/  USHF.R.U32.HI UR4, URZ, 0x1f, UR5 ;  /* 0x0000001f3f047899 */ /* 0x000fe20008011605 */
[----:B------:R-:W-:Y:S01]  /*1880*/  IMAD.MOV.U32 R6, RZ, RZ, RZ ;  /* 0x000000ffff067224 */ /* 0x000fe200078e00ff */
[----:B------:R-:W-:Y:S02]  /*1890*/  CS2R R12, SRZ ;  /* 0x00000000000c7805 */ /* 0x000fe4000001ff00 */
[----:B------:R-:W-:Y:S01]  /*18a0*/  CS2R R52, SRZ ;  /* 0x0000000000347805 */ /* 0x000fe2000001ff00 */
[----:B------:R-:W-:Y:S01]  /*18b0*/  ULEA.HI.SX32 UR4, UR5, UR4, 0x1a ;  /* 0x0000000405047291 */ /* 0x000fe2000f8fd23f */
[----:B------:R-:W-:Y:S01]  /*18c0*/  CS2R R14, SRZ ;  /* 0x00000000000e7805 */ /* 0x000fe2000001ff00 */
[----:B------:R-:W-:Y:S01]  /*18d0*/  IMAD.MOV.U32 R11, RZ, RZ, RZ ;  /* 0x000000ffff0b7224 */ /* 0x000fe200078e00ff */
[----:B------:R-:W-:Y:S01]  /*18e0*/  CS2R R46, SRZ ;  /* 0x00000000002e7805 */ /* 0x000fe2000001ff00 */
[----:B------:R-:W-:Y:S01]  /*18f0*/  UISETP.LT.AND UP0, UPT, URZ, UR4, UPT ;  /* 0x000000043f00728c */ /* 0x000fe2000bf01270 */
[----:B------:R-:W-:-:S02]  /*1900*/  CS2R R20, SRZ ;  /* 0x0000000000147805 */ /* 0x000fc4000001ff00 */
[----:B------:R-:W-:Y:S02]  /*1910*/  CS2R R44, SRZ ;  /* 0x00000000002c7805 */ /* 0x000fe4000001ff00 */
[----:B------:R-:W-:Y:S01]  /*1920*/  CS2R R24, SRZ ;  /* 0x0000000000187805 */ /* 0x000fe2000001ff00 */
[----:B------:R-:W-:Y:S01]  /*1930*/  USEL UR43, URZ, UR4, !UP0 ;  /* 0x000000043f2b7287 */ /* 0x000fe2000c000000 */
[----:B------:R-:W-:Y:S01]  /*1940*/  CS2R R38, SRZ ;  /* 0x0000000000267805 */ /* 0x000fe2000001ff00 */
[----:B------:R-:W-:Y:S01]  /*1950*/  IMAD.MOV.U32 R26, RZ, RZ, RZ ;  /* 0x000000ffff1a7224 */ /* 0x000fe200078e00ff */
[----:B------:R-:W-:Y:S02]  /*1960*/  CS2R R36, SRZ ;  /* 0x0000000000247805 */ /* 0x000fe4000001ff00 */
[----:B------:R-:W-:Y:S02]  /*1970*/  CS2R R28, SRZ ;  /* 0x00000000001c7805 */ /* 0x000fe4000001ff00 */
[----:B------:R-:W-:-:S02]  /*1980*/  CS2R R30, SRZ ;  /* 0x00000000001e7805 */ /* 0x000fc4000001ff00 */
[----:B------:R-:W-:Y:S02]  /*1990*/  ISETP.GT.AND P1, PT, R104, UR43, PT ;  /* 0x0000002b68007c0c */ /* 0x000fe4000bf24270 */
[----:B------:R-:W-:Y:S02]  /*19a0*/  CS2R R32, SRZ ;  /* 0x0000000000207805 */ /* 0x000fe4000001ff00 */
[----:B------:R-:W-:Y:S02]  /*19b0*/  CS2R R56, SRZ ;  /* 0x0000000000387805 */ /* 0x000fe4000001ff00 */
[----:B------:R-:W-:-:S07]  /*19c0*/  CS2R R58, SRZ ;  /* 0x00000000003a7805 */ /* 0x000fce000001ff00 */
[----:B------:R-:W-:Y:S05]  /*19d0*/  @!P1 BRA `(.L_x_835) ;  /* 0x000000e800a09947 */ /* 0x000fea0003800000 */
[----:B------:R-:W0:Y:S01]  /*19e0*/  S2R R0, SR_TID.X ;  /* 0x0000000000007919 */ /* 0x000e220000002100 */
[----:B------:R-:W1:Y:S01]  /*19f0*/  S2UR UR44, SR_CgaCtaId ;  /* 0x00000000002c79c3 */ /* 0x000e620000008800 */
[----:B------:R-:W-:Y:S02]  /*1a00*/  UMOV UR45, 0x400 ;  /* 0x00000400002d7882 */ /* 0x000fe40000000000 */
[----:B-1----:R-:W-:Y:S01]  /*1a10*/  ULEA UR45, UR44, UR45, 0x18 ;  /* 0x0000002d2c2d7291 */ /* 0x002fe2000f8ec03f */
[----:B0-----:R-:W-:-:S05]  /*1a20*/  VIADD R0, R0, 0xffffff80 ;  /* 0xffffff8000007836 */ /* 0x001fca0000000000 */
[----:B------:R-:W-:-:S04]  /*1a30*/  SHF.R.S32.HI R3, RZ, 0x1f, R0 ;  /* 0x0000001fff037819 */ /* 0x000fc80000011400 */
[----:B------:R-:W-:-:S04]  /*1a40*/  LEA.HI R3, R3, R0, RZ, 0x7 ;  /* 0x0000000003037211 */ /* 0x000fc800078f38ff */
[----:B------:R-:W-:-:S06]  /*1a50*/  SHF.R.S32.HI R3, RZ, 0x7, R3 ;  /* 0x00000007ff037819 */ /* 0x000fcc0000011403 */
[----:B------:R-:W0:Y:S02]  /*1a60*/  SHFL.IDX PT, R3, R3, RZ, 0x1f ;  /* 0x00001fff03037589 */ /* 0x000e2400000e0000 */
[----:B0-----:R-:W-:-:S13]  /*1a70*/  R2UR UR6, R3 ;  /* 0x00000000030672ca */ /* 0x001fda00000e0000 */
        /* <DEDUP_REMOVED lines=26> */
.L_x_836:
[----:B------:R-:W-:Y:S01]  /*1c20*/  ULEA.HI UR4, UR46, UR46, URZ, 0x1 ;  /* 0x0000002e2e047291 */ /* 0x000fe2000f8f083f */
[----:B------:R-:W-:-:S03]  /*1c30*/  IMAD.U32 R3, RZ, RZ, UR47 ;  /* 0x0000002fff037e24 */ /* 0x000fc6000f8e00ff */
[----:B------:R-:W-:Y:S02]  /*1c40*/  ULOP3.LUT UR4, UR4, 0xfffffffe, URZ, 0xc0, !UPT ;  /* 0xfffffffe04047892 */ /* 0x000fe4000f8ec03f */
[----:B------:R-:W-:Y:S02]  /*1c50*/  ISETP.NE.AND P0, PT, R3, 0x3, PT ;  /* 0x000000030300780c */ /* 0x000fe40003f05270 */
[----:B------:R-:W-:-:S06]  /*1c60*/  UIADD3 UR4, UR46, -UR4, URZ ;  /* 0x800000042e047290 */ /* 0x000fcc000fffe03f */
[----:B------:R-:W-:-:S05]  /*1c70*/  IMAD.U32 R0, RZ, RZ, UR4 ;  /* 0x00000004ff007e24 */ /* 0x000fca000f8e00ff */
[----:B------:R-:W-:-:S04]  /*1c80*/  SHF.L.U32 R0, R0, 0x1f, RZ ;  /* 0x0000001f00007819 */ /* 0x000fc800000006ff */
[----:B------:R-:W0:Y:S02]  /*1c90*/  SYNCS.PHASECHK.TRANS64.TRYWAIT P1, [UR45+0x13200], R0 ;  /* 0x01320000ff0075a7 */ /* 0x000e24000802016d */
[----:B0-----:R-:W-:Y:S05]  /*1ca0*/  @!P1 BRA `(.L_x_837) ;  /* 0x0000014800f09947 */ /* 0x001fea0003800000 */
.L_x_1022:
[----:B------:R-:W-:Y:S05]  /*1cb0*/  @!P0 BRA `(.L_x_838) ;  /* 0x0000000000048947 */ /* 0x000fea0003800000 */
[----:B------:R-:W-:Y:S01]  /*1cc0*/  BPT.TRAP 0x1 ;  /* 0x000000040000795c */ /* 0x000fe20000300000 */
.L_x_838:
[----:B0-----:R-:W-:Y:S02]  /*1cd0*/  IMAD.U32 R3, RZ, RZ, UR37 ;  /* 0x00000025ff037e24 */ /* 0x001fe4000f8e00ff */
[----:B------:R-:W-:-:S03]  /*1ce0*/  IMAD.U32 R0, RZ, RZ, UR36 ;  /* 0x00000024ff007e24 */ /* 0x000fc6000f8e00ff */
[----:B------:R-:W-:Y:S02]  /*1cf0*/  LEA R3, R3, UR45, 0x3 ;  /* 0x0000002d03037c11 */ /* 0x000fe4000f8e18ff */
[----:B------:R-:W-:-:S04]  /*1d00*/  SHF.L.U32 R0, R0, 0x1f, RZ ;  /* 0x0000001f00007819 */ /* 0x000fc800000006ff */
[----:B------:R0:W1:Y:S01]  /*1d10*/  SYNCS.PHASECHK.TRANS64.TRYWAIT P1, [R3+URZ+0x13230], R0 ;  /* 0x01323000030075a7 */ /* 0x000062000802017f */
[----:B------:R-:W-:Y:S05]  /*1d20*/  @!P0 BRA `(.L_x_839) ;  /* 0x0000000000048947 */ /* 0x000fea0003800000 */
[----:B------:R-:W-:Y:S01]  /*1d30*/  BPT.TRAP 0x1 ;  /* 0x000000040000795c */ /* 0x000fe20000300000 */
.L_x_839:
[----:B-1----:R-:W-:Y:S05]  /*1d40*/  @P1 BRA `(.L_x_840) ;  /* 0x0000000000081947 */ /* 0x002fea0003800000 */
[----:B------:R-:W1:Y:S02]  /*1d50*/  SYNCS.PHASECHK.TRANS64.TRYWAIT P1, [R3+URZ+0x13230], R0 ;  /* 0x01323000030075a7 */ /* 0x000e64000802017f */
[----:B-1----:R-:W-:Y:S05]  /*1d60*/  @!P1 BRA `(.L_x_841) ;  /* 0x0000014800d89947 */ /* 0x002fea0003800000 */
.L_x_840:
[----:B------:R-:W2:Y:S01]  /*1d70*/  S2R R4, SR_TID.X ;  /* 0x0000000000047919 */ /* 0x000ea20000002100 */
[----:B------:R-:W-:Y:S01]  /*1d80*/  UIADD3 UR4, UR45, 0xe000, URZ ;  /* 0x0000e0002d047890 */ /* 0x000fe2000fffe03f */
[----:B------:R-:W-:-:S03]  /*1d90*/  LOP3.LUT R2, R2, 0xfffffff7, RZ, 0xc0, !PT ;  /* 0xfffffff702027812 */ /* 0x000fc600078ec0ff */
[----:B------:R-:W-:-:S04]  /*1da0*/  USHF.R.U32.HI UR4, URZ, 0x4, UR4 ;  /* 0x000000043f047899 */ /* 0x000fc80008011604 */
[----:B------:R-:W-:-:S06]  /*1db0*/  ULOP3.LUT UR4, UR4, 0x3fff, URZ, 0xc0, !UPT ;  /* 0x00003fff04047892 */ /* 0x000fcc000f8ec03f */
[----:B------:R-:W-:Y:S01]  /*1dc0*/  IMAD.U32 R9, RZ, RZ, UR4 ;  /* 0x00000004ff097e24 */ /* 0x000fe2000f8e00ff */
[----:B------:R-:W-:Y:S05]  /*1dd0*/  WARPSYNC.ALL ;  /* 0x0000000000007948 */ /* 0x000fea0003800000 */
[----:B------:R-:W-:Y:S02]  /*1de0*/  LOP3.LUT R9, R9, 0x10000, RZ, 0xfc, !PT ;  /* 0x0001000009097812 */ /* 0x000fe400078efcff */
[----:B--2---:R-:W-:-:S13]  /*1df0*/  LOP3.LUT P1, RZ, R4, 0x7f, RZ, 0xc0, !PT ;  /* 0x0000007f04ff7812 */ /* 0x004fda000782c0ff */
[----:B------:R-:W-:Y:S02]  /*1e00*/  @P1 LOP3.LUT R2, R2, 0x8, RZ, 0xfc, !PT ;  /* 0x0000000802021812 */ /* 0x000fe400078efcff */
[----:B------:R-:W-:Y:S01]  /*1e10*/  R2UR UR12, R9 ;  /* 0x00000000090c72ca */ /* 0x000fe200000e0000 */
[----:B------:R-:W-:Y:S01]  /*1e20*/  ULOP3.LUT UR49, UR49, 0x10000, URZ, 0xfc, !UPT ;  /* 0x0001000031317892 */ /* 0x000fe2000f8efc3f */
[----:B------:R-:W-:Y:S01]  /*1e30*/  WARPGROUP.ARRIVE ;  /* 0x00000000000079c5 */ /* 0x000fe20000000000 */
[----:B------:R-:W-:Y:S01]  /*1e40*/  UMOV UR9, 0x80000020 ;  /* 0x8000002000097882 */ /* 0x000fe20000000000 */
[----:B------:R-:W-:Y:S01]  /*1e50*/  UMOV UR11, 0x80000020 ;  /* 0x80000020000b7882 */ /* 0x000fe20000000000 */
[----:B------:R-:W-:Y:S01]  /*1e60*/  UMOV UR7, 0x80000020 ;  /* 0x8000002000077882 */ /* 0x000fe20000000000 */
[----:B------:R-:W-:Y:S01]  /*1e70*/  IMAD.MOV.U32 R5, RZ, RZ, -0xa0 ;  /* 0xffffff60ff057424 */ /* 0x000fe200078e00ff */
[----:B------:R-:W-:Y:S01]  /*1e80*/  ULDC UR21, c[0x0][0x9dc] ;  /* 0x0002770000157ab9 */ /* 0x000fe20000000800 */
[----:B------:R-:W-:Y:S01]  /*1e90*/  UMOV UR8, UR49 ;  /* 0x0000003100087c82 */ /* 0x000fe20008000000 */
[----:B01----:R-:W-:-:S02]  /*1ea0*/  @!P1 VIADD R0, R3, 0x13240 ;  /* 0x0001324003009836 */ /* 0x003fc40000000000 */
[----:B------:R-:W-:Y:S02]  /*1eb0*/  IMAD R6, R104, R5, 0xa0 ;  /* 0x000000a068067424 */ /* 0x000fe400078e0205 */
[----:B------:R-:W-:Y:S01]  /*1ec0*/  UIMAD UR12, UR37, 0x280, UR12 ;  /* 0x00000280250c78a4 */ /* 0x000fe2000f8e020c */
[----:B------:R-:W-:Y:S01]  /*1ed0*/  @!P1 PRMT R0, RZ, 0x654, R0 ;  /* 0x00000654ff009816 */ /* 0x000fe20000000000 */
[----:B------:R-:W-:Y:S02]  /*1ee0*/  IMAD.IADD R4, R18, 0x1, R6 ;  /* 0x0000000112047824 */ /* 0x000fe400078e0206 */
[----:B------:R-:W-:Y:S01]  /*1ef0*/  UIADD3 UR4, UR12, 0x80, URZ ;  /* 0x000000800c047890 */ /* 0x000fe2000fffe03f */
[----:B------:R-:W-:Y:S01]  /*1f00*/  IMAD R8, R105, 0xc0, R156 ;  /* 0x000000c069087824 */ /* 0x000fe200078e029c */
[----:B------:R-:W-:Y:S01]  /*1f10*/  UIADD3 UR5, UR12, 0x100, URZ ;  /* 0x000001000c057890 */ /* 0x000fe2000fffe03f */
[C---:B------:R-:W-:Y:S01]  /*1f20*/  IMAD R10, R17.reuse, -0x2, R4 ;  /* 0xfffffffe110a7824 */ /* 0x040fe200078e0204 */
[----:B------:R-:W-:Y:S01]  /*1f30*/  UMOV UR10, UR12 ;  /* 0x0000000c000a7c82 */ /* 0x000fe20008000000 */
[----:B------:R-:W-:Y:S01]  /*1f40*/  UIADD3 UR6, UR12, 0x180, URZ ;  /* 0x000001800c067890 */ /* 0x000fe2000fffe03f */
[----:B------:R-:W-:Y:S01]  /*1f50*/  QGMMA.64x32x32.F32.E4M3.E4M3 R88, gdesc[UR8], RZ, !UPT, gsb0 ;  /* 0x00600000085879f3 */ /* 0x000fe2000c0008ff */
[----:B------:R-:W-:Y:S01]  /*1f60*/  UMOV UR10, UR4 ;  /* 0x00000004000a7c82 */ /* 0x000fe20008000000 */
[----:B------:R-:W-:Y:S01]  /*1f70*/  UMOV UR11, 0x80000020 ;  /* 0x80000020000b7882 */ /* 0x000fe20000000000 */
[----:B------:R-:W-:Y:S01]  /*1f80*/  UIADD3 UR4, UR12, 0x200, URZ ;  /* 0x000002000c047890 */ /* 0x000fe2000fffe03f */
[----:B------:R-:W-:Y:S01]  /*1f90*/  IMAD R13, R17, -0x2, R6 ;  /* 0xfffffffe110d7824 */ /* 0x000fe200078e0206 */
[----:B------:R-:W-:Y:S01]  /*1fa0*/  UIADD3 UR13, UR12, 0x182, URZ ;  /* 0x000001820c0d7890 */ /* 0x000fe2000fffe03f */
[----:B------:R-:W-:-:S02]  /*1fb0*/  WARPGROUP.DEPBAR.LE gsb0, 0x0 ;  /* 0x00008000000079c5 */ /* 0x000fc40000010000 */
        /* <DEDUP_REMOVED lines=23> */
[----:B------:R-:W-:Y:S02]  /*2130*/  WARPGROUP.DEPBAR.LE gsb0, 0x0 ;  /* 0x00008000000079c5 */ /* 0x000fe40000010000 */
[----:B------:R-:W-:-:S06]  /*2140*/  WARPGROUP.ARRIVE ;  /* 0x00000000000079c5 */ /* 0x000fcc0000000000 */
[----:B------:R-:W-:Y:S01]  /*2150*/  QGMMA.64x32x32.F32.E4M3.E4M3 R88, gdesc[UR4], R88, gsb0 ;  /* 0x00600000045879f3 */ /* 0x000fe20008000858 */
[----:B------:R-:W-:Y:S01]  /*2160*/  UMOV UR6, UR10 ;  /* 0x0000000a00067c82 */ /* 0x000fe20008000000 */
[----:B------:R-:W-:Y:S01]  /*2170*/  UMOV UR7, 0x80000020 ;  /* 0x8000002000077882 */ /* 0x000fe20000000000 */
[----:B------:R-:W-:Y:S01]  /*2180*/  ULOP3.LUT UR10, URZ, UR21, URZ, 0x33, !UPT ;  /* 0x000000153f0a7292 */ /* 0x000fe2000f8e333f */
        /* <DEDUP_REMOVED lines=20> */
[----:B------:R-:W-:Y:S02]  /*22d0*/  WARPGROUP.DEPBAR.LE gsb0, 0x0 ;  /* 0x00008000000079c5 */ /* 0x000fe40000010000 */
[----:B------:R0:W-:Y:S03]  /*22e0*/  @!P1 SYNCS.ARRIVE.TRANS64.RED.A1T0 RZ, [R0+URZ], RZ ;  /* 0x000000ff00ff99a7 */ /* 0x0001e6000810043f */
[----:B------:R-:W-:Y:S02]  /*22f0*/  PLOP3.LUT P1, PT, PT, PT, UP0, 0x40, 0x0 ;  /* 0x000000000000781c */ /* 0x000fe40003f2e808 */
[----:B0-----:R-:W-:-:S05]  /*2300*/  IADD3 R0, -R19, 0x1, R4 ;  /* 0x0000000113007810 */ /* 0x001fca0007ffe104 */
[----:B------:R-:W-:-:S04]  /*2310*/  IMAD R0, R17, -0x2, R0 ;  /* 0xfffffffe11007824 */ /* 0x000fc800078e0200 */
[C---:B------:R-:W-:Y:S02]  /*2320*/  VIADD R11, R0.reuse, UR6 ;  /* 0x00000006000b7c36 */ /* 0x040fe40008000000 */
[----:B------:R-:W-:-:S03]  /*2330*/  VIADD R12, R0, UR10 ;  /* 0x0000000a000c7c36 */ /* 0x000fc60008000000 */
[----:B------:R-:W-:Y:S01]  /*2340*/  VIADDMNMX R0, R8, R11, R10, PT ;  /* 0x0000000b08007246 */ /* 0x000fe2000380010a */
[----:B------:R-:W-:Y:S01]  /*2350*/  IMAD.IADD R3, R12, 0x1, R8 ;  /* 0x000000010c037824 */ /* 0x000fe200078e0208 */
[----:B------:R-:W-:Y:S06]  /*2360*/  @P1 BRA `(.L_x_842) ;  /* 0x0000000000541947 */ /* 0x000fec0003800000 */
[----:B------:R-:W-:Y:S01]  /*2370*/  IADD3 R4, -R19, R18, R8 ;  /* 0x0000001213047210 */ /* 0x000fe20007ffe108 */
[----:B------:R-:W-:Y:S03]  /*2380*/  BSSY B0, `(.L_x_843) ;  /* 0x0000010000007945 */ /* 0x000fe60003800000 */
        /* <DEDUP_REMOVED lines=10> */
.L_x_844:
[----:B------:R-:W-:-:S06]  /*2430*/  UISETP.NE.AND UP1, UPT, UR7, 0x1, UPT ;  /* 0x000000010700788c */ /* 0x000fcc000bf25270 */
[----:B------:R-:W-:-:S05]  /*2440*/  PLOP3.LUT P1, PT, PT, PT, UP1, 0x80, 0x0 ;  /* 0x000000000000781c */ /* 0x000fca0003f2f018 */
[----:B------:R-:W-:-:S08]  /*2450*/  @UP1 ULDC.64 UR10, c[0x0][0x9e8] ;  /* 0x00027a00000a1ab9 */ /* 0x000fd00000000a00 */
[----:B------:R-:W-:-:S05]  /*2460*/  @P1 IMAD.HI.U32 R5, R4, UR10, RZ ;  /* 0x0000000a04051c27 */ /* 0x000fca000f8e00ff */
[----:B------:R-:W-:-:S07]  /*2470*/  @P1 SHF.R.U32.HI R4, RZ, UR11, R5 ;  /* 0x0000000bff041c19 */ /* 0x000fce0008011605 */
.L_x_845:
[----:B------:R-:W-:Y:S05]  /*2480*/  BSYNC B0 ;  /* 0x0000000000007941 */ /* 0x000fea0003800000 */
.L_x_843:
[----:B------:R-:W-:-:S05]  /*2490*/  IMAD R4, R4, UR7, R13 ;  /* 0x0000000704047c24 */ /* 0x000fca000f8e020d */
[----:B------:R-:W-:Y:S02]  /*24a0*/  VIMNMX R3, R3, R4, !PT ;  /* 0x0000000403037248 */ /* 0x000fe40007fe0100 */
[----:B------:R-:W-:-:S07]  /*24b0*/  VIADDMNMX R0, R4, UR7, R0, PT ;  /* 0x0000000704007c46 */ /* 0x000fce000b800100 */
.L_x_842:
        /* <DEDUP_REMOVED lines=8> */
[C---:B------:R-:W-:Y:S02]  /*2540*/  ISETP.GT.AND P1, PT, R3.reuse, 0x1, !P1 ;  /* 0x000000010300780c */ /* 0x040fe40004f24270 */
        /* <DEDUP_REMOVED lines=216> */
[----:B------:R-:W-:Y:S01]  /*32d0*/  FSEL R5, R88, -INF , !P6 ;  /* 0xff80000058057808 */ /* 0x000fe20007000000 */
[----:B------:R-:W-:Y:S01]  /*32e0*/  IMAD.IADD R88, R12, 0x1, R7 ;  /* 0x000000010c587824 */ /* 0x000fe200078e0207 */
[----:B------:R-:W-:-:S13]  /*32f0*/  ISETP.GE.AND P6, PT, R6, 0x9a, PT ;  /* 0x0000009a0600780c */ /* 0x000fda0003fc6270 */
[----:B------:R-:W-:Y:S02]  /*3300*/  @P6 LOP3.LUT R16, R16, 0x8000000, RZ, 0xfc, !PT ;  /* 0x0800000010106812 */ /* 0x000fe400078efcff */
[----:B------:R-:W-:-:S04]  /*3310*/  ISETP.GT.AND P6, PT, R3, 0x99, !P6 ;  /* 0x000000990300780c */ /* 0x000fc800077c4270 */
[----:B------:R-:W-:Y:S02]  /*3320*/  ISETP.LT.OR P6, PT, R0, 0x9a, P6 ;  /* 0x0000009a0000780c */ /* 0x000fe400037c1670 */
[----:B------:R-:W-:Y:S02]  /*3330*/  VIADDMNMX R0, R7, R11, R10, PT ;  /* 0x0000000b07007246 */ /* 0x000fe4000380010a */
[----:B------:R-:W-:Y:S02]  /*3340*/  FSEL R37, R37, -INF , !P6 ;  /* 0xff80000025257808 */ /* 0x000fe40007000000 */
[----:B------:R-:W-:-:S13]  /*3350*/  PLOP3.LUT P6, PT, PT, PT, UP0, 0x40, 0x0 ;  /* 0x000000000000781c */ /* 0x000fda0003fce808 */
[----:B------:R-:W-:Y:S05]  /*3360*/  @P6 BRA `(.L_x_846) ;  /* 0x0000000000606947 */ /* 0x000fea0003800000 */
[----:B------:R-:W-:Y:S01]  /*3370*/  IADD3 R4, R18, 0x8, R8 ;  /* 0x0000000812047810 */ /* 0x000fe20007ffe008 */
[----:B------:R-:W-:Y:S04]  /*3380*/  BSSY B0, `(.L_x_847) ;  /* 0x0000013000007945 */ /* 0x000fe80003800000 */
        /* <DEDUP_REMOVED lines=12> */
.L_x_848:
[----:B------:R-:W-:-:S06]  /*3450*/  UISETP.NE.AND UP1, UPT, UR7, 0x1, UPT ;  /* 0x000000010700788c */ /* 0x000fcc000bf25270 */
[----:B------:R-:W-:-:S05]  /*3460*/  PLOP3.LUT P6, PT, PT, PT, UP1, 0x80, 0x0 ;  /* 0x000000000000781c */ /* 0x000fca0003fcf018 */
[----:B------:R-:W-:-:S08]  /*3470*/  @UP1 ULDC.64 UR10, c[0x0][0x9e8] ;  /* 0x00027a00000a1ab9 */ /* 0x000fd00000000a00 */
[----:B------:R-:W-:Y:S01]  /*3480*/  @P6 IMAD.HI.U32 R3, R4, UR10, RZ ;  /* 0x0000000a04036c27 */ /* 0x000fe2000f8e00ff */
[----:B------:R-:W-:-:S13]  /*3490*/  PLOP3.LUT P6, PT, PT, PT, UP1, 0x80, 0x0 ;  /* 0x000000000000781c */ /* 0x000fda0003fcf018 */
[----:B------:R-:W-:-:S07]  /*34a0*/  @P6 SHF.R.U32.HI R4, RZ, UR11, R3 ;  /* 0x0000000bff046c19 */ /* 0x000fce0008011603 */
.L_x_849:
[----:B------:R-:W-:Y:S05]  /*34b0*/  BSYNC B0 ;  /* 0x0000000000007941 */ /* 0x000fea0003800000 */
.L_x_847:
[----:B------:R-:W-:-:S05]  /*34c0*/  IMAD R3, R4, UR7, R13 ;  /* 0x0000000704037c24 */ /* 0x000fca000f8e020d */
[----:B------:R-:W-:Y:S02]  /*34d0*/  VIMNMX R88, R88, R3, !PT ;  /* 0x0000000358587248 */ /* 0x000fe40007fe0100 */
[----:B------:R-:W-:-:S07]  /*34e0*/  VIADDMNMX R0, R3, UR7, R0, PT ;  /* 0x0000000703007c46 */ /* 0x000fce000b800100 */
.L_x_846:
        /* <DEDUP_REMOVED lines=111> */
[----:B------:R-:W0:Y:S01]  /*3be0*/  SHFL.BFLY PT, R3, R4, 0x2, 0x1f ;  /* 0x0c401f0004037f89 */ /* 0x000e2200000e0000 */
[----:B------:R-:W-:Y:S02]  /*3bf0*/  ISETP.LT.OR P1, PT, R0, 0x62, P1 ;  /* 0x000000620000780c */ /* 0x000fe40000f21670 */
[----:B------:R-:W-:Y:S02]  /*3c00*/  ISETP.GT.AND P4, PT, R88, 0x91, !P4 ;  /* 0x000000915800780c */ /* 0x000fe40006784270 */
[----:B------:R-:W-:Y:S02]  /*3c10*/  FSEL R43, R43, -INF , !P1 ;  /* 0xff8000002b2b7808 */ /* 0x000fe40004800000 */
[----:B------:R-:W-:-:S02]  /*3c20*/  LOP3.LUT P1, RZ, R16, 0x100, RZ, 0xc0, !PT ;  /* 0x0000010010ff7812 */ /* 0x000fc4000782c0ff */
[----:B------:R-:W-:Y:S02]  /*3c30*/  ISETP.LT.OR P3, PT, R0, 0x91, P3 ;  /* 0x000000910000780c */ /* 0x000fe40001f61670 */
[C---:B------:R-:W-:Y:S02]  /*3c40*/  ISETP.GT.AND P1, PT, R88.reuse, 0x68, !P1 ;  /* 0x000000685800780c */ /* 0x040fe40004f24270 */
[----:B------:R-:W-:Y:S02]  /*3c50*/  ISETP.GT.AND P5, PT, R88, 0x98, !P5 ;  /* 0x000000985800780c */ /* 0x000fe40006fa4270 */
[C---:B------:R-:W-:Y:S02]  /*3c60*/  ISETP.LT.OR P1, PT, R0.reuse, 0x69, P1 ;  /* 0x000000690000780c */ /* 0x040fe40000f21670 */
[----:B------:R-:W-:Y:S02]  /*3c70*/  ISETP.LT.OR P4, PT, R0, 0x92, P4 ;  /* 0x000000920000780c */ /* 0x000fe40002781670 */
[----:B------:R-:W-:-:S02]  /*3c80*/  FSEL R46, R46, -INF , !P1 ;  /* 0xff8000002e2e7808 */ /* 0x000fc40004800000 */
[----:B------:R-:W-:Y:S02]  /*3c90*/  LOP3.LUT P1, RZ, R16, 0x80, RZ, 0xc0, !PT ;  /* 0x0000008010ff7812 */ /* 0x000fe4000782c0ff */
[----:B------:R-:W-:Y:S02]  /*3ca0*/  FSEL R34, R34, -INF , !P3 ;  /* 0xff80000022227808 */ /* 0x000fe40005800000 */
[----:B------:R-:W-:Y:S02]  /*3cb0*/  ISETP.GT.AND P1, PT, R88, 0x69, !P1 ;  /* 0x000000695800780c */ /* 0x000fe40004f24270 */
[----:B0-----:R-:W-:Y:S02]  /*3cc0*/  FMNMX.FTZ R6, R4, R3, !PT ;  /* 0x0000000304067209 */ /* 0x001fe40007810000 */
[C---:B------:R-:W-:Y:S02]  /*3cd0*/  ISETP.LT.OR P1, PT, R0.reuse, 0x6a, P1 ;  /* 0x0000006a0000780c */ /* 0x040fe40000f21670 */
[----:B------:R-:W-:Y:S01]  /*3ce0*/  ISETP.LT.OR P5, PT, R0, 0x99, P5 ;  /* 0x000000990000780c */ /* 0x000fe20002fa1670 */
[----:B------:R-:W0:Y:S01]  /*3cf0*/  SHFL.BFLY PT, R3, R6, 0x1, 0x1f ;  /* 0x0c201f0006037f89 */ /* 0x000e2200000e0000 */
        /* <DEDUP_REMOVED lines=11> */
[----:B0-----:R-:W-:Y:S02]  /*3db0*/  FMNMX.FTZ R3, R6, R3, !PT ;  /* 0x0000000306037209 */ /* 0x001fe40007810000 */
        /* <DEDUP_REMOVED lines=46> */
[----:B------:R-:W-:Y:S02]  /*40a0*/  FMNMX.FTZ R20, R94, R21, !PT ;  /* 0x000000155e147209 */ /* 0x000fe40007810000 */
[----:B------:R-:W-:-:S02]  /*40b0*/  FSEL R26, R26, -INF , !P1 ;  /* 0xff8000001a1a7808 */ /* 0x000fc40004800000 */
[----:B------:R-:W-:Y:S02]  /*40c0*/  ISETP.GT.AND P1, PT, R88, 0x81, !P6 ;  /* 0x000000815800780c */ /* 0x000fe40007724270 */
[----:B------:R-:W-:Y:S02]  /*40d0*/  FMNMX.FTZ R21, R95, R20, !PT ;  /* 0x000000145f157209 */ /* 0x000fe40007810000 */
[----:B------:R-:W-:Y:S02]  /*40e0*/  ISETP.LT.OR P1, PT, R0, 0x82, P1 ;  /* 0x000000820000780c */ /* 0x000fe40000f21670 */
[----:B------:R-:W-:Y:S02]  /*40f0*/  FMNMX.FTZ R20, R98, R21, !PT ;  /* 0x0000001562147209 */ /* 0x000fe40007810000 */
[----:B------:R-:W-:Y:S02]  /*4100*/  FSEL R27, R27, -INF , !P1 ;  /* 0xff8000001b1b7808 */ /* 0x000fe40004800000 */
[----:B------:R-:W-:-:S02]  /*4110*/  FSETP.NEU.FTZ.AND P1, PT, R3, -INF , PT ;  /* 0xff8000000300780b */ /* 0x000fc40003f3d000 */
[----:B------:R-:W-:Y:S02]  /*4120*/  LOP3.LUT P6, RZ, R16, 0x4000000, RZ, 0xc0, !PT ;  /* 0x0400000010ff7812 */ /* 0x000fe400078cc0ff */
[----:B------:R-:W-:Y:S02]  /*4130*/  FSEL R106, R106, RZ, P1 ;  /* 0x000000ff6a6a7208 */ /* 0x000fe40000800000 */
[----:B------:R-:W-:Y:S02]  /*4140*/  ISETP.GT.AND P1, PT, R88, 0x88, !P6 ;  /* 0x000000885800780c */ /* 0x000fe40007724270 */
[----:B------:R-:W-:Y:S01]  /*4150*/  LOP3.LUT P2, RZ, R16, 0x800000, RZ, 0xc0, !PT ;  /* 0x0080000010ff7812 */ /* 0x000fe2000784c0ff */
[--C-:B------:R-:W-:Y:S01]  /*4160*/  FFMA.FTZ R4, R5, UR41, -R106.reuse ;  /* 0x0000002905047c23 */ /* 0x100fe2000801086a */
[----:B------:R-:W-:-:S01]  /*4170*/  FFMA.FTZ R5, R89, UR41, -R106 ;  /* 0x0000002959057c23 */ /* 0x000fc2000801086a */
        /* <DEDUP_REMOVED lines=8> */
[----:B------:R-:W-:Y:S01]  /*4200*/  ISETP.LT.OR P1, PT, R0, 0x89, P1 ;  /* 0x000000890000780c */ /* 0x000fe20000f21670 */
[--C-:B------:R-:W-:Y:S01]  /*4210*/  FFMA.FTZ R11, R93, UR41, -R106.reuse ;  /* 0x000000295d0b7c23 */ /* 0x100fe2000801086a */
[----:B------:R-:W-:Y:S01]  /*4220*/  FMNMX.FTZ R73, R103, R72, !PT ;  /* 0x0000004867497209 */ /* 0x000fe20007810000 */
[--C-:B------:R-:W-:Y:S01]  /*4230*/  FFMA.FTZ R10, R96, UR41, -R106.reuse ;  /* 0x00000029600a7c23 */ /* 0x100fe2000801086a */
[----:B------:R-:W-:Y:S01]  /*4240*/  FSEL R30, R30, -INF , !P1 ;  /* 0xff8000001e1e7808 */ /* 0x000fe20004800000 */
[--C-:B------:R-:W-:Y:S01]  /*4250*/  FFMA.FTZ R13, R97, UR41, -R106.reuse ;  /* 0x00000029610d7c23 */ /* 0x100fe2000801086a */
[----:B------:R-:W-:Y:S01]  /*4260*/  FMNMX.FTZ R72, R74, R73, !PT ;  /* 0x000000494a487209 */ /* 0x000fe20007810000 */
[----:B------:R-:W-:Y:S01]  /*4270*/  MUFU.EX2 R4, R4 ;  /* 0x0000000400047308 */ /* 0x000fe20000000800 */
[----:B0-----:R-:W-:-:S01]  /*4280*/  FFMA.FTZ R89, R81, UR41, -R106 ;  /* 0x0000002951597c23 */ /* 0x001fc2000801086a */
[----:B------:R-:W-:Y:S01]  /*4290*/  ISETP.GT.AND P1, PT, R88, 0x89, !P2 ;  /* 0x000000895800780c */ /* 0x000fe20005724270 */
        /* <DEDUP_REMOVED lines=11> */
[----:B------:R-:W-:Y:S01]  /*4350*/  LOP3.LUT P6, RZ, R16, 0x8000000, RZ, 0xc0, !PT ;  /* 0x0800000010ff7812 */ /* 0x000fe200078cc0ff */
[--C-:B------:R-:W-:Y:S01]  /*4360*/  FFMA.FTZ R60, R60, UR41, -R106.reuse ;  /* 0x000000293c3c7c23 */ /* 0x100fe2000801086a */
[----:B------:R-:W-:Y:S01]  /*4370*/  FMNMX.FTZ R76, R82, R77, !PT ;  /* 0x0000004d524c7209 */ /* 0x000fe20007810000 */
[----:B------:R-:W-:Y:S01]  /*4380*/  MUFU.EX2 R6, R6 ;  /* 0x0000000600067308 */ /* 0x000fe20000000800 */
[----:B------:R-:W-:Y:S01]  /*4390*/  ISETP.GT.AND P2, PT, R88, 0x99, !P6 ;  /* 0x000000995800780c */ /* 0x000fe20007744270 */
[--C-:B------:R-:W-:Y:S01]  /*43a0*/  FFMA.FTZ R61, R61, UR41, -R106.reuse ;  /* 0x000000293d3d7c23 */ /* 0x100fe2000801086a */
[----:B------:R-:W-:Y:S01]  /*43b0*/  FMNMX.FTZ R81, R83, R76, !PT ;  /* 0x0000004c53517209 */ /* 0x000fe20007810000 */
[--C-:B------:R-:W-:Y:S01]  /*43c0*/  FFMA.FTZ R76, R84, UR41, -R106.reuse ;  /* 0x00000029544c7c23 */ /* 0x100fe2000801086a */
        /* <DEDUP_REMOVED lines=9> */
[----:B------:R-:W-:-:S01]  /*4460*/  FFMA.FTZ R69, R69, UR41, -R106 ;  /* 0x0000002945457c23 */ /* 0x000fc2000801086a */
[--C-:B------:R-:W-:Y:S01]  /*4470*/  FFMA.FTZ R44, R44, UR41, -R106.reuse ;  /* 0x000000292c2c7c23 */ /* 0x100fe2000801086a */
[----:B------:R-:W-:Y:S01]  /*4480*/  FMNMX.FTZ R80, R58, R81, !PT ;  /* 0x000000513a507209 */ /* 0x000fe20007810000 */
[----:B------:R-:W0:Y:S01]  /*4490*/  MUFU.EX2 R11, R11 ;  /* 0x0000000b000b7308 */ /* 0x000e220000000800 */
        /* <DEDUP_REMOVED lines=16> */
[----:B0-----:R-:W-:Y:S01]  /*45a0*/  F2FP.SATFINITE.E4M3.F32.PACK_AB_MERGE_C R152, R11, R6, RZ ;  /* 0x000000060b98723e */ /* 0x001fe200048070ff */
[--C-:B------:R-:W-:Y:S01]  /*45b0*/  FFMA.FTZ R25, R25, UR41, -R106.reuse ;  /* 0x0000002919197c23 */ /* 0x100fe2000801086a */
[----:B------:R-:W-:Y:S01]  /*45c0*/  FMNMX.FTZ R85, R67, R80, !PT ;  /* 0x0000005043557209 */ /* 0x000fe20007810000 */
[----:B------:R-:W-:Y:S01]  /*45d0*/  FFMA.FTZ R36, R36, UR41, -R106 ;  /* 0x0000002924247c23 */ /* 0x000fe2000801086a */
[----:B------:R-:W-:Y:S01]  /*45e0*/  F2FP.SATFINITE.E4M3.F32.PACK_AB_MERGE_C R152, R5, R4, R152 ;  /* 0x000000040598723e */ /* 0x000fe20004807098 */
[--C-:B------:R-:W-:Y:S01]  /*45f0*/  FFMA.FTZ R32, R32, UR41, -R106.reuse ;  /* 0x0000002920207c23 */ /* 0x100fe2000801086a */
[----:B------:R-:W-:Y:S01]  /*4600*/  FMNMX.FTZ R80, R70, R85, !PT ;  /* 0x0000005546507209 */ /* 0x000fe20007810000 */
[----:B------:R-:W-:Y:S01]  /*4610*/  MUFU.EX2 R13, R13 ;  /* 0x0000000d000d7308 */ /* 0x000fe20000000800 */
[----:B------:R-:W-:-:S02]  /*4620*/  FFMA.FTZ R33, R33, UR41, -R106 ;  /* 0x0000002921217c23 */ /* 0x000fc4000801086a */
        /* <DEDUP_REMOVED lines=11> */
[----:B------:R-:W-:Y:S01]  /*46e0*/  MUFU.EX2 R73, R92 ;  /* 0x0000005c00497308 */ /* 0x000fe20000000800 */
[----:B0-----:R-:W-:Y:S02]  /*46f0*/  F2FP.SATFINITE.E4M3.F32.PACK_AB_MERGE_C R154, R15, R12, RZ ;  /* 0x0000000c0f9a723e */ /* 0x001fe400048070ff */
[----:B------:R-:W-:Y:S02]  /*4700*/  FMNMX.FTZ R85, R55, R80, !PT ;  /* 0x0000005037557209 */ /* 0x000fe40007810000 */
[----:B------:R-:W-:Y:S02]  /*4710*/  F2FP.SATFINITE.E4M3.F32.PACK_AB_MERGE_C R154, R13, R10, R154 ;  /* 0x0000000a0d9a723e */ /* 0x000fe4000480709a */
        /* <DEDUP_REMOVED lines=12> */
[----:B------:R-:W-:Y:S03]  /*47e0*/  MUFU.EX2 R56, R56 ;  /* 0x0000003800387308 */ /* 0x000fe60000000800 */
[----:B------:R-:W-:-:S05]  /*47f0*/  FMNMX.FTZ R0, R39, R0, !PT ;  /* 0x0000000027007209 */ /* 0x000fca0007810000 */
[----:B------:R-:W0:Y:S01]  /*4800*/  SHFL.BFLY PT, R85, R0, 0x2, 0x1f ;  /* 0x0c401f0000557f89 */ /* 0x000e2200000e0000 */
[----:B------:R-:W-:Y:S01]  /*4810*/  MUFU.EX2 R57, R57 ;  /* 0x0000003900397308 */ /* 0x000fe20000000800 */
[----:B-1----:R-:W-:-:S04]  /*4820*/  F2FP.SATFINITE.E4M3.F32.PACK_AB_MERGE_C R150, R81, R76, RZ ;  /* 0x0000004c5196723e */ /* 0x002fc800048070ff */
[----:B------:R-:W-:-:S03]  /*4830*/  F2FP.SATFINITE.E4M3.F32.PACK_AB_MERGE_C R150, R77, R72, R150 ;  /* 0x000000484d96723e */ /* 0x000fc60004807096 */
[----:B------:R-:W-:Y:S08]  /*4840*/  MUFU.EX2 R60, R60 ;  /* 0x0000003c003c7308 */ /* 0x000ff00000000800 */
[----:B------:R-:W1:Y:S01]  /*4850*/  MUFU.EX2 R61, R61 ;  /* 0x0000003d003d7308 */ /* 0x000e620000000800 */
[----:B0-----:R-:W-:-:S07]  /*4860*/  FMNMX.FTZ R85, R0, R85, !PT ;  /* 0x0000005500557209 */ /* 0x001fce0007810000 */
[----:B------:R-:W-:Y:S01]  /*4870*/  MUFU.EX2 R64, R64 ;  /* 0x0000004000407308 */ /* 0x000fe20000000800 */
[----:B------:R-:W0:Y:S07]  /*4880*/  SHFL.BFLY PT, R0, R85, 0x1, 0x1f ;  /* 0x0c201f0055007f89 */ /* 0x000e2e00000e0000 */
[----:B------:R-:W-:Y:S01]  /*4890*/  MUFU.EX2 R65, R65 ;  /* 0x0000004100417308 */ /* 0x000fe20000000800 */
[----:B-1----:R-:W-:-:S04]  /*48a0*/  F2FP.SATFINITE.E4M3.F32.PACK_AB_MERGE_C R144, R61, R60, RZ ;  /* 0x0000003c3d90723e */ /* 0x002fc800048070ff */
[----:B------:R-:W-:-:S03]  /*48b0*/  F2FP.SATFINITE.E4M3.F32.PACK_AB_MERGE_C R144, R57, R56, R144 ;  /* 0x000000383990723e */ /* 0x000fc60004807090 */
[----:B------:R-:W-:Y:S08]  /*48c0*/  MUFU.EX2 R68, R68 ;  /* 0x0000004400447308 */ /* 0x000ff00000000800 */
[----:B------:R-:W1:Y:S01]  /*48d0*/  MUFU.EX2 R69, R69 ;  /* 0x0000004500457308 */ /* 0x000e620000000800 */
[----:B0-----:R-:W-:Y:S01]  /*48e0*/  FMNMX.FTZ R0, R85, R0, !PT ;  /* 0x0000000055007209 */ /* 0x001fe20007810000 */
[----:B------:R-:W-:-:S03]  /*48f0*/  IMAD.U32 R85, RZ, RZ, UR41 ;  /* 0x00000029ff557e24 */ /* 0x000fc6000f8e00ff */
[C---:B------:R-:W-:Y:S01]  /*4900*/  FSETP.NEU.FTZ.AND P1, PT, R0.reuse, -INF , PT ;  /* 0xff8000000000780b */ /* 0x040fe20003f3d000 */
[----:B------:R-:W-:-:S01]  /*4910*/  FFMA.FTZ R80, R0, R85, -8 ;  /* 0xc100000000507423 */ /* 0x000fc20000010055 */
[----:B------:R-:W-:Y:S01]  /*4920*/  FFMA.FTZ R85, R37, UR41, -R106 ;  /* 0x0000002925557c23 */ /* 0x000fe2000801086a */
[----:B------:R-:W-:Y:S03]  /*4930*/  MUFU.EX2 R44, R44 ;  /* 0x0000002c002c7308 */ /* 0x000fe60000000800 */
[----:B------:R-:W-:Y:S02]  /*4940*/  FSEL R37, R80, RZ, P1 ;  /* 0x000000ff50257208 */ /* 0x000fe40000800000 */
[----:B------:R-:W-:Y:S02]  /*4950*/  PLOP3.LUT P1, PT, PT, PT, UP0, 0x40, 0x0 ;  /* 0x000000000000781c */ /* 0x000fe40003f2e808 */
[----:B-1----:R-:W-:Y:S01]  /*4960*/  F2FP.SATFINITE.E4M3.F32.PACK_AB_MERGE_C R146, R69, R68, RZ ;  /* 0x000000444592723e */ /* 0x002fe200048070ff */
[--C-:B------:R-:W-:Y:S01]  /*4970*/  FFMA.FTZ R80, R90, UR41, -R37.reuse ;  /* 0x000000295a507c23 */ /* 0x100fe20008010825 */
[----:B------:R-:W-:-:S01]  /*4980*/  FFMA.FTZ R89, R91, UR41, -R37 ;  /* 0x000000295b597c23 */ /* 0x000fc20008010825 */
[--C-:B------:R-:W-:Y:S01]  /*4990*/  FFMA.FTZ R84, R94, UR41, -R37.reuse ;  /* 0x000000295e547c23 */ /* 0x100fe20008010825 */
[----:B------:R-:W-:-:S01]  /*49a0*/  FFMA.FTZ R97, R79, UR41, -R37 ;  /* 0x000000294f617c23 */ /* 0x000fc20008010825 */
[--C-:B------:R-:W-:Y:S01]  /*49b0*/  FFMA.FTZ R79, R82, UR41, -R37.reuse ;  /* 0x00000029524f7c23 */ /* 0x100fe20008010825 */
[----:B------:R-:W-:-:S01]  /*49c0*/  FFMA.FTZ R82, R83, UR41, -R37 ;  /* 0x0000002953527c23 */ /* 0x000fc20008010825 */
        /* <DEDUP_REMOVED lines=8> */
[----:B------:R-:W0:Y:S01]  /*4a50*/  MUFU.EX2 R89, R89 ;  /* 0x0000005900597308 */ /* 0x000e220000000800 */
[----:B------:R-:W-:-:S01]  /*4a60*/  FFMA.FTZ R88, R98, UR41, -R37 ;  /* 0x0000002962587c23 */ /* 0x000fc20008010825 */
[--C-:B------:R-:W-:Y:S01]  /*4a70*/  FFMA.FTZ R66, R67, UR41, -R37.reuse ;  /* 0x0000002943427c23 */ /* 0x100fe20008010825 */
[----:B------:R-:W-:-:S01]  /*4a80*/  FFMA.FTZ R67, R70, UR41, -R37 ;  /* 0x0000002946437c23 */ /* 0x000fc20008010825 */
[----:B------:R-:W-:Y:S01]  /*4a90*/  FADD.FTZ R70, R6, R99 ;  /* 0x0000006306467221 */ /* 0x000fe20000010000 */
[----:B------:R-:W-:-:S01]  /*4aa0*/  FFMA.FTZ R90, R102, UR41, -R37 ;  /* 0x00000029665a7c23 */ /* 0x000fc20008010825 */
[--C-:B------:R-:W-:Y:S01]  /*4ab0*/  FFMA.FTZ R95, R103, UR41, -R37.reuse ;  /* 0x00000029675f7c23 */ /* 0x100fe20008010825 */
[----:B------:R-:W-:-:S01]  /*4ac0*/  FFMA.FTZ R74, R74, UR41, -R37 ;  /* 0x000000294a4a7c23 */ /* 0x000fc20008010825 */
[----:B------:R-:W1:Y:S01]  /*4ad0*/  MUFU.EX2 R84, R84 ;  /* 0x0000005400547308 */ /* 0x000e620000000800 */
[----:B------:R-:W-:-:S01]  /*4ae0*/  FADD.FTZ R99, R11, R70 ;  /* 0x000000460b637221 */ /* 0x000fc20000010000 */
[--C-:B------:R-:W-:Y:S01]  /*4af0*/  FFMA.FTZ R70, R71, UR41, -R37.reuse ;  /* 0x0000002947467c23 */ /* 0x100fe20008010825 */
[----:B------:R-:W-:-:S01]  /*4b00*/  FFMA.FTZ R75, R75, UR41, -R37 ;  /* 0x000000294b4b7c23 */ /* 0x000fc20008010825 */
[----:B------:R-:W-:Y:S01]  /*4b10*/  FFMA.FTZ R78, R78, UR41, -R37 ;  /* 0x000000294e4e7c23 */ /* 0x000fe20008010825 */
[----:B------:R-:W-:-:S01]  /*4b20*/  FADD.FTZ R92, R10, R99 ;  /* 0x000000630a5c7221 */ /* 0x000fc20000010000 */
[--C-:B------:R-:W-:Y:S01]  /*4b30*/  FFMA.FTZ R58, R58, UR41, -R37.reuse ;  /* 0x000000293a3a7c23 */ /* 0x100fe20008010825 */
[----:B------:R-:W-:-:S01]  /*4b40*/  FFMA.FTZ R59, R59, UR41, -R37 ;  /* 0x000000293b3b7c23 */ /* 0x000fc20008010825 */
[----:B------:R-:W2:Y:S01]  /*4b50*/  MUFU.EX2 R91, R91 ;  /* 0x0000005b005b7308 */ /* 0x000ea20000000800 */
[----:B0-----:R-:W-:-:S01]  /*4b60*/  FADD.FTZ R71, R80, R89 ;  /* 0x0000005950477221 */ /* 0x001fc20000010000 */
[----:B------:R-:W-:Y:S01]  /*4b70*/  FADD.FTZ R99, R13, R92 ;  /* 0x0000005c0d637221 */ /* 0x000fe20000010000 */
[----:B------:R-:W-:-:S01]  /*4b80*/  FFMA.FTZ R62, R62, UR41, -R37 ;  /* 0x000000293e3e7c23 */ /* 0x000fc20008010825 */
[--C-:B------:R-:W-:Y:S01]  /*4b90*/  FFMA.FTZ R42, R42, UR41, -R37.reuse ;  /* 0x000000292a2a7c23 */ /* 0x100fe20008010825 */
[----:B------:R-:W-:-:S01]  /*4ba0*/  FFMA.FTZ R43, R43, UR41, -R37 ;  /* 0x000000292b2b7c23 */ /* 0x000fc20008010825 */
[----:B------:R-:W-:Y:S01]  /*4bb0*/  FADD.FTZ R94, R12, R99 ;  /* 0x000000630c5e7221 */ /* 0x000fe20000010000 */
[----:B------:R-:W-:-:S01]  /*4bc0*/  FFMA.FTZ R46, R46, UR41, -R37 ;  /* 0x000000292e2e7c23 */ /* 0x000fc20008010825 */
[----:B------:R-:W0:Y:S01]  /*4bd0*/  MUFU.EX2 R88, R88 ;  /* 0x0000005800587308 */ /* 0x000e220000000800 */
[----:B-1----:R-:W-:-:S01]  /*4be0*/  FADD.FTZ R92, R84, R71 ;  /* 0x00000047545c7221 */ /* 0x002fc20000010000 */
[----:B------:R-:W-:Y:S01]  /*4bf0*/  FADD.FTZ R99, R15, R94 ;  /* 0x0000005e0f637221 */ /* 0x000fe20000010000 */
[----:B------:R-:W-:-:S01]  /*4c00*/  FFMA.FTZ R4, R50, UR41, -R37 ;  /* 0x0000002932047c23 */ /* 0x000fc20008010825 */
[--C-:B------:R-:W-:Y:S01]  /*4c10*/  FFMA.FTZ R5, R51, UR41, -R37.reuse ;  /* 0x0000002933057c23 */ /* 0x100fe20008010825 */
[----:B------:R-:W-:-:S01]  /*4c20*/  FFMA.FTZ R54, R54, UR41, -R37 ;  /* 0x0000002936367c23 */ /* 0x000fc20008010825 */
[----:B------:R-:W-:Y:S01]  /*4c30*/  FADD.FTZ R94, R14, R99 ;  /* 0x000000630e5e7221 */ /* 0x000fe20000010000 */
[----:B------:R-:W-:-:S01]  /*4c40*/  FFMA.FTZ R55, R55, UR41, -R37 ;  /* 0x0000002937377c23 */ /* 0x000fc20008010825 */
        /* <DEDUP_REMOVED lines=9> */
[----:B0-----:R-:W-:-:S01]  /*4ce0*/  FADD.FTZ R92, R88, R71 ;  /* 0x00000047585c7221 */ /* 0x001fc20000010000 */
[--C-:B------:R-:W-:Y:S01]  /*4cf0*/  FFMA.FTZ R35, R35, UR41, -R37.reuse ;  /* 0x0000002923237c23 */ /* 0x100fe20008010825 */
[----:B------:R-:W-:-:S01]  /*4d00*/  FFMA.FTZ R38, R38, UR41, -R37 ;  /* 0x0000002926267c23 */ /* 0x000fc20008010825 */
[----:B------:R-:W-:-:S02]  /*4d10*/  F2FP.SATFINITE.E4M3.F32.PACK_AB_MERGE_C R84, R91, R84, RZ ;  /* 0x000000545b54723e */ /* 0x000fc400048070ff */
[----:B------:R-:W-:Y:S02]  /*4d20*/  F2FP.SATFINITE.E4M3.F32.PACK_AB_MERGE_C R146, R65, R64, R146 ;  /* 0x000000404192723e */ /* 0x000fe40004807092 */
[----:B------:R-:W0:Y:S01]  /*4d30*/  MUFU.EX2 R95, R95 ;  /* 0x0000005f005f7308 */ /* 0x000e220000000800 */
[----:B-1----:R-:W-:-:S01]  /*4d40*/  FADD.FTZ R71, R93, R92 ;  /* 0x0000005c5d477221 */ /* 0x002fc20000010000 */
[----:B------:R-:W-:-:S06]  /*4d50*/  F2FP.SATFINITE.E4M3.F32.PACK_AB_MERGE_C R153, R89, R80, R84 ;  /* 0x000000505999723e */ /* 0x000fcc0004807054 */
[----:B------:R-:W1:Y:S01]  /*4d60*/  MUFU.EX2 R74, R74 ;  /* 0x0000004a004a7308 */ /* 0x000e620000000800 */
[----:B--2---:R-:W-:-:S01]  /*4d70*/  FADD.FTZ R92, R90, R71 ;  /* 0x000000475a5c7221 */ /* 0x004fc20000010000 */
[----:B------:R-:W-:-:S06]  /*4d80*/  FADD.FTZ R71, R73, R94 ;  /* 0x0000005e49477221 */ /* 0x000fcc0000010000 */
[----:B------:R-:W2:Y:S01]  /*4d90*/  MUFU.EX2 R75, R75 ;  /* 0x0000004b004b7308 */ /* 0x000ea20000000800 */
[----:B0-----:R-:W-:-:S01]  /*4da0*/  FADD.FTZ R11, R95, R92 ;  /* 0x0000005c5f0b7221 */ /* 0x001fc20000010000 */
[----:B------:R-:W-:Y:S01]  /*4db0*/  FADD.FTZ R92, R72, R71 ;  /* 0x00000047485c7221 */ /* 0x000fe20000010000 */
[----:B------:R-:W-:-:S04]  /*4dc0*/  F2FP.SATFINITE.E4M3.F32.PACK_AB_MERGE_C R90, R95, R90, RZ ;  /* 0x0000005a5f5a723e */ /* 0x000fc800048070ff */
[----:B------:R-:W-:Y:S01]  /*4dd0*/  F2FP.SATFINITE.E4M3.F32.PACK_AB_MERGE_C R155, R93, R88, R90 ;  /* 0x000000585d9b723e */ /* 0x000fe2000480705a */
[----:B------:R-:W0:Y:S01]  /*4de0*/  MUFU.EX2 R78, R78 ;  /* 0x0000004e004e7308 */ /* 0x000e220000000800 */
[----:B-1----:R-:W-:-:S01]  /*4df0*/  FADD.FTZ R12, R74, R11 ;  /* 0x0000000b4a0c7221 */ /* 0x002fc20000010000 */
[----:B------:R-:W-:Y:S01]  /*4e00*/  FFMA.FTZ R11, R47, UR41, -R37 ;  /* 0x000000292f0b7c23 */ /* 0x000fe20008010825 */
[----:B------:R-:W-:-:S04]  /*4e10*/  FADD.FTZ R47, R77, R92 ;  /* 0x0000005c4d2f7221 */ /* 0x000fc80000010000 */
[----:B------:R-:W-:Y:S01]  /*4e20*/  FADD.FTZ R20, R76, R47 ;  /* 0x0000002f4c147221 */ /* 0x000fe20000010000 */
[----:B------:R-:W1:Y:S01]  /*4e30*/  MUFU.EX2 R97, R97 ;  /* 0x0000006100617308 */ /* 0x000e620000000800 */
[----:B--2---:R-:W-:-:S02]  /*4e40*/  FADD.FTZ R15, R75, R12 ;  /* 0x0000000c4b0f7221 */ /* 0x004fc40000010000 */
[----:B------:R-:W-:-:S05]  /*4e50*/  FADD.FTZ R81, R81, R20 ;  /* 0x0000001451517221 */ /* 0x000fca0000010000 */
[----:B------:R-:W2:Y:S01]  /*4e60*/  MUFU.EX2 R79, R79 ;  /* 0x0000004f004f7308 */ /* 0x000ea20000000800 */
[----:B0-----:R-:W-:-:S07]  /*4e70*/  FADD.FTZ R12, R78, R15 ;  /* 0x0000000f4e0c7221 */ /* 0x001fce0000010000 */
[----:B------:R-:W0:Y:S01]  /*4e80*/  MUFU.EX2 R82, R82 ;  /* 0x0000005200527308 */ /* 0x000e220000000800 */
[----:B-1----:R-:W-:-:S01]  /*4e90*/  FADD.FTZ R12, R97, R12 ;  /* 0x0000000c610c7221 */ /* 0x002fc20000010000 */
[----:B------:R-:W-:-:S04]  /*4ea0*/  F2FP.SATFINITE.E4M3.F32.PACK_AB_MERGE_C R78, R97, R78, RZ ;  /* 0x0000004e614e723e */ /* 0x000fc800048070ff */
[----:B------:R-:W-:Y:S02]  /*4eb0*/  F2FP.SATFINITE.E4M3.F32.PACK_AB_MERGE_C R149, R75, R74, R78 ;  /* 0x0000004a4b95723e */ /* 0x000fe4000480704e */
[----:B------:R-:W1:Y:S01]  /*4ec0*/  MUFU.EX2 R83, R83 ;  /* 0x0000005300537308 */ /* 0x000e620000000800 */
[----:B--2---:R-:W-:-:S01]  /*4ed0*/  FADD.FTZ R13, R79, R12 ;  /* 0x0000000c4f0d7221 */ /* 0x004fc20000010000 */
[----:B------:R-:W-:-:S04]  /*4ee0*/  FADD.FTZ R12, R56, R81 ;  /* 0x00000051380c7221 */ /* 0x000fc80000010000 */
[----:B------:R-:W-:Y:S02]  /*4ef0*/  FADD.FTZ R15, R57, R12 ;  /* 0x0000000c390f7221 */ /* 0x000fe40000010000 */
[----:B------:R-:W2:Y:S01]  /*4f00*/  MUFU.EX2 R86, R86 ;  /* 0x0000005600567308 */ /* 0x000ea20000000800 */
[----:B0-----:R-:W-:-:S07]  /*4f10*/  FADD.FTZ R10, R82, R13 ;  /* 0x0000000d520a7221 */ /* 0x001fce0000010000 */
[----:B------:R-:W0:Y:S01]  /*4f20*/  MUFU.EX2 R58, R58 ;  /* 0x0000003a003a7308 */ /* 0x000e220000000800 */
[----:B-1----:R-:W-:-:S01]  /*4f30*/  FADD.FTZ R13, R83, R10 ;  /* 0x0000000a530d7221 */ /* 0x002fc20000010000 */
[----:B------:R-:W-:-:S04]  /*4f40*/  FADD.FTZ R10, R60, R15 ;  /* 0x0000000f3c0a7221 */ /* 0x000fc80000010000 */
[----:B------:R-:W-:Y:S02]  /*4f50*/  FADD.FTZ R61, R61, R10 ;  /* 0x0000000a3d3d7221 */ /* 0x000fe40000010000 */
[----:B------:R-:W1:Y:S01]  /*4f60*/  MUFU.EX2 R59, R59 ;  /* 0x0000003b003b7308 */ /* 0x000e620000000800 */
[----:B--2---:R-:W-:-:S01]  /*4f70*/  FADD.FTZ R13, R86, R13 ;  /* 0x0000000d560d7221 */ /* 0x004fc20000010000 */
[----:B------:R-:W-:Y:S01]  /*4f80*/  FADD.FTZ R12, R64, R61 ;  /* 0x0000003d400c7221 */ /* 0x000fe20000010000 */
[----:B------:R-:W-:-:S03]  /*4f90*/  F2FP.SATFINITE.E4M3.F32.PACK_AB_MERGE_C R83, R86, R83, RZ ;  /* 0x000000535653723e */ /* 0x000fc600048070ff */
[----:B------:R-:W-:Y:S01]  /*4fa0*/  FADD.FTZ R15, R65, R12 ;  /* 0x0000000c410f7221 */ /* 0x000fe20000010000 */
[----:B------:R-:W-:Y:S01]  /*4fb0*/  F2FP.SATFINITE.E4M3.F32.PACK_AB_MERGE_C R151, R82, R79, R83 ;  /* 0x0000004f5297723e */ /* 0x000fe20004807053 */
[----:B------:R-:W2:Y:S01]  /*4fc0*/  MUFU.EX2 R62, R62 ;  /* 0x0000003e003e7308 */ /* 0x000ea20000000800 */
[----:B0-----:R-:W-:-:S01]  /*4fd0*/  FADD.FTZ R10, R58, R13 ;  /* 0x0000000d3a0a7221 */ /* 0x001fc20000010000 */
[----:B------:R-:W-:-:S04]  /*4fe0*/  FADD.FTZ R68, R68, R15 ;  /* 0x0000000f44447221 */ /* 0x000fc80000010000 */
[----:B------:R-:W-:Y:S02]  /*4ff0*/  FADD.FTZ R69, R69, R68 ;  /* 0x0000004445457221 */ /* 0x000fe40000010000 */
[----:B------:R-:W0:Y:S01]  /*5000*/  MUFU.EX2 R87, R87 ;  /* 0x0000005700577308 */ /* 0x000e220000000800 */
[----:B-1----:R-:W-:-:S01]  /*5010*/  FADD.FTZ R13, R59, R10 ;  /* 0x0000000a3b0d7221 */ /* 0x002fc20000010000 */
[--C-:B------:R-:W-:Y:S01]  /*5020*/  FFMA.FTZ R10, R26, UR41, -R37.reuse ;  /* 0x000000291a0a7c23 */ /* 0x100fe20008010825 */
[----:B------:R-:W-:-:S05]  /*5030*/  FFMA.FTZ R37, R39, UR41, -R37 ;  /* 0x0000002927257c23 */ /* 0x000fca0008010825 */
[----:B------:R-:W1:Y:S01]  /*5040*/  MUFU.EX2 R63, R63 ;  /* 0x0000003f003f7308 */ /* 0x000e620000000800 */
[----:B--2---:R-:W-:-:S07]  /*5050*/  FADD.FTZ R12, R62, R13 ;  /* 0x0000000d3e0c7221 */ /* 0x004fce0000010000 */
[----:B------:R-:W2:Y:S01]  /*5060*/  MUFU.EX2 R66, R66 ;  /* 0x0000004200427308 */ /* 0x000ea20000000800 */
[----:B0-----:R-:W-:-:S01]  /*5070*/  FADD.FTZ R12, R87, R12 ;  /* 0x0000000c570c7221 */ /* 0x001fc20000010000 */
[----:B------:R-:W-:-:S04]  /*5080*/  F2FP.SATFINITE.E4M3.F32.PACK_AB_MERGE_C R62, R87, R62, RZ ;  /* 0x0000003e573e723e */ /* 0x000fc800048070ff */
[----:B------:R-:W-:Y:S02]  /*5090*/  F2FP.SATFINITE.E4M3.F32.PACK_AB_MERGE_C R145, R59, R58, R62 ;  /* 0x0000003a3b91723e */ /* 0x000fe4000480703e */
[----:B------:R-:W0:Y:S01]  /*50a0*/  MUFU.EX2 R67, R67 ;  /* 0x0000004300437308 */ /* 0x000e220000000800 */
[----:B-1----:R-:W-:-:S07]  /*50b0*/  FADD.FTZ R13, R63, R12 ;  /* 0x0000000c3f0d7221 */ /* 0x002fce0000010000 */
[----:B------:R-:W1:Y:S01]  /*50c0*/  MUFU.EX2 R45, R45 ;  /* 0x0000002d002d7308 */ /* 0x000e620000000800 */
[----:B--2---:R-:W-:-:S07]  /*50d0*/  FADD.FTZ R12, R66, R13 ;  /* 0x0000000d420c7221 */ /* 0x004fce0000010000 */
[----:B------:R-:W2:Y:S01]  /*50e0*/  MUFU.EX2 R70, R70 ;  /* 0x0000004600467308 */ /* 0x000ea20000000800 */
[----:B0-----:R-:W-:-:S07]  /*50f0*/  FADD.FTZ R13, R67, R12 ;  /* 0x0000000c430d7221 */ /* 0x001fce0000010000 */
[----:B------:R-:W-:Y:S01]  /*5100*/  MUFU.EX2 R40, R40 ;  /* 0x0000002800287308 */ /* 0x000fe20000000800 */
[----:B-1----:R-:W-:-:S07]  /*5110*/  F2FP.SATFINITE.E4M3.F32.PACK_AB_MERGE_C R140, R45, R44, RZ ;  /* 0x0000002c2d8c723e */ /* 0x002fce00048070ff */
[----:B------:R-:W0:Y:S01]  /*5120*/  MUFU.EX2 R41, R41 ;  /* 0x0000002900297308 */ /* 0x000e220000000800 */
[----:B--2---:R-:W-:-:S01]  /*5130*/  FADD.FTZ R13, R70, R13 ;  /* 0x0000000d460d7221 */ /* 0x004fc20000010000 */
[----:B------:R-:W-:-:S04]  /*5140*/  F2FP.SATFINITE.E4M3.F32.PACK_AB_MERGE_C R67, R70, R67, RZ ;  /* 0x000000434643723e */ /* 0x000fc800048070ff */
[----:B------:R-:W-:Y:S02]  /*5150*/  F2FP.SATFINITE.E4M3.F32.PACK_AB_MERGE_C R147, R66, R63, R67 ;  /* 0x0000003f4293723e */ /* 0x000fe40004807043 */
[----:B------:R-:W1:Y:S08]  /*5160*/  MUFU.EX2 R42, R42 ;  /* 0x0000002a002a7308 */ /* 0x000e700000000800 */
[----:B------:R-:W2:Y:S01]  /*5170*/  MUFU.EX2 R43, R43 ;  /* 0x0000002b002b7308 */ /* 0x000ea20000000800 */
[----:B0-----:R-:W-:Y:S01]  /*5180*/  F2FP.SATFINITE.E4M3.F32.PACK_AB_MERGE_C R140, R41, R40, R140 ;  /* 0x00000028298c723e */ /* 0x001fe2000480708c */
[----:B------:R-:W-:-:S04]  /*5190*/  FADD.FTZ R40, R40, R69 ;  /* 0x0000004528287221 */ /* 0x000fc80000010000 */
[----:B------:R-:W-:Y:S02]  /*51a0*/  FADD.FTZ R41, R41, R40 ;  /* 0x0000002829297221 */ /* 0x000fe40000010000 */
[----:B------:R-:W0:Y:S01]  /*51b0*/  MUFU.EX2 R6, R46 ;  /* 0x0000002e00067308 */ /* 0x000e220000000800 */
[----:B-1----:R-:W-:-:S01]  /*51c0*/  FADD.FTZ R12, R42, R13 ;  /* 0x0000000d2a0c7221 */ /* 0x002fc20000010000 */
[----:B------:R-:W-:-:S04]  /*51d0*/  FADD.FTZ R44, R44, R41 ;  /* 0x000000292c2c7221 */ /* 0x000fc80000010000 */
[----:B------:R-:W-:Y:S02]  /*51e0*/  FADD.FTZ R45, R45, R44 ;  /* 0x0000002c2d2d7221 */ /* 0x000fe40000010000 */
[----:B------:R-:W-:Y:S01]  /*51f0*/  MUFU.EX2 R52, R52 ;  /* 0x0000003400347308 */ /* 0x000fe20000000800 */
[----:B--2---:R-:W-:-:S07]  /*5200*/  FADD.FTZ R13, R43, R12 ;  /* 0x0000000c2b0d7221 */ /* 0x004fce0000010000 */
[----:B------:R-:W1:Y:S01]  /*5210*/  MUFU.EX2 R53, R53 ;  /* 0x0000003500357308 */ /* 0x000e620000000800 */
[----:B0-----:R-:W-:-:S07]  /*5220*/  FADD.FTZ R12, R6, R13 ;  /* 0x0000000d060c7221 */ /* 0x001fce0000010000 */
[----:B------:R-:W0:Y:S08]  /*5230*/  MUFU.EX2 R11, R11 ;  /* 0x0000000b000b7308 */ /* 0x000e300000000800 */
[----:B------:R-:W-:Y:S01]  /*5240*/  MUFU.EX2 R48, R48 ;  /* 0x0000003000307308 */ /* 0x000fe20000000800 */
[----:B-1----:R-:W-:-:S07]  /*5250*/  F2FP.SATFINITE.E4M3.F32.PACK_AB_MERGE_C R14, R53, R52, RZ ;  /* 0x00000034350e723e */ /* 0x002fce00048070ff */
[----:B------:R-:W1:Y:S01]  /*5260*/  MUFU.EX2 R49, R49 ;  /* 0x0000003100317308 */ /* 0x000e620000000800 */
[----:B0-----:R-:W-:-:S07]  /*5270*/  FADD.FTZ R13, R11, R12 ;  /* 0x0000000c0b0d7221 */ /* 0x001fce0000010000 */
[----:B------:R-:W0:Y:S08]  /*5280*/  MUFU.EX2 R4, R4 ;  /* 0x0000000400047308 */ /* 0x000e300000000800 */
[----:B------:R-:W2:Y:S01]  /*5290*/  MUFU.EX2 R5, R5 ;  /* 0x0000000500057308 */ /* 0x000ea20000000800 */
[----:B-1----:R-:W-:Y:S01]  /*52a0*/  F2FP.SATFINITE.E4M3.F32.PACK_AB_MERGE_C R142, R49, R48, R14 ;  /* 0x00000030318e723e */ /* 0x002fe2000480700e */
[----:B------:R-:W-:-:S04]  /*52b0*/  FADD.FTZ R48, R48, R45 ;  /* 0x0000002d30307221 */ /* 0x000fc80000010000 */
[----:B------:R-:W-:Y:S02]  /*52c0*/  FADD.FTZ R49, R49, R48 ;  /* 0x0000003031317221 */ /* 0x000fe40000010000 */
[----:B------:R-:W1:Y:S01]  /*52d0*/  MUFU.EX2 R54, R54 ;  /* 0x0000003600367308 */ /* 0x000e620000000800 */
[----:B0-----:R-:W-:-:S01]  /*52e0*/  FADD.FTZ R12, R4, R13 ;  /* 0x0000000d040c7221 */ /* 0x001fc20000010000 */
[----:B------:R-:W-:-:S04]  /*52f0*/  FADD.FTZ R52, R52, R49 ;  /* 0x0000003134347221 */ /* 0x000fc80000010000 */
[----:B------:R-:W-:Y:S02]  /*5300*/  FADD.FTZ R53, R53, R52 ;  /* 0x0000003435357221 */ /* 0x000fe40000010000 */
[----:B------:R-:W-:Y:S01]  /*5310*/  MUFU.EX2 R28, R28 ;  /* 0x0000001c001c7308 */ /* 0x000fe20000000800 */
[----:B--2---:R-:W-:-:S01]  /*5320*/  FADD.FTZ R13, R5, R12 ;  /* 0x0000000c050d7221 */ /* 0x004fc20000010000 */
[----:B------:R-:W-:-:S04]  /*5330*/  F2FP.SATFINITE.E4M3.F32.PACK_AB_MERGE_C R12, R11, R6, RZ ;  /* 0x000000060b0c723e */ /* 0x000fc800048070ff */
[----:B------:R-:W-:Y:S02]  /*5340*/  F2FP.SATFINITE.E4M3.F32.PACK_AB_MERGE_C R141, R43, R42, R12 ;  /* 0x0000002a2b8d723e */ /* 0x000fe4000480700c */
[----:B------:R-:W0:Y:S01]  /*5350*/  MUFU.EX2 R29, R29 ;  /* 0x0000001d001d7308 */ /* 0x000e220000000800 */
[----:B-1----:R-:W-:-:S07]  /*5360*/  FADD.FTZ R6, R54, R13 ;  /* 0x0000000d36067221 */ /* 0x002fce0000010000 */
[----:B------:R-:W1:Y:S08]  /*5370*/  MUFU.EX2 R55, R55 ;  /* 0x0000003700377308 */ /* 0x000e700000000800 */
[----:B------:R-:W-:Y:S01]  /*5380*/  MUFU.EX2 R24, R24 ;  /* 0x0000001800187308 */ /* 0x000fe20000000800 */
[----:B0-----:R-:W-:-:S07]  /*5390*/  F2FP.SATFINITE.E4M3.F32.PACK_AB_MERGE_C R14, R29, R28, RZ ;  /* 0x0000001c1d0e723e */ /* 0x001fce00048070ff */
[----:B------:R-:W0:Y:S01]  /*53a0*/  MUFU.EX2 R25, R25 ;  /* 0x0000001900197308 */ /* 0x000e220000000800 */
[C---:B-1----:R-:W-:Y:S01]  /*53b0*/  F2FP.SATFINITE.E4M3.F32.PACK_AB_MERGE_C R54, R55.reuse, R54, RZ ;  /* 0x000000363736723e */ /* 0x042fe200048070ff */
[----:B------:R-:W-:-:S03]  /*53c0*/  FADD.FTZ R55, R55, R6 ;  /* 0x0000000637377221 */ /* 0x000fc60000010000 */
[----:B------:R-:W-:-:S03]  /*53d0*/  F2FP.SATFINITE.E4M3.F32.PACK_AB_MERGE_C R143, R5, R4, R54 ;  /* 0x00000004058f723e */ /* 0x000fc60004807036 */
        /* <DEDUP_REMOVED lines=17> */
[C---:B0-----:R-:W-:Y:S01]  /*54f0*/  F2FP.SATFINITE.E4M3.F32.PACK_AB_MERGE_C R30, R31.reuse, R30, RZ ;  /* 0x0000001e1f1e723e */ /* 0x041fe200048070ff */
[----:B------:R-:W-:-:S03]  /*5500*/  FADD.FTZ R31, R31, R6 ;  /* 0x000000061f1f7221 */ /* 0x000fc60000010000 */
[----:B------:R-:W-:-:S03]  /*5510*/  F2FP.SATFINITE.E4M3.F32.PACK_AB_MERGE_C R137, R27, R10, R30 ;  /* 0x0000000a1b89723e */ /* 0x000fc6000480701e */
[----:B------:R-:W0:Y:S08]  /*5520*/  MUFU.EX2 R34, R34 ;  /* 0x0000002200227308 */ /* 0x000e300000000800 */
[----:B------:R-:W2:Y:S01]  /*5530*/  MUFU.EX2 R35, R35 ;  /* 0x0000002300237308 */ /* 0x000ea20000000800 */
[----:B-1----:R-:W-:Y:S01]  /*5540*/  F2FP.SATFINITE.E4M3.F32.PACK_AB_MERGE_C R138, R33, R32, R11 ;  /* 0x00000020218a723e */ /* 0x002fe2000480700b */
[----:B------:R-:W-:-:S04]  /*5550*/  FADD.FTZ R32, R32, R29 ;  /* 0x0000001d20207221 */ /* 0x000fc80000010000 */
[----:B------:R-:W-:Y:S02]  /*5560*/  FADD.FTZ R33, R33, R32 ;  /* 0x0000002021217221 */ /* 0x000fe40000010000 */
[----:B------:R-:W-:Y:S01]  /*5570*/  MUFU.EX2 R38, R38 ;  /* 0x0000002600267308 */ /* 0x000fe20000000800 */
[----:B0-----:R-:W-:-:S07]  /*5580*/  FADD.FTZ R6, R34, R31 ;  /* 0x0000001f22067221 */ /* 0x001fce0000010000 */
[----:B------:R-:W0:Y:S01]  /*5590*/  MUFU.EX2 R37, R37 ;  /* 0x0000002500257308 */ /* 0x000e220000000800 */
[----:B--2---:R-:W-:-:S01]  /*55a0*/  FADD.FTZ R11, R35, R6 ;  /* 0x00000006230b7221 */ /* 0x004fc20000010000 */
[----:B------:R-:W-:-:S04]  /*55b0*/  FADD.FTZ R6, R36, R33 ;  /* 0x0000002124067221 */ /* 0x000fc80000010000 */
[----:B------:R-:W-:Y:S01]  /*55c0*/  FADD.FTZ R6, R85, R6 ;  /* 0x0000000655067221 */ /* 0x000fe20000010000 */
[----:B0-----:R-:W-:Y:S01]  /*55d0*/  F2FP.SATFINITE.E4M3.F32.PACK_AB_MERGE_C R4, R37, R38, RZ ;  /* 0x000000262504723e */ /* 0x001fe200048070ff */
[----:B------:R-:W-:-:S03]  /*55e0*/  FADD.FTZ R38, R38, R11 ;  /* 0x0000000b26267221 */ /* 0x000fc60000010000 */
[----:B------:R-:W-:Y:S01]  /*55f0*/  F2FP.SATFINITE.E4M3.F32.PACK_AB_MERGE_C R139, R35, R34, R4 ;  /* 0x00000022238b723e */ /* 0x000fe20004807004 */
[----:B------:R-:W-:-:S01]  /*5600*/  FADD.FTZ R5, R37, R38 ;  /* 0x0000002625057221 */ /* 0x000fc20000010000 */
        /* <DEDUP_REMOVED lines=13> */
.L_x_851:
[----:B------:R-:W-:-:S11]  /*56e0*/  UISETP.NE.AND UP1, UPT, UR7, 0x1, UPT ;  /* 0x000000010700788c */ /* 0x000fd6000bf25270 */
[----:B------:R-:W-:Y:S02]  /*56f0*/  @UP1 ULDC.64 UR14, c[0x0][0x9e8] ;  /* 0x00027a00000e1ab9 */ /* 0x000fe40000000a00 */
[----:B------:R-:W-:-:S04]  /*5700*/  UIMAD.WIDE.U32 UR10, UR12, UR14, URZ ;  /* 0x0000000e0c0a72a5 */ /* 0x000fc8000f8e003f */
[----:B------:R-:W-:-:S12]  /*5710*/  @UP1 USHF.R.U32.HI UR12, URZ, UR15, UR11 ;  /* 0x0000000f3f0c1299 */ /* 0x000fd8000801160b */
.L_x_852:
[----:B------:R-:W-:-:S04]  /*5720*/  UIMAD UR7, UR12, UR7, UR7 ;  /* 0x000000070c0772a4 */ /* 0x000fc8000f8e0207 */
[----:B------:R-:W-:-:S04]  /*5730*/  UISETP.LT.AND UP1, UPT, UR6, UR7, UPT ;  /* 0x000000070600728c */ /* 0x000fc8000bf21270 */
[----:B------:R-:W-:-:S12]  /*5740*/  USEL UR6, UR6, UR7, UP1 ;  /* 0x0000000706067287 */ /* 0x000fd80008800000 */
.L_x_850:
        /* <DEDUP_REMOVED lines=23> */
[----:B------:R-:W-:Y:S01]  /*58c0*/  IADD3 R10, R8, R18, -R19 ;  /* 0x00000012080a7210 */ /* 0x000fe20007ffe813 */
[----:B------:R-:W-:Y:S01]  /*58d0*/  IMAD.MOV.U32 R55, RZ, RZ, RZ ;  /* 0x000000ffff377224 */ /* 0x000fe200078e00ff */
[----:B------:R-:W-:Y:S01]  /*58e0*/  ULDC UR20, c[0x0][0x9e4] ;  /* 0x0002790000147ab9 */ /* 0x000fe20000000800 */
[----:B------:R-:W-:Y:S01]  /*58f0*/  ULDC UR21, c[0x0][0x9dc] ;  /* 0x0002770000157ab9 */ /* 0x000fe20000000800 */
[----:B------:R-:W-:Y:S01]  /*5900*/  LOP3.LUT R12, RZ, R10, RZ, 0x33, !PT ;  /* 0x0000000aff0c7212 */ /* 0x000fe200078e33ff */
[----:B------:R-:W-:Y:S01]  /*5910*/  VIADD R11, R10, 0x8 ;  /* 0x000000080a0b7836 */ /* 0x000fe20000000000 */
[----:B------:R-:W-:-:S04]  /*5920*/  ULDC UR22, c[0x0][0x9e0] ;  /* 0x0002780000167ab9 */ /* 0x000fc80000000800 */
[----:B------:R-:W-:-:S07]  /*5930*/  LOP3.LUT R13, RZ, R11, RZ, 0x33, !PT ;  /* 0x0000000bff0d7212 */ /* 0x000fce00078e33ff */
.L_x_871:
[----:B------:R-:W-:-:S04]  /*5940*/  UIADD3 UR25, UR37, 0x1, URZ ;  /* 0x0000000125197890 */ /* 0x000fc8000fffe03f */
[----:B------:R-:W-:-:S04]  /*5950*/  UISETP.NE.AND UP1, UPT, UR25, 0x2, UPT ;  /* 0x000000021900788c */ /* 0x000fc8000bf25270 */
[----:B------:R-:W-:Y:S02]  /*5960*/  USEL UR24, URZ, 0x1, UP1 ;  /* 0x000000013f187887 */ /* 0x000fe40008800000 */
[----:B------:R-:W-:Y:S02]  /*5970*/  USEL UR25, UR25, URZ, UP1 ;  /* 0x0000003f19197287 */ /* 0x000fe40008800000 */
[----:B------:R-:W-:Y:S01]  /*5980*/  ULOP3.LUT UR24, UR36, UR24, URZ, 0x3c, !UPT ;  /* 0x0000001824187292 */ /* 0x000fe2000f8e3c3f */
[----:B------:R-:W-:Y:S11]  /*5990*/  @!P0 BRA `(.L_x_854) ;  /* 0x0000000000048947 */ /* 0x000ff60003800000 */
[----:B------:R-:W-:Y:S01]  /*59a0*/  BPT.TRAP 0x1 ;  /* 0x000000040000795c */ /* 0x000fe20000300000 */
.L_x_854:
[----:B------:R-:W-:Y:S01]  /*59b0*/  ULEA UR23, UR25, UR45, 0x3 ;  /* 0x0000002d19177291 */ /* 0x000fe2000f8e183f */
[----:B------:R-:W-:-:S05]  /*59c0*/  IMAD.U32 R14, RZ, RZ, UR24 ;  /* 0x00000018ff0e7e24 */ /* 0x000fca000f8e00ff */
[----:B------:R-:W-:-:S04]  /*59d0*/  SHF.L.U32 R14, R14, 0x1f, RZ ;  /* 0x0000001f0e0e7819 */ /* 0x000fc800000006ff */
[----:B------:R0:W1:Y:S01]  /*59e0*/  SYNCS.PHASECHK.TRANS64.TRYWAIT P1, [UR23+0x13230], R14 ;  /* 0x0132300eff0075a7 */ /* 0x0000620008020157 */
[----:B------:R-:W-:Y:S05]  /*59f0*/  @!P0 BRA `(.L_x_855) ;  /* 0x0000000000048947 */ /* 0x000fea0003800000 */
[----:B------:R-:W-:Y:S01]  /*5a00*/  BPT.TRAP 0x1 ;  /* 0x000000040000795c */ /* 0x000fe20000300000 */
.L_x_855:
[----:B-1----:R-:W-:Y:S05]  /*5a10*/  @P1 BRA `(.L_x_856) ;  /* 0x0000000000081947 */ /* 0x002fea0003800000 */
[----:B------:R-:W1:Y:S02]  /*5a20*/  SYNCS.PHASECHK.TRANS64.TRYWAIT P1, [UR23+0x13230], R14 ;  /* 0x0132300eff0075a7 */ /* 0x000e640008020157 */
[----:B-1----:R-:W-:Y:S05]  /*5a30*/  @!P1 BRA `(.L_x_857) ;  /* 0x0000010c00b89947 */ /* 0x002fea0003800000 */
.L_x_856:
        /* <DEDUP_REMOVED lines=64> */
.L_x_858:
[----:B------:R-:W-:Y:S01]  /*5e40*/  ULEA UR11, UR37, UR45, 0x3 ;  /* 0x0000002d250b7291 */ /* 0x000fe2000f8e183f */
[----:B01----:R-:W-:-:S05]  /*5e50*/  IMAD.U32 R14, RZ, RZ, UR36 ;  /* 0x00000024ff0e7e24 */ /* 0x003fca000f8e00ff */
[----:B------:R-:W-:-:S04]  /*5e60*/  SHF.L.U32 R14, R14, 0x1f, RZ ;  /* 0x0000001f0e0e7819 */ /* 0x000fc800000006ff */
[----:B------:R0:W1:Y:S01]  /*5e70*/  SYNCS.PHASECHK.TRANS64.TRYWAIT P1, [UR11+0x13250], R14 ;  /* 0x0132500eff0075a7 */ /* 0x000062000802014b */
[----:B------:R-:W-:Y:S05]  /*5e80*/  @!P0 BRA `(.L_x_859) ;  /* 0x0000000000048947 */ /* 0x000fea0003800000 */
[----:B------:R-:W-:Y:S01]  /*5e90*/  BPT.TRAP 0x1 ;  /* 0x000000040000795c */ /* 0x000fe20000300000 */
.L_x_859:
[----:B-1----:R-:W-:Y:S05]  /*5ea0*/  @P1 BRA `(.L_x_860) ;  /* 0x0000000000081947 */ /* 0x002fea0003800000 */
[----:B------:R-:W1:Y:S02]  /*5eb0*/  SYNCS.PHASECHK.TRANS64.TRYWAIT P1, [UR11+0x13250], R14 ;  /* 0x0132500eff0075a7 */ /* 0x000e64000802014b */
[----:B-1----:R-:W-:Y:S05]  /*5ec0*/  @!P1 BRA `(.L_x_861) ;  /* 0x0000010800ac9947 */ /* 0x002fea0003800000 */
.L_x_860:
[----:B------:R-:W-:Y:S01]  /*5ed0*/  UIADD3 UR6, UR45, 0x1000, URZ ;  /* 0x000010002d067890 */ /* 0x000fe2000fffe03f */
[----:B------:R-:W-:Y:S01]  /*5ee0*/  WARPGROUP.ARRIVE ;  /* 0x00000000000079c5 */ /* 0x000fe20000000000 */
[----:B------:R-:W-:-:S05]  /*5ef0*/  UMOV UR7, 0xc0000010 ;  /* 0xc000001000077882 */ /* 0x000fca0000000000 */
[----:B-1----:R-:W1:Y:S01]  /*5f00*/  S2R R15, SR_TID.X ;  /* 0x00000000000f7919 */ /* 0x002e620000002100 */
[----:B------:R-:W-:Y:S01]  /*5f10*/  USHF.R.U32.HI UR6, URZ, 0x4, UR6 ;  /* 0x000000043f067899 */ /* 0x000fe20008011606 */
[----:B0-----:R-:W-:-:S03]  /*5f20*/  IMAD.U32 R14, RZ, RZ, UR23 ;  /* 0x00000017ff0e7e24 */ /* 0x001fc6000f8e00ff */
[----:B------:R-:W-:-:S04]  /*5f30*/  ULOP3.LUT UR6, UR6, 0x3fff, URZ, 0xc0, !UPT ;  /* 0x00003fff06067892 */ /* 0x000fc8000f8ec03f */
[----:B------:R-:W-:-:S04]  /*5f40*/  ULOP3.LUT UR6, UR6, 0x10000, URZ, 0xfc, !UPT ;  /* 0x0001000006067892 */ /* 0x000fc8000f8efc3f */
[----:B------:R-:W-:-:S07]  /*5f50*/  UIMAD UR10, UR37, 0x280, UR6 ;  /* 0x00000280250a78a4 */ /* 0x000fce000f8e0206 */
[----:B------:R-:W-:Y:S02]  /*5f60*/  UMOV UR6, UR10 ;  /* 0x0000000a00067c82 */ /* 0x000fe40008000000 */
[----:B------:R-:W-:Y:S01]  /*5f70*/  QGMMA.64x64x32.F32.E4M3.E4M3 R24, R152, gdesc[UR4], R24, gsb0 ;  /* 0x00e0000498187df3 */ /* 0x000fe20008000818 */
[----:B------:R-:W-:Y:S01]  /*5f80*/  UIADD3 UR6, UR10, 0x80, URZ ;  /* 0x000000800a067890 */ /* 0x000fe2000fffe03f */
[----:B------:R-:W-:Y:S01]  /*5f90*/  UMOV UR7, 0xc0000010 ;  /* 0xc000001000077882 */ /* 0x000fe20000000000 */
[----:B-1----:R-:W-:-:S13]  /*5fa0*/  LOP3.LUT P1, RZ, R15, 0x7f, RZ, 0xc0, !PT ;  /* 0x0000007f0fff7812 */ /* 0x002fda000782c0ff */
        /* <DEDUP_REMOVED lines=24> */
[----:B------:R-:W-:-:S03]  /*6130*/  PLOP3.LUT P1, PT, PT, PT, UP0, 0x40, 0x0 ;  /* 0x000000000000781c */ /* 0x000fc60003f2e808 */
[----:B------:R-:W-:-:S05]  /*6140*/  IADD3 R20, R139, 0x1, R18 ;  /* 0x000000018b147810 */ /* 0x000fca0007ffe012 */
[----:B------:R-:W-:-:S04]  /*6150*/  IMAD.IADD R20, R20, 0x1, -R19 ;  /* 0x0000000114147824 */ /* 0x000fc800078e0a13 */
[----:B------:R-:W-:-:S04]  /*6160*/  IMAD R20, R17, -0x2, R20 ;  /* 0xfffffffe11147824 */ /* 0x000fc800078e0214 */
[C---:B------:R-:W-:Y:S02]  /*6170*/  VIADD R138, R20.reuse, UR22 ;  /* 0x00000016148a7c36 */ /* 0x040fe40008000000 */
[----:B------:R-:W-:Y:S02]  /*6180*/  VIADD R137, R20, UR6 ;  /* 0x0000000614897c36 */ /* 0x000fe40008000000 */
[----:B------:R-:W-:Y:S02]  /*6190*/  IMAD R20, R17, -0x2, R139 ;  /* 0xfffffffe11147824 */ /* 0x000fe400078e028b */
[C---:B------:R-:W-:Y:S02]  /*61a0*/  IMAD.IADD R136, R8.reuse, 0x1, R138 ;  /* 0x0000000108887824 */ /* 0x040fe400078e028a */
[----:B------:R-:W-:Y:S01]  /*61b0*/  IMAD.IADD R21, R8, 0x1, R137 ;  /* 0x0000000108157824 */ /* 0x000fe200078e0289 */
[----:B0-----:R-:W-:Y:S06]  /*61c0*/  @P1 BRA `(.L_x_862) ;  /* 0x0000000000541947 */ /* 0x001fec0003800000 */
[----:B------:R-:W-:Y:S01]  /*61d0*/  ISETP.GT.AND P1, PT, R10, -0x1, PT ;  /* 0xffffffff0a00780c */ /* 0x000fe20003f24270 */
[----:B------:R-:W-:-:S12]  /*61e0*/  BSSY B0, `(.L_x_863) ;  /* 0x0000010000007945 */ /* 0x000fd80003800000 */
[----:B------:R-:W-:Y:S05]  /*61f0*/  @P1 BRA `(.L_x_864) ;  /* 0x0000000000201947 */ /* 0x000fea0003800000 */
[----:B------:R-:W-:-:S05]  /*6200*/  IMAD.U32 R143, RZ, RZ, UR20 ;  /* 0x00000014ff8f7e24 */ /* 0x000fca000f8e00ff */
[----:B------:R-:W-:-:S13]  /*6210*/  ISETP.NE.AND P1, PT, R143, 0x1, PT ;  /* 0x000000018f00780c */ /* 0x000fda0003f25270 */
[----:B------:R-:W0:Y:S02]  /*6220*/  @P1 LDC.64 R14, c[0x0][0x9e8] ;  /* 0x00027a00ff0e1b82 */ /* 0x000e240000000a00 */
[----:B0-----:R-:W-:-:S04]  /*6230*/  @P1 IMAD.HI.U32 R140, R12, R14, RZ ;  /* 0x0000000e0c8c1227 */ /* 0x001fc800078e00ff */
[----:B------:R-:W-:Y:S01]  /*6240*/  IMAD.MOV.U32 R14, RZ, RZ, R12 ;  /* 0x000000ffff0e7224 */ /* 0x000fe200078e000c */
[----:B------:R-:W-:-:S04]  /*6250*/  @P1 SHF.R.U32.HI R14, RZ, R15, R140 ;  /* 0x0000000fff0e1219 */ /* 0x000fc8000001168c */
[----:B------:R-:W-:Y:S01]  /*6260*/  LOP3.LUT R141, RZ, R14, RZ, 0x33, !PT ;  /* 0x0000000eff8d7212 */ /* 0x000fe200078e33ff */
[----:B------:R-:W-:Y:S06]  /*6270*/  BRA `(.L_x_865) ;  /* 0x0000000000187947 */ /* 0x000fec0003800000 */
.L_x_864:
[----:B------:R-:W-:Y:S02]  /*6280*/  IMAD.U32 R143, RZ, RZ, UR20 ;  /* 0x00000014ff8f7e24 */ /* 0x000fe4000f8e00ff */
[----:B------:R-:W-:-:S03]  /*6290*/  IMAD.MOV.U32 R141, RZ, RZ, R10 ;  /* 0x000000ffff8d7224 */ /* 0x000fc600078e000a */
[----:B------:R-:W-:-:S13]  /*62a0*/  ISETP.NE.AND P1, PT, R143, 0x1, PT ;  /* 0x000000018f00780c */ /* 0x000fda0003f25270 */
[----:B------:R-:W0:Y:S02]  /*62b0*/  @P1 LDC.64 R14, c[0x0][0x9e8] ;  /* 0x00027a00ff0e1b82 */ /* 0x000e240000000a00 */
[----:B0-----:R-:W-:-:S05]  /*62c0*/  @P1 IMAD.HI.U32 R14, R10, R14, RZ ;  /* 0x0000000e0a0e1227 */ /* 0x001fca00078e00ff */
[----:B------:R-:W-:-:S07]  /*62d0*/  @P1 SHF.R.U32.HI R141, RZ, R15, R14 ;  /* 0x0000000fff8d1219 */ /* 0x000fce000001160e */
.L_x_865:
[----:B------:R-:W-:Y:S05]  /*62e0*/  BSYNC B0 ;  /* 0x0000000000007941 */ /* 0x000fea0003800000 */
.L_x_863:
[----:B------:R-:W-:-:S05]  /*62f0*/  IMAD R14, R141, R143, R20 ;  /* 0x0000008f8d0e7224 */ /* 0x000fca00078e0214 */
[----:B------:R-:W-:Y:S02]  /*6300*/  VIADDMNMX R136, R14, R143, R136, PT ;  /* 0x0000008f0e887246 */ /* 0x000fe40003800188 */
[----:B------:R-:W-:-:S07]  /*6310*/  VIMNMX R21, R21, R14, !PT ;  /* 0x0000000e15157248 */ /* 0x000fce0007fe0100 */
.L_x_862:
[----:B------:R-:W-:Y:S01]  /*6320*/  ISETP.GE.AND P1, PT, R139, 0x2, PT ;  /* 0x000000028b00780c */ /* 0x000fe20003f26270 */
[----:B------:R-:W-:Y:S01]  /*6330*/  IMAD.IADD R138, R7, 0x1, R138 ;  /* 0x00000001078a7824 */ /* 0x000fe200078e028a */
[----:B------:R-:W-:Y:S01]  /*6340*/  ISETP.GE.AND P2, PT, R139, 0x9, PT ;  /* 0x000000098b00780c */ /* 0x000fe20003f46270 */
[----:B------:R-:W-:Y:S01]  /*6350*/  IMAD.IADD R137, R7, 0x1, R137 ;  /* 0x0000000107897824 */ /* 0x000fe200078e0289 */
[----:B------:R-:W-:Y:S02]  /*6360*/  LOP3.LUT R16, R16, 0xefffffff, RZ, 0xc0, !PT ;  /* 0xefffffff10107812 */ /* 0x000fe400078ec0ff */
[----:B------:R-:W-:Y:S02]  /*6370*/  ISETP.GE.AND P3, PT, R139, 0xa, PT ;  /* 0x0000000a8b00780c */ /* 0x000fe40003f66270 */
[----:B------:R-:W-:-:S05]  /*6380*/  LOP3.LUT R2, R2, 0xfffffffe, RZ, 0xc0, !PT ;  /* 0xfffffffe02027812 */ /* 0x000fca00078ec0ff */
        /* <DEDUP_REMOVED lines=238> */
.L_x_868:
[----:B------:R-:W-:Y:S02]  /*7270*/  IMAD.U32 R139, RZ, RZ, UR20 ;  /* 0x00000014ff8b7e24 */ /* 0x000fe4000f8e00ff */
[----:B------:R-:W-:-:S03]  /*7280*/  IMAD.MOV.U32 R21, RZ, RZ, R11 ;  /* 0x000000ffff157224 */ /* 0x000fc600078e000b */
[----:B------:R-:W-:-:S13]  /*7290*/  ISETP.NE.AND P6, PT, R139, 0x1, PT ;  /* 0x000000018b00780c */ /* 0x000fda0003fc5270 */
[----:B------:R-:W0:Y:S02]  /*72a0*/  @P6 LDC.64 R14, c[0x0][0x9e8] ;  /* 0x00027a00ff0e6b82 */ /* 0x000e240000000a00 */
[----:B0-----:R-:W-:-:S05]  /*72b0*/  @P6 IMAD.HI.U32 R14, R11, R14, RZ ;  /* 0x0000000e0b0e6227 */ /* 0x001fca00078e00ff */
[----:B------:R-:W-:-:S07]  /*72c0*/  @P6 SHF.R.U32.HI R21, RZ, R15, R14 ;  /* 0x0000000fff156219 */ /* 0x000fce000001160e */
.L_x_869:
[----:B------:R-:W-:Y:S05]  /*72d0*/  BSYNC B0 ;  /* 0x0000000000007941 */ /* 0x000fea0003800000 */
.L_x_867:
[----:B------:R-:W-:-:S05]  /*72e0*/  IMAD R20, R21, R139, R20 ;  /* 0x0000008b15147224 */ /* 0x000fca00078e0214 */
[----:B------:R-:W-:Y:S02]  /*72f0*/  VIADDMNMX R138, R20, R139, R138, PT ;  /* 0x0000008b148a7246 */ /* 0x000fe4000380018a */
[----:B------:R-:W-:-:S07]  /*7300*/  VIMNMX R137, R137, R20, !PT ;  /* 0x0000001489897248 */ /* 0x000fce0007fe0100 */
.L_x_866:
[----:B------:R-:W-:Y:S01]  /*7310*/  ISETP.GT.AND P1, PT, R137, 0x20, !P1 ;  /* 0x000000208900780c */ /* 0x000fe20004f24270 */
[----:B------:R-:W-:Y:S01]  /*7320*/  IMAD.U32 R139, RZ, RZ, UR41 ;  /* 0x00000029ff8b7e24 */ /* 0x000fe2000f8e00ff */
        /* <DEDUP_REMOVED lines=99> */
[----:B------:R-:W0:Y:S01]  /*7960*/  SHFL.BFLY PT, R14, R21, 0x2, 0x1f ;  /* 0x0c401f00150e7f89 */ /* 0x000e2200000e0000 */
        /* <DEDUP_REMOVED lines=10> */
[----:B------:R-:W-:Y:S02]  /*7a10*/  ISETP.GT.AND P1, PT, R137, 0x60, !P1 ;  /* 0x000000608900780c */ /* 0x000fe40004f24270 */
[C---:B------:R-:W-:Y:S02]  /*7a20*/  ISETP.LT.OR P3, PT, R138.reuse, 0x91, P3 ;  /* 0x000000918a00780c */ /* 0x040fe40001f61670 */
[----:B------:R-:W-:Y:S02]  /*7a30*/  ISETP.LT.OR P1, PT, R138, 0x61, P1 ;  /* 0x000000618a00780c */ /* 0x000fe40000f21670 */
[----:B0-----:R-:W-:-:S02]  /*7a40*/  FMNMX.FTZ R136, R21, R14, !PT ;  /* 0x0000000e15887209 */ /* 0x001fc40007810000 */
[----:B------:R-:W-:Y:S02]  /*7a50*/  FSEL R74, R74, -INF , !P1 ;  /* 0xff8000004a4a7808 */ /* 0x000fe40004800000 */
[----:B------:R-:W-:Y:S01]  /*7a60*/  LOP3.LUT P1, RZ, R16, 0x800, RZ, 0xc0, !PT ;  /* 0x0000080010ff7812 */ /* 0x000fe2000782c0ff */
[----:B------:R-:W0:Y:S01]  /*7a70*/  SHFL.BFLY PT, R15, R136, 0x1, 0x1f ;  /* 0x0c201f00880f7f89 */ /* 0x000e2200000e0000 */
[C---:B------:R-:W-:Y:S02]  /*7a80*/  ISETP.GT.AND P5, PT, R137.reuse, 0x98, !P5 ;  /* 0x000000988900780c */ /* 0x040fe40006fa4270 */
        /* <DEDUP_REMOVED lines=10> */
[----:B0-----:R-:W-:Y:S02]  /*7b30*/  FMNMX.FTZ R14, R136, R15, !PT ;  /* 0x0000000f880e7209 */ /* 0x001fe40007810000 */
[----:B------:R-:W-:Y:S02]  /*7b40*/  FSEL R78, R78, -INF , !P1 ;  /* 0xff8000004e4e7808 */ /* 0x000fe40004800000 */
[----:B------:R-:W-:Y:S01]  /*7b50*/  LOP3.LUT P1, RZ, R16, 0x200, RZ, 0xc0, !PT ;  /* 0x0000020010ff7812 */ /* 0x000fe2000782c0ff */
[----:B------:R-:W-:-:S03]  /*7b60*/  FFMA.FTZ R20, R14, R139, -8 ;  /* 0xc10000000e147423 */ /* 0x000fc6000001008b */
        /* <DEDUP_REMOVED lines=59> */
[C---:B------:R-:W-:Y:S02]  /*7f20*/  ISETP.GT.AND P1, PT, R137.reuse, RZ, !P6 ;  /* 0x000000ff8900720c */ /* 0x040fe40007724270 */
[----:B------:R-:W-:Y:S02]  /*7f30*/  LOP3.LUT P6, RZ, R16, 0x8000000, RZ, 0xc0, !PT ;  /* 0x0800000010ff7812 */ /* 0x000fe400078cc0ff */
[----:B------:R-:W-:Y:S02]  /*7f40*/  ISETP.LT.OR P1, PT, R138, 0x1, P1 ;  /* 0x000000018a00780c */ /* 0x000fe40000f21670 */
[----:B------:R-:W-:Y:S02]  /*7f50*/  ISETP.GT.AND P2, PT, R137, 0x99, !P6 ;  /* 0x000000998900780c */ /* 0x000fe40007744270 */
[----:B------:R-:W-:-:S02]  /*7f60*/  FSEL R15, R122, -INF , !P1 ;  /* 0xff8000007a0f7808 */ /* 0x000fc40004800000 */
[----:B------:R-:W-:Y:S02]  /*7f70*/  FSETP.NEU.FTZ.AND P1, PT, R14, -INF , PT ;  /* 0xff8000000e00780b */ /* 0x000fe40003f3d000 */
[----:B------:R-:W-:Y:S02]  /*7f80*/  ISETP.LT.OR P2, PT, R138, 0x9a, P2 ;  /* 0x0000009a8a00780c */ /* 0x000fe40001741670 */
[----:B------:R-:W-:Y:S02]  /*7f90*/  FSEL R20, R20, RZ, P1 ;  /* 0x000000ff14147208 */ /* 0x000fe40000800000 */
[----:B------:R-:W-:Y:S02]  /*7fa0*/  FSEL R71, R71, -INF , !P2 ;  /* 0xff80000047477808 */ /* 0x000fe40005000000 */
[----:B------:R-:W-:Y:S01]  /*7fb0*/  FSEL R138, R14, RZ, P1 ;  /* 0x000000ff0e8a7208 */ /* 0x000fe20000800000 */
[----:B------:R-:W-:-:S01]  /*7fc0*/  FFMA.FTZ R21, R120, UR41, -R20 ;  /* 0x0000002978157c23 */ /* 0x000fc20008010814 */
[--C-:B------:R-:W-:Y:S01]  /*7fd0*/  FFMA.FTZ R120, R121, UR41, -R20.reuse ;  /* 0x0000002979787c23 */ /* 0x100fe20008010814 */
        /* <DEDUP_REMOVED lines=9> */
[----:B------:R-:W-:Y:S01]  /*8070*/  FSEL R76, R67, -INF , !P4 ;  /* 0xff800000434c7808 */ /* 0x000fe20006000000 */
        /* <DEDUP_REMOVED lines=34> */
[----:B------:R-:W-:-:S01]  /*82a0*/  FADD.FTZ R138, -R138, R3 ;  /* 0x000000038a8a7221 */ /* 0x000fc20000010100 */
        /* <DEDUP_REMOVED lines=37> */
[----:B------:R-:W-:Y:S01]  /*8500*/  FMNMX.FTZ R133, R63, R132, !PT ;  /* 0x000000843f857209 */ /* 0x000fe20007810000 */
[--C-:B------:R-:W-:Y:S01]  /*8510*/  FFMA.FTZ R132, R77, UR41, -R20.reuse ;  /* 0x000000294d847c23 */ /* 0x100fe20008010814 */
[----:B------:R-:W-:-:S01]  /*8520*/  FFMA.FTZ R77, R80, UR41, -R20 ;  /* 0x00000029504d7c23 */ /* 0x000fc20008010814 */
[--C-:B------:R-:W-:Y:S01]  /*8530*/  FFMA.FTZ R80, R81, UR41, -R20.reuse ;  /* 0x0000002951507c23 */ /* 0x100fe20008010814 */
[----:B------:R-:W-:Y:S01]  /*8540*/  FMNMX.FTZ R133, R66, R133, !PT ;  /* 0x0000008542857209 */ /* 0x000fe20007810000 */
[--C-:B------:R-:W-:Y:S01]  /*8550*/  FFMA.FTZ R81, R84, UR41, -R20.reuse ;  /* 0x0000002954517c23 */ /* 0x100fe20008010814 */
[----:B------:R-:W-:-:S01]  /*8560*/  FFMA.FTZ R84, R85, UR41, -R20 ;  /* 0x0000002955547c23 */ /* 0x000fc20008010814 */
[----:B------:R-:W-:Y:S01]  /*8570*/  FFMA.FTZ R85, R69, UR41, -R20 ;  /* 0x0000002945557c23 */ /* 0x000fe20008010814 */
[----:B------:R-:W-:Y:S01]  /*8580*/  FMNMX.FTZ R133, R76, R133, !PT ;  /* 0x000000854c857209 */ /* 0x000fe20007810000 */
[----:B------:R-:W-:Y:S01]  /*8590*/  IMAD.U32 R69, RZ, RZ, UR41 ;  /* 0x00000029ff457e24 */ /* 0x000fe2000f8e00ff */
[----:B------:R-:W-:Y:S02]  /*85a0*/  MUFU.EX2 R113, R113 ;  /* 0x0000007100717308 */ /* 0x000fe40000000800 */
[----:B------:R-:W-:-:S04]  /*85b0*/  FMNMX.FTZ R136, R70, R133, !PT ;  /* 0x0000008546887209 */ /* 0x000fc80007810000 */
[----:B------:R-:W-:Y:S02]  /*85c0*/  FMNMX.FTZ R136, R71, R136, !PT ;  /* 0x0000008847887209 */ /* 0x000fe40007810000 */
[----:B------:R-:W-:Y:S03]  /*85d0*/  MUFU.EX2 R3, R85 ;  /* 0x0000005500037308 */ /* 0x000fe60000000800 */
[----:B------:R-:W0:Y:S05]  /*85e0*/  SHFL.BFLY PT, R133, R136, 0x2, 0x1f ;  /* 0x0c401f0088857f89 */ /* 0x000e2a00000e0000 */
[----:B------:R-:W-:Y:S08]  /*85f0*/  MUFU.EX2 R116, R116 ;  /* 0x0000007400747308 */ /* 0x000ff00000000800 */
[----:B------:R-:W-:Y:S08]  /*8600*/  MUFU.EX2 R117, R117 ;  /* 0x0000007500757308 */ /* 0x000ff00000000800 */
[----:B------:R-:W-:Y:S01]  /*8610*/  MUFU.EX2 R88, R88 ;  /* 0x0000005800587308 */ /* 0x000fe20000000800 */
[----:B0-----:R-:W-:-:S05]  /*8620*/  FMNMX.FTZ R133, R136, R133, !PT ;  /* 0x0000008588857209 */ /* 0x001fca0007810000 */
[----:B------:R-:W0:Y:S02]  /*8630*/  SHFL.BFLY PT, R136, R133, 0x1, 0x1f ;  /* 0x0c201f0085887f89 */ /* 0x000e2400000e0000 */
[----:B------:R-:W-:Y:S08]  /*8640*/  MUFU.EX2 R89, R89 ;  /* 0x0000005900597308 */ /* 0x000ff00000000800 */
[----:B------:R-:W-:Y:S08]  /*8650*/  MUFU.EX2 R92, R92 ;  /* 0x0000005c005c7308 */ /* 0x000ff00000000800 */
[----:B------:R-:W-:Y:S01]  /*8660*/  MUFU.EX2 R93, R93 ;  /* 0x0000005d005d7308 */ /* 0x000fe20000000800 */
[----:B0-----:R-:W-:Y:S01]  /*8670*/  FMNMX.FTZ R20, R133, R136, !PT ;  /* 0x0000008885147209 */ /* 0x001fe20007810000 */
[----:B------:R-:W-:-:S06]  /*8680*/  FMUL.FTZ R136, R138, UR41 ;  /* 0x000000298a887c20 */ /* 0x000fcc0008410000 */
[----:B------:R-:W-:Y:S01]  /*8690*/  MUFU.EX2 R96, R96 ;  /* 0x0000006000607308 */ /* 0x000fe20000000800 */
[C---:B------:R-:W-:Y:S01]  /*86a0*/  FSETP.NEU.FTZ.AND P1, PT, R20.reuse, -INF , PT ;  /* 0xff8000001400780b */ /* 0x040fe20003f3d000 */
[----:B------:R-:W-:-:S05]  /*86b0*/  FFMA.FTZ R69, R20, R69, -8 ;  /* 0xc100000014457423 */ /* 0x000fca0000010045 */
[----:B------:R-:W-:Y:S01]  /*86c0*/  FSEL R69, R69, RZ, P1 ;  /* 0x000000ff45457208 */ /* 0x000fe20000800000 */
[----:B------:R-:W0:Y:S04]  /*86d0*/  MUFU.EX2 R136, R136 ;  /* 0x0000008800887308 */ /* 0x000e280000000800 */
[----:B------:R-:W-:-:S01]  /*86e0*/  FFMA.FTZ R138, R15, UR41, -R69 ;  /* 0x000000290f8a7c23 */ /* 0x000fc20008010845 */
[--C-:B------:R-:W-:Y:S01]  /*86f0*/  FFMA.FTZ R15, R123, UR41, -R69.reuse ;  /* 0x000000297b0f7c23 */ /* 0x100fe20008010845 */
[----:B------:R-:W-:-:S01]  /*8700*/  FFMA.FTZ R123, R130, UR41, -R69 ;  /* 0x00000029827b7c23 */ /* 0x000fc20008010845 */
[--C-:B------:R-:W-:Y:S01]  /*8710*/  FFMA.FTZ R130, R131, UR41, -R69.reuse ;  /* 0x0000002983827c23 */ /* 0x100fe20008010845 */
[----:B------:R-:W-:Y:S01]  /*8720*/  FSEL R131, R20, RZ, P1 ;  /* 0x000000ff14837208 */ /* 0x000fe20000800000 */
[--C-:B------:R-:W-:Y:S01]  /*8730*/  FFMA.FTZ R133, R126, UR41, -R69.reuse ;  /* 0x000000297e857c23 */ /* 0x100fe20008010845 */
[----:B------:R-:W-:Y:S01]  /*8740*/  MUFU.EX2 R138, R138 ;  /* 0x0000008a008a7308 */ /* 0x000fe20000000800 */
[----:B------:R-:W-:-:S01]  /*8750*/  FFMA.FTZ R126, R127, UR41, -R69 ;  /* 0x000000297f7e7c23 */ /* 0x000fc20008010845 */
[----:B------:R-:W-:Y:S01]  /*8760*/  FFMA.FTZ R127, R134, UR41, -R69 ;  /* 0x00000029867f7c23 */ /* 0x000fe20008010845 */
[----:B------:R-:W-:-:S01]  /*8770*/  FADD.FTZ R131, -R131, R0 ;  /* 0x0000000083837221 */ /* 0x000fc20000010100 */
[--C-:B------:R-:W-:Y:S01]  /*8780*/  FFMA.FTZ R134, R135, UR41, -R69.reuse ;  /* 0x0000002987867c23 */ /* 0x100fe20008010845 */
[----:B------:R-:W-:-:S01]  /*8790*/  FFMA.FTZ R106, R106, UR41, -R69 ;  /* 0x000000296a6a7c23 */ /* 0x000fc20008010845 */
[----:B------:R-:W-:Y:S01]  /*87a0*/  FFMA.FTZ R107, R107, UR41, -R69 ;  /* 0x000000296b6b7c23 */ /* 0x000fe20008010845 */
[----:B------:R-:W-:Y:S01]  /*87b0*/  FMUL.FTZ R131, R131, UR41 ;  /* 0x0000002983837c20 */ /* 0x000fe20008410000 */
[----:B------:R-:W-:Y:S01]  /*87c0*/  MUFU.EX2 R15, R15 ;  /* 0x0000000f000f7308 */ /* 0x000fe20000000800 */
[----:B0-----:R-:W-:-:S01]  /*87d0*/  FFMA.FTZ R135, R136, R6, R21 ;  /* 0x0000000688877223 */ /* 0x001fc20000010015 */
[--C-:B------:R-:W-:Y:S01]  /*87e0*/  FFMA.FTZ R110, R110, UR41, -R69.reuse ;  /* 0x000000296e6e7c23 */ /* 0x100fe20008010845 */
        /* <DEDUP_REMOVED lines=22> */
[----:B-1----:R-:W-:-:S01]  /*8950*/  FFMA.FTZ R133, R94, UR41, -R69 ;  /* 0x000000295e857c23 */ /* 0x002fc20008010845 */
[----:B0-----:R-:W-:Y:S01]  /*8960*/  FFMA.FTZ R6, R131, R5, R138 ;  /* 0x0000000583067223 */ /* 0x001fe2000001008a */
[----:B------:R-:W-:-:S01]  /*8970*/  FFMA.FTZ R94, R98, UR41, -R69 ;  /* 0x00000029625e7c23 */ /* 0x000fc20008010845 */
[----:B------:R-:W-:Y:S01]  /*8980*/  FFMA.FTZ R98, R102, UR41, -R69 ;  /* 0x0000002966627c23 */ /* 0x000fe20008010845 */
[----:B------:R-:W-:-:S01]  /*8990*/  FADD.FTZ R102, R120, R135 ;  /* 0x0000008778667221 */ /* 0x000fc20000010000 */
[----:B------:R-:W-:Y:S01]  /*89a0*/  FADD.FTZ R6, R15, R6 ;  /* 0x000000060f067221 */ /* 0x000fe20000010000 */
[----:B------:R-:W-:-:S01]  /*89b0*/  FFMA.FTZ R59, R59, UR41, -R69 ;  /* 0x000000293b3b7c23 */ /* 0x000fc20008010845 */
[----:B------:R-:W0:Y:S01]  /*89c0*/  MUFU.EX2 R123, R123 ;  /* 0x0000007b007b7308 */ /* 0x000e220000000800 */
[----:B------:R-:W-:-:S01]  /*89d0*/  FADD.FTZ R5, R121, R102 ;  /* 0x0000006679057221 */ /* 0x000fc20000010000 */
[--C-:B------:R-:W-:Y:S01]  /*89e0*/  FFMA.FTZ R62, R62, UR41, -R69.reuse ;  /* 0x000000293e3e7c23 */ /* 0x100fe20008010845 */
[----:B------:R-:W-:-:S01]  /*89f0*/  FFMA.FTZ R63, R63, UR41, -R69 ;  /* 0x000000293f3f7c23 */ /* 0x000fc20008010845 */
[----:B------:R-:W-:Y:S01]  /*8a00*/  FFMA.FTZ R66, R66, UR41, -R69 ;  /* 0x0000002942427c23 */ /* 0x000fe20008010845 */
[----:B------:R-:W-:-:S01]  /*8a10*/  FADD.FTZ R5, R122, R5 ;  /* 0x000000057a057221 */ /* 0x000fc20000010000 */
[----:B------:R-:W-:-:S02]  /*8a20*/  FFMA.FTZ R70, R70, UR41, -R69 ;  /* 0x0000002946467c23 */ /* 0x000fc40008010845 */
[----:B------:R-:W1:Y:S01]  /*8a30*/  MUFU.EX2 R130, R130 ;  /* 0x0000008200827308 */ /* 0x000e620000000800 */
[----:B------:R-:W-:-:S07]  /*8a40*/  FADD.FTZ R102, R124, R5 ;  /* 0x000000057c667221 */ /* 0x000fce0000010000 */
[----:B------:R-:W4:Y:S08]  /*8a50*/  MUFU.EX2 R127, R127 ;  /* 0x0000007f007f7308 */ /* 0x000f300000000800 */
[----:B------:R2:W-:Y:S08]  /*8a60*/  MUFU.EX2 R0, R133 ;  /* 0x0000008500007308 */ /* 0x0005f00000000800 */
[----:B------:R-:W5:Y:S01]  /*8a70*/  MUFU.EX2 R134, R134 ;  /* 0x0000008600867308 */ /* 0x000f620000000800 */
[----:B--2---:R-:W-:-:S04]  /*8a80*/  FADD.FTZ R133, R85, R6 ;  /* 0x0000000655857221 */ /* 0x004fc80000010000 */
[----:B---3--:R-:W-:Y:S01]  /*8a90*/  FADD.FTZ R6, R126, R133 ;  /* 0x000000857e067221 */ /* 0x008fe20000010000 */
[----:B------:R-:W-:-:S02]  /*8aa0*/  FADD.FTZ R133, R125, R102 ;  /* 0x000000667d857221 */ /* 0x000fc40000010000 */
[----:B------:R-:W2:Y:S01]  /*8ab0*/  MUFU.EX2 R106, R106 ;  /* 0x0000006a006a7308 */ /* 0x000ea20000000800 */
[----:B0-----:R-:W-:-:S01]  /*8ac0*/  FADD.FTZ R5, R123, R6 ;  /* 0x000000067b057221 */ /* 0x001fc20000010000 */
[----:B------:R-:W-:-:S03]  /*8ad0*/  FADD.FTZ R102, R128, R133 ;  /* 0x0000008580667221 */ /* 0x000fc60000010000 */
[----:B-1----:R-:W-:Y:S01]  /*8ae0*/  FADD.FTZ R6, R130, R5 ;  /* 0x0000000582067221 */ /* 0x002fe20000010000 */
[----:B------:R-:W-:-:S02]  /*8af0*/  FADD.FTZ R133, R129, R102 ;  /* 0x0000006681857221 */ /* 0x000fc40000010000 */
[----:B------:R-:W0:Y:S01]  /*8b00*/  MUFU.EX2 R107, R107 ;  /* 0x0000006b006b7308 */ /* 0x000e220000000800 */
[----:B----4-:R-:W-:-:S01]  /*8b10*/  FADD.FTZ R5, R127, R6 ;  /* 0x000000067f057221 */ /* 0x010fc20000010000 */
[----:B------:R-:W-:-:S03]  /*8b20*/  FADD.FTZ R6, R104, R133 ;  /* 0x0000008568067221 */ /* 0x000fc60000010000 */
[----:B-----5:R-:W-:-:S03]  /*8b30*/  FADD.FTZ R5, R134, R5 ;  /* 0x0000000586057221 */ /* 0x020fc60000010000 */
[----:B------:R-:W1:Y:S01]  /*8b40*/  MUFU.EX2 R110, R110 ;  /* 0x0000006e006e7308 */ /* 0x000e620000000800 */
[----:B--2---:R-:W-:-:S01]  /*8b50*/  FADD.FTZ R102, R106, R5 ;  /* 0x000000056a667221 */ /* 0x004fc20000010000 */
[----:B------:R-:W-:-:S04]  /*8b60*/  FADD.FTZ R5, R105, R6 ;  /* 0x0000000669057221 */ /* 0x000fc80000010000 */
[----:B------:R-:W-:Y:S02]  /*8b70*/  FADD.FTZ R6, R108, R5 ;  /* 0x000000056c067221 */ /* 0x000fe40000010000 */
[----:B------:R-:W2:Y:S01]  /*8b80*/  MUFU.EX2 R111, R111 ;  /* 0x0000006f006f7308 */ /* 0x000ea20000000800 */
[----:B0-----:R-:W-:-:S01]  /*8b90*/  FADD.FTZ R133, R107, R102 ;  /* 0x000000666b857221 */ /* 0x001fc20000010000 */
[----:B------:R-:W-:-:S04]  /*8ba0*/  FADD.FTZ R5, R109, R6 ;  /* 0x000000066d057221 */ /* 0x000fc80000010000 */
[----:B------:R-:W-:Y:S02]  /*8bb0*/  FADD.FTZ R6, R112, R5 ;  /* 0x0000000570067221 */ /* 0x000fe40000010000 */
[----:B------:R-:W0:Y:S01]  /*8bc0*/  MUFU.EX2 R114, R114 ;  /* 0x0000007200727308 */ /* 0x000e220000000800 */
        /* <DEDUP_REMOVED lines=16> */
[----:B--2---:R-:W-:-:S07]  /*8cd0*/  FADD.FTZ R102, R118, R133 ;  /* 0x0000008576667221 */ /* 0x004fce0000010000 */
[----:B------:R-:W2:Y:S01]  /*8ce0*/  MUFU.EX2 R91, R91 ;  /* 0x0000005b005b7308 */ /* 0x000ea20000000800 */
[----:B0-----:R-:W-:-:S07]  /*8cf0*/  FADD.FTZ R133, R119, R102 ;  /* 0x0000006677857221 */ /* 0x001fce0000010000 */
[----:B------:R-:W0:Y:S01]  /*8d00*/  MUFU.EX2 R95, R95 ;  /* 0x0000005f005f7308 */ /* 0x000e220000000800 */
[----:B-1----:R-:W-:-:S07]  /*8d10*/  FADD.FTZ R102, R90, R133 ;  /* 0x000000855a667221 */ /* 0x002fce0000010000 */
[----:B------:R-:W1:Y:S01]  /*8d20*/  MUFU.EX2 R94, R94 ;  /* 0x0000005e005e7308 */ /* 0x000e620000000800 */
[----:B--2---:R-:W-:-:S04]  /*8d30*/  FADD.FTZ R133, R91, R102 ;  /* 0x000000665b857221 */ /* 0x004fc80000010000 */
[----:B------:R-:W-:-:S03]  /*8d40*/  FADD.FTZ R102, R0, R133 ;  /* 0x0000008500667221 */ /* 0x000fc60000010000 */
[----:B------:R-:W2:Y:S01]  /*8d50*/  MUFU.EX2 R97, R97 ;  /* 0x0000006100617308 */ /* 0x000ea20000000800 */
[----:B0-----:R-:W-:-:S07]  /*8d60*/  FADD.FTZ R133, R95, R102 ;  /* 0x000000665f857221 */ /* 0x001fce0000010000 */
[----:B------:R-:W0:Y:S01]  /*8d70*/  MUFU.EX2 R99, R99 ;  /* 0x0000006300637308 */ /* 0x000e220000000800 */
[----:B-1----:R-:W-:-:S07]  /*8d80*/  FADD.FTZ R102, R94, R133 ;  /* 0x000000855e667221 */ /* 0x002fce0000010000 */
[----:B------:R-:W1:Y:S01]  /*8d90*/  MUFU.EX2 R100, R100 ;  /* 0x0000006400647308 */ /* 0x000e620000000800 */
[----:B--2---:R-:W-:-:S07]  /*8da0*/  FADD.FTZ R5, R97, R6 ;  /* 0x0000000661057221 */ /* 0x004fce0000010000 */
        /* <DEDUP_REMOVED lines=31> */
[----:B0-----:R-:W-:-:S01]  /*8fa0*/  FADD.FTZ R102, R80, R133 ;  /* 0x0000008550667221 */ /* 0x001fc20000010000 */
[--C-:B------:R-:W-:Y:S01]  /*8fb0*/  FFMA.FTZ R133, R76, UR41, -R69.reuse ;  /* 0x000000294c857c23 */ /* 0x100fe20008010845 */
[----:B------:R-:W-:-:S05]  /*8fc0*/  FFMA.FTZ R69, R71, UR41, -R69 ;  /* 0x0000002947457c23 */ /* 0x000fca0008010845 */
        /* <DEDUP_REMOVED lines=35> */
[----:B0-----:R-:W-:-:S04]  /*9200*/  FADD.FTZ R6, R68, R5 ;  /* 0x0000000544067221 */ /* 0x001fc80000010000 */
[----:B------:R-:W-:Y:S01]  /*9210*/  FADD.FTZ R6, R3, R6 ;  /* 0x0000000603067221 */ /* 0x000fe20000010000 */
[----:B-1----:R-:W-:-:S04]  /*9220*/  FADD.FTZ R76, R70, R71 ;  /* 0x00000047464c7221 */ /* 0x002fc80000010000 */
[----:B--2---:R-:W-:Y:S01]  /*9230*/  FADD.FTZ R5, R69, R76 ;  /* 0x0000004c45057221 */ /* 0x004fe20000010000 */
[----:B------:R-:W-:Y:S06]  /*9240*/  @!P0 BRA `(.L_x_870) ;  /* 0x0000000000048947 */ /* 0x000fec0003800000 */
[----:B------:R-:W-:Y:S01]  /*9250*/  BPT.TRAP 0x1 ;  /* 0x000000040000795c */ /* 0x000fe20000300000 */
.L_x_870:
        /* <DEDUP_REMOVED lines=8> */
[----:B------:R-:W-:Y:S01]  /*92e0*/  FMUL.FTZ R24, R24, R136 ;  /* 0x0000008818187220 */ /* 0x000fe20000410000 */
[----:B------:R-:W-:Y:S01]  /*92f0*/  F2FP.SATFINITE.E4M3.F32.PACK_AB_MERGE_C R3, R3, R68, RZ ;  /* 0x000000440303723e */ /* 0x000fe200048070ff */
[----:B------:R-:W-:Y:S01]  /*9300*/  FMUL.FTZ R25, R25, R136 ;  /* 0x0000008819197220 */ /* 0x000fe20000410000 */
[----:B------:R-:W-:Y:S01]  /*9310*/  F2FP.SATFINITE.E4M3.F32.PACK_AB_MERGE_C R60, R57, R56, R60 ;  /* 0x00000038393c723e */ /* 0x000fe2000480703c */
[----:B------:R-:W-:Y:S01]  /*9320*/  FMUL.FTZ R28, R28, R136 ;  /* 0x000000881c1c7220 */ /* 0x000fe20000410000 */
[----:B------:R-:W-:Y:S01]  /*9330*/  F2FP.SATFINITE.E4M3.F32.PACK_AB_MERGE_C R121, R122, R121, RZ ;  /* 0x000000797a79723e */ /* 0x000fe200048070ff */
[----:B------:R-:W-:Y:S01]  /*9340*/  SYNCS.ARRIVE.TRANS64.RED.A1T0 RZ, [UR6], RZ ;  /* 0x000000ffffff79a7 */ /* 0x000fe20008100406 */
        /* <DEDUP_REMOVED lines=27> */
[----:B------:R-:W-:Y:S01]  /*9500*/  VIADD R4, R4, 0xffffffff ;  /* 0xffffffff04047836 */ /* 0x000fe20000000000 */
[----:B------:R-:W-:Y:S01]  /*9510*/  F2FP.SATFINITE.E4M3.F32.PACK_AB_MERGE_C R69, R69, R70, RZ ;  /* 0x000000464545723e */ /* 0x000fe200048070ff */
        /* <DEDUP_REMOVED lines=35> */
[----:B------:R-:W-:Y:S01]  /*9750*/  F2FP.SATFINITE.E4M3.F32.PACK_AB_MERGE_C R137, R59, R58, R62 ;  /* 0x0000003a3b89723e */ /* 0x000fe2000480703e */
[----:B------:R-:W-:Y:S01]  /*9760*/  IMAD.MOV.U32 R136, RZ, RZ, R60 ;  /* 0x000000ffff887224 */ /* 0x000fe200078e003c */
[----:B------:R-:W-:Y:S01]  /*9770*/  F2FP.SATFINITE.E4M3.F32.PACK_AB_MERGE_C R139, R133, R66, R69 ;  /* 0x00000042858b723e */ /* 0x000fe20004807045 */
[----:B------:R-:W-:Y:S06]  /*9780*/  @P1 BRA `(.L_x_871) ;  /* 0xffffffc0006c1947 */ /* 0x000fec000383ffff */
[----:B------:R-:W-:Y:S01]  /*9790*/  IMAD.MOV.U32 R0, RZ, RZ, R20 ;  /* 0x000000ffff007224 */ /* 0x000fe200078e0014 */
[----:B------:R-:W-:Y:S01]  /*97a0*/  UMOV UR37, UR25 ;  /* 0x0000001900257c82 */ /* 0x000fe20008000000 */
[----:B------:R-:W-:Y:S01]  /*97b0*/  IMAD.MOV.U32 R3, RZ, RZ, R14 ;  /* 0x000000ffff037224 */ /* 0x000fe200078e000e */
[----:B------:R-:W-:-:S06]  /*97c0*/  UMOV UR36, UR24 ;  /* 0x0000001800247c82 */ /* 0x000fcc0008000000 */
.L_x_853:
[----:B------:R-:W0:Y:S01]  /*97d0*/  LDC R10, c[0x0][0x9e4] ;  /* 0x00027900ff0a7b82 */ /* 0x000e220000000800 */
[----:B------:R-:W-:Y:S01]  /*97e0*/  VIADD R11, R22, -UR21 ;  /* 0x80000015160b7c36 */ /* 0x000fe20008000000 */
[----:B------:R-:W-:-:S04]  /*97f0*/  LOP3.LUT R2, R2, 0xffffffef, RZ, 0xc0, !PT ;  /* 0xffffffef02027812 */ /* 0x000fc800078ec0ff */
[----:B------:R-:W-:Y:S02]  /*9800*/  R2UR UR6, R11 ;  /* 0x000000000b0672ca */ /* 0x000fe400000e0000 */
[----:B0-----:R-:W-:-:S13]  /*9810*/  ISETP.GE.AND P1, PT, R10, 0x1, PT ;  /* 0x000000010a00780c */ /* 0x001fda0003f26270 */
[----:B------:R-:W-:Y:S01]  /*9820*/  @P1 LOP3.LUT R2, R2, 0x10, RZ, 0xfc, !PT ;  /* 0x0000001002021812 */ /* 0x000fe200078efcff */
[----:B------:R-:W-:Y:S06]  /*9830*/  @!P1 BRA `(.L_x_872) ;  /* 0x0000000000449947 */ /* 0x000fec0003800000 */
        /* <DEDUP_REMOVED lines=9> */
.L_x_873:
[----:B------:R-:W-:-:S13]  /*98d0*/  ISETP.NE.AND P1, PT, R10, 0x1, PT ;  /* 0x000000010a00780c */ /* 0x000fda0003f25270 */
[----:B------:R-:W0:Y:S02]  /*98e0*/  @P1 LDC.64 R12, c[0x0][0x9e8] ;  /* 0x00027a00ff0c1b82 */ /* 0x000e240000000a00 */
[----:B0-----:R-:W-:-:S05]  /*98f0*/  @P1 IMAD.HI.U32 R12, R22, R12, RZ ;  /* 0x0000000c160c1227 */ /* 0x001fca00078e00ff */
[----:B------:R-:W-:-:S07]  /*9900*/  @P1 SHF.R.U32.HI R22, RZ, R13, R12 ;  /* 0x0000000dff161219 */ /* 0x000fce000001160c */
.L_x_874:
[----:B------:R-:W-:-:S05]  /*9910*/  IMAD R22, R22, R10, RZ ;  /* 0x0000000a16167224 */ /* 0x000fca00078e02ff */
[----:B------:R-:W-:-:S13]  /*9920*/  R2UR UR7, R22 ;  /* 0x00000000160772ca */ /* 0x000fda00000e0000 */
[----:B------:R-:W-:-:S04]  /*9930*/  UISETP.LT.AND UP0, UPT, UR6, UR7, UPT ;  /* 0x000000070600728c */ /* 0x000fc8000bf01270 */
[----:B------:R-:W-:-:S12]  /*9940*/  USEL UR6, UR6, UR7, !UP0 ;  /* 0x0000000706067287 */ /* 0x000fd8000c000000 */
.L_x_872:
        /* <DEDUP_REMOVED lines=12> */
.L_x_885:
[----:B------:R-:W-:-:S04]  /*9a10*/  UIADD3 UR37, UR21, 0x1, URZ ;  /* 0x0000000115257890 */ /* 0x000fc8000fffe03f */
[----:B------:R-:W-:-:S04]  /*9a20*/  UISETP.NE.AND UP0, UPT, UR37, 0x2, UPT ;  /* 0x000000022500788c */ /* 0x000fc8000bf05270 */
[----:B------:R-:W-:Y:S02]  /*9a30*/  USEL UR36, URZ, 0x1, UP0 ;  /* 0x000000013f247887 */ /* 0x000fe40008000000 */
[----:B------:R-:W-:Y:S02]  /*9a40*/  USEL UR37, UR37, URZ, UP0 ;  /* 0x0000003f25257287 */ /* 0x000fe40008000000 */
[----:B------:R-:W-:Y:S01]  /*9a50*/  ULOP3.LUT UR36, UR22, UR36, URZ, 0x3c, !UPT ;  /* 0x0000002416247292 */ /* 0x000fe2000f8e3c3f */
[----:B------:R-:W-:Y:S11]  /*9a60*/  @!P0 BRA `(.L_x_876) ;  /* 0x0000000000048947 */ /* 0x000ff60003800000 */
[----:B------:R-:W-:Y:S01]  /*9a70*/  BPT.TRAP 0x1 ;  /* 0x000000040000795c */ /* 0x000fe20000300000 */
.L_x_876:
[----:B------:R-:W-:Y:S01]  /*9a80*/  ULEA UR6, UR37, UR45, 0x3 ;  /* 0x0000002d25067291 */ /* 0x000fe2000f8e183f */
[----:B------:R-:W-:-:S05]  /*9a90*/  IMAD.U32 R0, RZ, RZ, UR36 ;  /* 0x00000024ff007e24 */ /* 0x000fca000f8e00ff */
[----:B------:R-:W-:-:S04]  /*9aa0*/  SHF.L.U32 R0, R0, 0x1f, RZ ;  /* 0x0000001f00007819 */ /* 0x000fc800000006ff */
[----:B------:R0:W1:Y:S01]  /*9ab0*/  SYNCS.PHASECHK.TRANS64.TRYWAIT P1, [UR6+0x13230], R0 ;  /* 0x01323000ff0075a7 */ /* 0x0000620008020146 */
[----:B------:R-:W-:Y:S05]  /*9ac0*/  @!P0 BRA `(.L_x_877) ;  /* 0x0000000000048947 */ /* 0x000fea0003800000 */
[----:B------:R-:W-:Y:S01]  /*9ad0*/  BPT.TRAP 0x1 ;  /* 0x000000040000795c */ /* 0x000fe20000300000 */
.L_x_877:
[----:B-1----:R-:W-:Y:S05]  /*9ae0*/  @P1 BRA `(.L_x_878) ;  /* 0x0000000000081947 */ /* 0x002fea0003800000 */
[----:B------:R-:W1:Y:S02]  /*9af0*/  SYNCS.PHASECHK.TRANS64.TRYWAIT P1, [UR6+0x13230], R0 ;  /* 0x01323000ff0075a7 */ /* 0x000e640008020146 */
[----:B-1----:R-:W-:Y:S05]  /*9b00*/  @!P1 BRA `(.L_x_879) ;  /* 0x000000cc00b49947 */ /* 0x002fea0003800000 */
.L_x_878:
        /* <DEDUP_REMOVED lines=64> */
.L_x_880:
[----:B------:R-:W-:Y:S01]  /*9f10*/  ULEA UR11, UR21, UR45, 0x3 ;  /* 0x0000002d150b7291 */ /* 0x000fe2000f8e183f */
[----:B01----:R-:W-:-:S05]  /*9f20*/  IMAD.U32 R0, RZ, RZ, UR22 ;  /* 0x00000016ff007e24 */ /* 0x003fca000f8e00ff */
[----:B------:R-:W-:-:S04]  /*9f30*/  SHF.L.U32 R0, R0, 0x1f, RZ ;  /* 0x0000001f00007819 */ /* 0x000fc800000006ff */
[----:B------:R0:W1:Y:S01]  /*9f40*/  SYNCS.PHASECHK.TRANS64.TRYWAIT P1, [UR11+0x13250], R0 ;  /* 0x01325000ff0075a7 */ /* 0x000062000802014b */
[----:B------:R-:W-:Y:S05]  /*9f50*/  @!P0 BRA `(.L_x_881) ;  /* 0x0000000000048947 */ /* 0x000fea0003800000 */
[----:B------:R-:W-:Y:S01]  /*9f60*/  BPT.TRAP 0x1 ;  /* 0x000000040000795c */ /* 0x000fe20000300000 */
.L_x_881:
[----:B-1----:R-:W-:Y:S05]  /*9f70*/  @P1 BRA `(.L_x_882) ;  /* 0x0000000000081947 */ /* 0x002fea0003800000 */
[----:B------:R-:W1:Y:S02]  /*9f80*/  SYNCS.PHASECHK.TRANS64.TRYWAIT P1, [UR11+0x13250], R0 ;  /* 0x01325000ff0075a7 */ /* 0x000e64000802014b */
[----:B-1----:R-:W-:Y:S05]  /*9f90*/  @!P1 BRA `(.L_x_883) ;  /* 0x000000c800a89947 */ /* 0x002fea0003800000 */
.L_x_882:
[----:B01----:R-:W-:Y:S01]  /*9fa0*/  FMNMX.FTZ R0, R120, R11, !PT ;  /* 0x0000000b78007209 */ /* 0x003fe20007810000 */
        /* <DEDUP_REMOVED lines=96> */
[----:B0-----:R-:W-:Y:S01]  /*a5b0*/  LOP3.LUT P1, RZ, R155, 0x7f, RZ, 0xc0, !PT ;  /* 0x0000007f9bff7812 */ /* 0x001fe2000782c0ff */
[----:B------:R-:W0:Y:S04]  /*a5c0*/  SHFL.BFLY PT, R3, R14, 0x2, 0x1f ;  /* 0x0c401f000e037f89 */ /* 0x000e2800000e0000 */
[----:B------:R-:W1:Y:S01]  /*a5d0*/  SHFL.BFLY PT, R21, R12, 0x2, 0x1f ;  /* 0x0c401f000c157f89 */ /* 0x000e6200000e0000 */
[----:B0-----:R-:W-:Y:S01]  /*a5e0*/  FMNMX.FTZ R15, R14, R3, !PT ;  /* 0x000000030e0f7209 */ /* 0x001fe20007810000 */
[----:B------:R-:W-:Y:S01]  /*a5f0*/  IMAD.U32 R14, RZ, RZ, UR41 ;  /* 0x00000029ff0e7e24 */ /* 0x000fe2000f8e00ff */
[----:B-1----:R-:W-:-:S03]  /*a600*/  FMNMX.FTZ R21, R12, R21, !PT ;  /* 0x000000150c157209 */ /* 0x002fc60007810000 */
[----:B------:R-:W0:Y:S01]  /*a610*/  SHFL.BFLY PT, R0, R15, 0x1, 0x1f ;  /* 0x0c201f000f007f89 */ /* 0x000e2200000e0000 */
[----:B------:R-:W-:Y:S02]  /*a620*/  WARPGROUP.DEPBAR.LE gsb0, 0x0 ;  /* 0x00008000000079c5 */ /* 0x000fe40000010000 */
[----:B------:R-:W-:Y:S01]  /*a630*/  WARPGROUP.ARRIVE ;  /* 0x00000000000079c5 */ /* 0x000fe20000000000 */
[----:B------:R-:W1:Y:S05]  /*a640*/  SHFL.BFLY PT, R20, R21, 0x1, 0x1f ;  /* 0x0c201f0015147f89 */ /* 0x000e6a00000e0000 */
[----:B------:R-:W-:Y:S01]  /*a650*/  QGMMA.64x64x32.F32.E4M3.E4M3 R24, R144, gdesc[UR4], R24, gsb0 ;  /* 0x00e0000490187df3 */ /* 0x000fe20008000818 */
[----:B------:R-:W-:Y:S01]  /*a660*/  UIADD3 UR6, UR10, 0x180, URZ ;  /* 0x000001800a067890 */ /* 0x000fe2000fffe03f */
[----:B------:R-:W-:Y:S01]  /*a670*/  UMOV UR7, 0xc0000010 ;  /* 0xc000001000077882 */ /* 0x000fe20000000000 */
[----:B0-----:R-:W-:-:S02]  /*a680*/  FMNMX.FTZ R3, R15, R0, !PT ;  /* 0x000000000f037209 */ /* 0x001fc40007810000 */
[----:B-1----:R-:W-:-:S03]  /*a690*/  FMNMX.FTZ R0, R21, R20, !PT ;  /* 0x0000001415007209 */ /* 0x002fc60007810000 */
        /* <DEDUP_REMOVED lines=53> */
[----:B------:R-:W0:Y:S01]  /*a9f0*/  MUFU.EX2 R14, R14 ;  /* 0x0000000e000e7308 */ /* 0x000e220000000800 */
        /* <DEDUP_REMOVED lines=15> */
[----:B------:R-:W1:Y:S01]  /*aaf0*/  MUFU.EX2 R129, R129 ;  /* 0x0000008100817308 */ /* 0x000e620000000800 */
        /* <DEDUP_REMOVED lines=8> */
[----:B------:R-:W-:Y:S01]  /*ab80*/  UIADD3 UR6, UR10, 0x200, URZ ;  /* 0x000002000a067890 */ /* 0x000fe2000fffe03f */
[--C-:B------:R-:W-:Y:S01]  /*ab90*/  FFMA.FTZ R102, R102, UR41, -R69.reuse ;  /* 0x0000002966667c23 */ /* 0x100fe20008010845 */
[----:B------:R-:W-:-:S01]  /*aba0*/  FFMA.FTZ R103, R103, UR41, -R69 ;  /* 0x0000002967677c23 */ /* 0x000fc20008010845 */
[----:B------:R-:W-:Y:S01]  /*abb0*/  UMOV UR7, 0xc0000010 ;  /* 0xc000001000077882 */ /* 0x000fe20000000000 */
        /* <DEDUP_REMOVED lines=21> */
[----:B------:R-:W-:-:S06]  /*ad10*/  FFMA.FTZ R69, R71, UR41, -R69 ;  /* 0x0000002947457c23 */ /* 0x000fcc0008010845 */
[----:B------:R-:W2:Y:S01]  /*ad20*/  MUFU.EX2 R21, R21 ;  /* 0x0000001500157308 */ /* 0x000ea20000000800 */
[----:B-1----:R-:W-:-:S07]  /*ad30*/  FADD.FTZ R130, R20, R133 ;  /* 0x0000008514827221 */ /* 0x002fce0000010000 */
[----:B------:R-:W1:Y:S01]  /*ad40*/  MUFU.EX2 R124, R124 ;  /* 0x0000007c007c7308 */ /* 0x000e620000000800 */
[----:B0-----:R-:W-:-:S07]  /*ad50*/  FADD.FTZ R5, R123, R6 ;  /* 0x000000067b057221 */ /* 0x001fce0000010000 */
[----:B------:R-:W0:Y:S01]  /*ad60*/  MUFU.EX2 R22, R22 ;  /* 0x0000001600167308 */ /* 0x000e220000000800 */
[----:B--2---:R-:W-:-:S07]  /*ad70*/  FADD.FTZ R133, R21, R130 ;  /* 0x0000008215857221 */ /* 0x004fce0000010000 */
[----:B------:R-:W2:Y:S01]  /*ad80*/  MUFU.EX2 R126, R126 ;  /* 0x0000007e007e7308 */ /* 0x000ea20000000800 */
[----:B-1----:R-:W-:-:S01]  /*ad90*/  FADD.FTZ R5, R124, R5 ;  /* 0x000000057c057221 */ /* 0x002fc20000010000 */
[----:B------:R-:W-:-:S06]  /*ada0*/  WARPGROUP.DEPBAR.LE gsb0, 0x0 ;  /* 0x00008000000079c5 */ /* 0x000fcc0000010000 */
[----:B------:R-:W1:Y:S01]  /*adb0*/  MUFU.EX2 R121, R121 ;  /* 0x0000007900797308 */ /* 0x000e620000000800 */
[----:B0-----:R-:W-:-:S01]  /*adc0*/  FADD.FTZ R6, R22, R133 ;  /* 0x0000008516067221 */ /* 0x001fc20000010000 */
[----:B------:R-:W-:-:S06]  /*add0*/  WARPGROUP.ARRIVE ;  /* 0x00000000000079c5 */ /* 0x000fcc0000000000 */
[----:B------:R-:W0:Y:S01]  /*ade0*/  MUFU.EX2 R127, R127 ;  /* 0x0000007f007f7308 */ /* 0x000e220000000800 */
[----:B--2---:R-:W-:-:S01]  /*adf0*/  FADD.FTZ R130, R126, R5 ;  /* 0x000000057e827221 */ /* 0x004fc20000010000 */
[----:B------:R-:W-:Y:S06]  /*ae00*/  QGMMA.64x64x32.F32.E4M3.E4M3 R24, R136, gdesc[UR4], R24, gsb0 ;  /* 0x00e0000488187df3 */ /* 0x000fec0008000818 */
        /* <DEDUP_REMOVED lines=103> */
[----:B------:R-:W-:-:S05]  /*b480*/  IMAD.U32 R5, RZ, RZ, UR37 ;  /* 0x00000025ff057e24 */ /* 0x000fca000f8e00ff */
[----:B------:R-:W-:Y:S01]  /*b490*/  @!P1 LEA R5, R5, UR45, 0x3 ;  /* 0x0000002d05059c11 */ /* 0x000fe2000f8e18ff */
[----:B------:R-:W2:Y:S01]  /*b4a0*/  MUFU.EX2 R87, R87 ;  /* 0x0000005700577308 */ /* 0x000ea20000000800 */
[----:B-1----:R-:W-:-:S03]  /*b4b0*/  FADD.FTZ R130, R86, R133 ;  /* 0x0000008556827221 */ /* 0x002fc60000010000 */
[----:B------:R-:W-:-:S04]  /*b4c0*/  @!P1 VIADD R5, R5, 0x13240 ;  /* 0x0001324005059836 */ /* 0x000fc80000000000 */
[----:B------:R-:W1:Y:S01]  /*b4d0*/  MUFU.EX2 R56, R56 ;  /* 0x0000003800387308 */ /* 0x000e620000000800 */
[----:B0-----:R-:W-:-:S01]  /*b4e0*/  FADD.FTZ R133, R85, R6 ;  /* 0x0000000655857221 */ /* 0x001fc20000010000 */
[----:B------:R-:W-:-:S04]  /*b4f0*/  @!P1 PRMT R5, RZ, 0x654, R5 ;  /* 0x00000654ff059816 */ /* 0x000fc80000000005 */
[----:B------:R0:W-:Y:S02]  /*b500*/  @!P1 SYNCS.ARRIVE.TRANS64.RED.A1T0 RZ, [R5+URZ], RZ ;  /* 0x000000ff05ff99a7 */ /* 0x0001e4000810043f */
        /* <DEDUP_REMOVED lines=10> */
[----:B------:R-:W0:Y:S01]  /*b5b0*/  MUFU.EX2 R61, R61 ;  /* 0x0000003d003d7308 */ /* 0x000e220000000800 */
[----:B---3--:R-:W-:-:S07]  /*b5c0*/  FADD.FTZ R6, R60, R133 ;  /* 0x000000853c067221 */ /* 0x008fce0000010000 */
        /* <DEDUP_REMOVED lines=17> */
[----:B-1----:R-:W-:-:S01]  /*b6e0*/  FADD.FTZ R130, R70, R71 ;  /* 0x0000004746827221 */ /* 0x002fc20000010000 */
[----:B--2---:R-:W-:-:S03]  /*b6f0*/  FADD.FTZ R6, R13, R6 ;  /* 0x000000060d067221 */ /* 0x004fc60000010000 */
[----:B0-----:R-:W-:Y:S01]  /*b700*/  FADD.FTZ R5, R69, R130 ;  /* 0x0000008245057221 */ /* 0x001fe20000010000 */
[----:B------:R-:W-:Y:S06]  /*b710*/  @!P0 BRA `(.L_x_884) ;  /* 0x0000000000048947 */ /* 0x000fec0003800000 */
[----:B------:R-:W-:Y:S01]  /*b720*/  BPT.TRAP 0x1 ;  /* 0x000000040000795c */ /* 0x000fe20000300000 */
.L_x_884:
        /* <DEDUP_REMOVED lines=82> */
.L_x_875:
[----:B------:R-:W-:-:S13]  /*bc50*/  ISETP.GE.AND P1, PT, R4, UR43, PT ;  /* 0x0000002b04007c0c */ /* 0x000fda000bf26270 */
[----:B------:R-:W-:Y:S05]  /*bc60*/  @!P1 BRA `(.L_x_886) ;  /* 0x0000003c00c49947 */ /* 0x000fea0003800000 */
[----:B------:R-:W-:Y:S01]  /*bc70*/  IMAD.IADD R14, R18, 0x1, -R19 ;  /* 0x00000001120e7824 */ /* 0x000fe200078e0a13 */
[----:B------:R-:W-:Y:S01]  /*bc80*/  UMOV UR25, UR36 ;  /* 0x0000002400197c82 */ /* 0x000fe20008000000 */
[----:B------:R-:W-:Y:S01]  /*bc90*/  IMAD.MOV.U32 R11, RZ, RZ, R0 ;  /* 0x000000ffff0b7224 */ /* 0x000fe200078e0000 */
[----:B------:R-:W-:Y:S01]  /*bca0*/  UMOV UR24, UR37 ;  /* 0x0000002500187c82 */ /* 0x000fe20008000000 */
[C---:B------:R-:W-:Y:S01]  /*bcb0*/  IMAD.IADD R13, R14.reuse, 0x1, R8 ;  /* 0x000000010e0d7824 */ /* 0x040fe200078e0208 */
[----:B------:R-:W-:Y:S01]  /*bcc0*/  ULDC UR20, c[0x0][0x9e4] ;  /* 0x0002790000147ab9 */ /* 0x000fe20000000800 */
[----:B------:R-:W-:Y:S01]  /*bcd0*/  IMAD.IADD R14, R14, 0x1, R7 ;  /* 0x000000010e0e7824 */ /* 0x000fe200078e0207 */
[----:B------:R-:W-:Y:S01]  /*bce0*/  ULDC UR22, c[0x0][0x9dc] ;  /* 0x0002770000167ab9 */ /* 0x000fe20000000800 */
[----:B------:R-:W-:Y:S01]  /*bcf0*/  IMAD.MOV.U32 R12, RZ, RZ, R3 ;  /* 0x000000ffff0c7224 */ /* 0x000fe200078e0003 */
[----:B------:R-:W-:Y:S01]  /*bd00*/  LOP3.LUT R15, RZ, R13, RZ, 0x33, !PT ;  /* 0x0000000dff0f7212 */ /* 0x000fe200078e33ff */
[----:B------:R-:W-:Y:S01]  /*bd10*/  ULDC UR21, c[0x0][0x9e0] ;  /* 0x0002780000157ab9 */ /* 0x000fe20000000800 */
[----:B------:R-:W-:-:S07]  /*bd20*/  LOP3.LUT R20, RZ, R14, RZ, 0x33, !PT ;  /* 0x0000000eff147212 */ /* 0x000fce00078e33ff */
.L_x_904:
[----:B------:R-:W-:-:S04]  /*bd30*/  UISETP.NE.AND UP0, UPT, UR24, 0x1, UPT ;  /* 0x000000011800788c */ /* 0x000fc8000bf05270 */
[----:B------:R-:W-:-:S04]  /*bd40*/  USEL UR36, URZ, 0x1, UP0 ;  /* 0x000000013f247887 */ /* 0x000fc80008000000 */
[----:B------:R-:W-:Y:S01]  /*bd50*/  ULOP3.LUT UR36, UR25, UR36, URZ, 0x3c, !UPT ;  /* 0x0000002419247292 */ /* 0x000fe2000f8e3c3f */
[----:B------:R-:W-:Y:S11]  /*bd60*/  @!P0 BRA `(.L_x_887) ;  /* 0x0000000000048947 */ /* 0x000ff60003800000 */
[----:B------:R-:W-:Y:S01]  /*bd70*/  BPT.TRAP 0x1 ;  /* 0x000000040000795c */ /* 0x000fe20000300000 */
.L_x_887:
[----:B------:R-:W-:Y:S01]  /*bd80*/  UIADD3 UR37, UR24, 0x1, URZ ;  /* 0x0000000118257890 */ /* 0x000fe2000fffe03f */
[----:B------:R-:W-:-:S03]  /*bd90*/  IMAD.U32 R0, RZ, RZ, UR36 ;  /* 0x00000024ff007e24 */ /* 0x000fc6000f8e00ff */
[----:B------:R-:W-:Y:S02]  /*bda0*/  UISETP.NE.AND UP0, UPT, UR37, 0x2, UPT ;  /* 0x000000022500788c */ /* 0x000fe4000bf05270 */
[----:B------:R-:W-:Y:S02]  /*bdb0*/  SHF.L.U32 R0, R0, 0x1f, RZ ;  /* 0x0000001f00007819 */ /* 0x000fe400000006ff */
[----:B------:R-:W-:-:S04]  /*bdc0*/  USEL UR37, UR37, URZ, UP0 ;  /* 0x0000003f25257287 */ /* 0x000fc80008000000 */
[----:B------:R-:W-:-:S09]  /*bdd0*/  ULEA UR23, UR37, UR45, 0x3 ;  /* 0x0000002d25177291 */ /* 0x000fd2000f8e183f */
[----:B------:R0:W1:Y:S01]  /*bde0*/  SYNCS.PHASECHK.TRANS64.TRYWAIT P1, [UR23+0x13230], R0 ;  /* 0x01323000ff0075a7 */ /* 0x0000620008020157 */
[----:B------:R-:W-:Y:S05]  /*bdf0*/  @!P0 BRA `(.L_x_888) ;  /* 0x0000000000048947 */ /* 0x000fea0003800000 */
[----:B------:R-:W-:Y:S01]  /*be00*/  BPT.TRAP 0x1 ;  /* 0x000000040000795c */ /* 0x000fe20000300000 */
.L_x_888:
[----:B-1----:R-:W-:Y:S05]  /*be10*/  @P1 BRA `(.L_x_889) ;  /* 0x0000000000081947 */ /* 0x002fea0003800000 */
[----:B------:R-:W1:Y:S02]  /*be20*/  SYNCS.PHASECHK.TRANS64.TRYWAIT P1, [UR23+0x13230], R0 ;  /* 0x01323000ff0075a7 */ /* 0x000e640008020157 */
[----:B-1----:R-:W-:Y:S05]  /*be30*/  @!P1 BRA `(.L_x_890) ;  /* 0x000000ac00189947 */ /* 0x002fea0003800000 */
.L_x_889:
        /* <DEDUP_REMOVED lines=64> */
.L_x_891:
[----:B------:R-:W-:Y:S01]  /*c240*/  ULEA UR11, UR24, UR45, 0x3 ;  /* 0x0000002d180b7291 */ /* 0x000fe2000f8e183f */
[----:B01----:R-:W-:-:S05]  /*c250*/  IMAD.U32 R0, RZ, RZ, UR25 ;  /* 0x00000019ff007e24 */ /* 0x003fca000f8e00ff */
[----:B------:R-:W-:-:S04]  /*c260*/  SHF.L.U32 R0, R0, 0x1f, RZ ;  /* 0x0000001f00007819 */ /* 0x000fc800000006ff */
[----:B------:R0:W1:Y:S01]  /*c270*/  SYNCS.PHASECHK.TRANS64.TRYWAIT P1, [UR11+0x13250], R0 ;  /* 0x01325000ff0075a7 */ /* 0x000062000802014b */
[----:B------:R-:W-:Y:S05]  /*c280*/  @!P0 BRA `(.L_x_892) ;  /* 0x0000000000048947 */ /* 0x000fea0003800000 */
[----:B------:R-:W-:Y:S01]  /*c290*/  BPT.TRAP 0x1 ;  /* 0x000000040000795c */ /* 0x000fe20000300000 */
.L_x_892:
[----:B-1----:R-:W-:Y:S05]  /*c2a0*/  @P1 BRA `(.L_x_893) ;  /* 0x0000000000081947 */ /* 0x002fea0003800000 */
[----:B------:R-:W1:Y:S02]  /*c2b0*/  SYNCS.PHASECHK.TRANS64.TRYWAIT P1, [UR11+0x13250], R0 ;  /* 0x01325000ff0075a7 */ /* 0x000e64000802014b */
[----:B-1----:R-:W-:Y:S05]  /*c2c0*/  @!P1 BRA `(.L_x_894) ;  /* 0x000000a8000c9947 */ /* 0x002fea0003800000 */
.L_x_893:
        /* <DEDUP_REMOVED lines=39> */
[----:B------:R-:W-:Y:S01]  /*c540*/  IADD3 R22, R139, 0x1, R18 ;  /* 0x000000018b167810 */ /* 0x000fe20007ffe012 */
[----:B0-----:R-:W-:-:S04]  /*c550*/  IMAD R0, R17, -0x2, R139 ;  /* 0xfffffffe11007824 */ /* 0x001fc800078e028b */
[----:B------:R-:W-:-:S04]  /*c560*/  IMAD.IADD R22, R22, 0x1, -R19 ;  /* 0x0000000116167824 */ /* 0x000fc800078e0a13 */
[----:B------:R-:W-:-:S04]  /*c570*/  IMAD R22, R17, -0x2, R22 ;  /* 0xfffffffe11167824 */ /* 0x000fc800078e0216 */
[C---:B------:R-:W-:Y:S02]  /*c580*/  VIADD R138, R22.reuse, UR21 ;  /* 0x00000015168a7c36 */ /* 0x040fe40008000000 */
[----:B------:R-:W-:Y:S02]  /*c590*/  VIADD R22, R22, UR6 ;  /* 0x0000000616167c36 */ /* 0x000fe40008000000 */
[C---:B------:R-:W-:Y:S02]  /*c5a0*/  IMAD.IADD R21, R8.reuse, 0x1, R138 ;  /* 0x0000000108157824 */ /* 0x040fe400078e028a */
[----:B------:R-:W-:Y:S01]  /*c5b0*/  IMAD.IADD R3, R8, 0x1, R22 ;  /* 0x0000000108037824 */ /* 0x000fe200078e0216 */
[----:B------:R-:W-:Y:S06]  /*c5c0*/  @!P1 BRA `(.L_x_895) ;  /* 0x0000000000549947 */ /* 0x000fec0003800000 */
        /* <DEDUP_REMOVED lines=11> */
.L_x_897:
[----:B------:R-:W-:Y:S02]  /*c680*/  IMAD.U32 R142, RZ, RZ, UR20 ;  /* 0x00000014ff8e7e24 */ /* 0x000fe4000f8e00ff */
[----:B------:R-:W-:-:S03]  /*c690*/  IMAD.MOV.U32 R141, RZ, RZ, R13 ;  /* 0x000000ffff8d7224 */ /* 0x000fc600078e000d */
[----:B------:R-:W-:-:S13]  /*c6a0*/  ISETP.NE.AND P1, PT, R142, 0x1, PT ;  /* 0x000000018e00780c */ /* 0x000fda0003f25270 */
[----:B------:R-:W0:Y:S02]  /*c6b0*/  @P1 LDC.64 R136, c[0x0][0x9e8] ;  /* 0x00027a00ff881b82 */ /* 0x000e240000000a00 */
[----:B0-----:R-:W-:-:S05]  /*c6c0*/  @P1 IMAD.HI.U32 R136, R13, R136, RZ ;  /* 0x000000880d881227 */ /* 0x001fca00078e00ff */
[----:B------:R-:W-:-:S07]  /*c6d0*/  @P1 SHF.R.U32.HI R141, RZ, R137, R136 ;  /* 0x00000089ff8d1219 */ /* 0x000fce0000011688 */
.L_x_898:
[----:B------:R-:W-:Y:S05]  /*c6e0*/  BSYNC B0 ;  /* 0x0000000000007941 */ /* 0x000fea0003800000 */
.L_x_896:
[----:B------:R-:W-:-:S05]  /*c6f0*/  IMAD R136, R141, R142, R0 ;  /* 0x0000008e8d887224 */ /* 0x000fca00078e0200 */
[----:B------:R-:W-:Y:S02]  /*c700*/  VIADDMNMX R21, R136, R142, R21, PT ;  /* 0x0000008e88157246 */ /* 0x000fe40003800115 */
[----:B------:R-:W-:-:S07]  /*c710*/  VIMNMX R3, R3, R136, !PT ;  /* 0x0000008803037248 */ /* 0x000fce0007fe0100 */
.L_x_895:
        /* <DEDUP_REMOVED lines=25> */
[----:B------:R-:W-:Y:S02]  /*c8b0*/  ISETP.GE.AND P2, PT, R139, 0x12, PT ;  /* 0x000000128b00780c */ /* 0x000fe40003f46270 */
        /* <DEDUP_REMOVED lines=211> */
[----:B------:R-:W-:Y:S02]  /*d5f0*/  IMAD.U32 R21, RZ, RZ, UR20 ;  /* 0x00000014ff157e24 */ /* 0x000fe4000f8e00ff */
[----:B------:R-:W-:-:S03]  /*d600*/  IMAD.MOV.U32 R3, RZ, RZ, R20 ;  /* 0x000000ffff037224 */ /* 0x000fc600078e0014 */
[----:B------:R-:W-:-:S13]  /*d610*/  ISETP.NE.AND P6, PT, R21, 0x1, PT ;  /* 0x000000011500780c */ /* 0x000fda0003fc5270 */
[----:B------:R-:W0:Y:S02]  /*d620*/  @P6 LDC.64 R56, c[0x0][0x9e8] ;  /* 0x00027a00ff386b82 */ /* 0x000e240000000a00 */
[----:B0-----:R-:W-:-:S05]  /*d630*/  @P6 IMAD.HI.U32 R56, R20, R56, RZ ;  /* 0x0000003814386227 */ /* 0x001fca00078e00ff */
[----:B------:R-:W-:-:S04]  /*d640*/  @P6 SHF.R.U32.HI R3, RZ, R57, R56 ;  /* 0x00000039ff036219 */ /* 0x000fc80000011638 */
[----:B------:R-:W-:Y:S01]  /*d650*/  LOP3.LUT R3, RZ, R3, RZ, 0x33, !PT ;  /* 0x00000003ff037212 */ /* 0x000fe200078e33ff */
[----:B------:R-:W-:Y:S06]  /*d660*/  BRA `(.L_x_902) ;  /* 0x0000000000187947 */ /* 0x000fec0003800000 */
.L_x_901:
[----:B------:R-:W-:Y:S02]  /*d670*/  IMAD.U32 R21, RZ, RZ, UR20 ;  /* 0x00000014ff157e24 */ /* 0x000fe4000f8e00ff */
[----:B------:R-:W-:-:S03]  /*d680*/  IMAD.MOV.U32 R3, RZ, RZ, R14 ;  /* 0x000000ffff037224 */ /* 0x000fc600078e000e */
[----:B------:R-:W-:-:S13]  /*d690*/  ISETP.NE.AND P6, PT, R21, 0x1, PT ;  /* 0x000000011500780c */ /* 0x000fda0003fc5270 */
[----:B------:R-:W0:Y:S02]  /*d6a0*/  @P6 LDC.64 R56, c[0x0][0x9e8] ;  /* 0x00027a00ff386b82 */ /* 0x000e240000000a00 */
[----:B0-----:R-:W-:-:S05]  /*d6b0*/  @P6 IMAD.HI.U32 R56, R14, R56, RZ ;  /* 0x000000380e386227 */ /* 0x001fca00078e00ff */
[----:B------:R-:W-:-:S07]  /*d6c0*/  @P6 SHF.R.U32.HI R3, RZ, R57, R56 ;  /* 0x00000039ff036219 */ /* 0x000fce0000011638 */
.L_x_902:
[----:B------:R-:W-:Y:S05]  /*d6d0*/  BSYNC B0 ;  /* 0x0000000000007941 */ /* 0x000fea0003800000 */
.L_x_900:
[----:B------:R-:W-:-:S05]  /*d6e0*/  IMAD R3, R3, R21, R0 ;  /* 0x0000001503037224 */ /* 0x000fca00078e0200 */
[----:B------:R-:W-:Y:S02]  /*d6f0*/  VIADDMNMX R138, R3, R21, R138, PT ;  /* 0x00000015038a7246 */ /* 0x000fe4000380018a */
[----:B------:R-:W-:-:S07]  /*d700*/  VIMNMX R22, R22, R3, !PT ;  /* 0x0000000316167248 */ /* 0x000fce0007fe0100 */
.L_x_899:
        /* <DEDUP_REMOVED lines=114> */
[----:B0-----:R-:W-:Y:S01]  /*de30*/  FMNMX.FTZ R56, R21, R0, !PT ;  /* 0x0000000015387209 */ /* 0x001fe20007810000 */
[----:B------:R-:W-:Y:S01]  /*de40*/  IMAD.U32 R0, RZ, RZ, UR41 ;  /* 0x00000029ff007e24 */ /* 0x000fe2000f8e00ff */
[----:B------:R-:W-:-:S02]  /*de50*/  FSEL R74, R74, -INF , !P1 ;  /* 0xff8000004a4a7808 */ /* 0x000fc40004800000 */
[----:B------:R-:W-:Y:S01]  /*de60*/  LOP3.LUT P1, RZ, R16, 0x800, RZ, 0xc0, !PT ;  /* 0x0000080010ff7812 */ /* 0x000fe2000782c0ff */
[----:B------:R-:W0:Y:S01]  /*de70*/  SHFL.BFLY PT, R3, R56, 0x1, 0x1f ;  /* 0x0c201f0038037f89 */ /* 0x000e2200000e0000 */
        /* <DEDUP_REMOVED lines=14> */
[----:B0-----:R-:W-:Y:S02]  /*df60*/  FMNMX.FTZ R3, R56, R3, !PT ;  /* 0x0000000338037209 */ /* 0x001fe40007810000 */
        /* <DEDUP_REMOVED lines=67> */
[----:B------:R-:W-:-:S05]  /*e3a0*/  FSEL R0, R0, RZ, P1 ;  /* 0x000000ff00007208 */ /* 0x000fca0000800000 */
        /* <DEDUP_REMOVED lines=48> */
[----:B------:R-:W-:Y:S01]  /*e6b0*/  FFMA.FTZ R68, R68, UR41, -R0 ;  /* 0x0000002944447c23 */ /* 0x000fe20008010800 */
[----:B------:R-:W-:Y:S01]  /*e6c0*/  MUFU.EX2 R21, R21 ;  /* 0x0000001500157308 */ /* 0x000fe20000000800 */
[----:B------:R-:W-:-:S04]  /*e6d0*/  FMNMX.FTZ R132, R114, R129, !PT ;  /* 0x0000008172847209 */ /* 0x000fc80007810000 */
[----:B------:R-:W-:-:S03]  /*e6e0*/  FMNMX.FTZ R129, R115, R132, !PT ;  /* 0x0000008473817209 */ /* 0x000fc60007810000 */
        /* <DEDUP_REMOVED lines=32> */
[----:B------:R-:W-:Y:S01]  /*e8f0*/  FMNMX.FTZ R129, R63, R132, !PT ;  /* 0x000000843f817209 */ /* 0x000fe20007810000 */
[----:B------:R-:W-:-:S02]  /*e900*/  FFMA.FTZ R132, R77, UR41, -R0 ;  /* 0x000000294d847c23 */ /* 0x000fc40008010800 */
[----:B------:R-:W-:Y:S01]  /*e910*/  MUFU.EX2 R112, R112 ;  /* 0x0000007000707308 */ /* 0x000fe20000000800 */
[----:B------:R-:W-:-:S04]  /*e920*/  FMNMX.FTZ R76, R66, R129, !PT ;  /* 0x00000081424c7209 */ /* 0x000fc80007810000 */
[----:B------:R-:W-:Y:S02]  /*e930*/  FMNMX.FTZ R77, R67, R76, !PT ;  /* 0x0000004c434d7209 */ /* 0x000fe40007810000 */
[----:B------:R-:W-:Y:S01]  /*e940*/  FSEL R76, R71, -INF , !P2 ;  /* 0xff800000474c7808 */ /* 0x000fe20005000000 */
[----:B------:R-:W-:Y:S01]  /*e950*/  MUFU.EX2 R113, R113 ;  /* 0x0000007100717308 */ /* 0x000fe20000000800 */
[----:B------:R-:W-:-:S04]  /*e960*/  FMNMX.FTZ R77, R70, R77, !PT ;  /* 0x0000004d464d7209 */ /* 0x000fc80007810000 */
[----:B------:R-:W-:-:S03]  /*e970*/  FMNMX.FTZ R129, R76, R77, !PT ;  /* 0x0000004d4c817209 */ /* 0x000fc60007810000 */
[----:B------:R0:W-:Y:S02]  /*e980*/  MUFU.EX2 R71, R132 ;  /* 0x0000008400477308 */ /* 0x0001e40000000800 */
[----:B------:R-:W1:Y:S06]  /*e990*/  SHFL.BFLY PT, R138, R129, 0x2, 0x1f ;  /* 0x0c401f00818a7f89 */ /* 0x000e6c00000e0000 */
[----:B------:R2:W-:Y:S01]  /*e9a0*/  MUFU.EX2 R77, R133 ;  /* 0x00000085004d7308 */ /* 0x0005e20000000800 */
[----:B0-----:R-:W-:-:S07]  /*e9b0*/  FFMA.FTZ R132, R137, UR41, -R0 ;  /* 0x0000002989847c23 */ /* 0x001fce0008010800 */
[----:B------:R-:W-:Y:S01]  /*e9c0*/  MUFU.EX2 R116, R116 ;  /* 0x0000007400747308 */ /* 0x000fe20000000800 */
[----:B--2---:R-:W-:-:S01]  /*e9d0*/  FFMA.FTZ R133, R69, UR41, -R0 ;  /* 0x0000002945857c23 */ /* 0x004fc20008010800 */
[----:B------:R-:W-:-:S05]  /*e9e0*/  FSEL R69, R3, RZ, P1 ;  /* 0x000000ff03457208 */ /* 0x000fca0000800000 */
[----:B------:R-:W-:Y:S01]  /*e9f0*/  FADD.FTZ R12, -R69, R12 ;  /* 0x0000000c450c7221 */ /* 0x000fe20000010100 */
[----:B------:R-:W-:Y:S01]  /*ea00*/  MUFU.EX2 R117, R117 ;  /* 0x0000007500757308 */ /* 0x000fe20000000800 */
[----:B-1----:R-:W-:Y:S02]  /*ea10*/  FMNMX.FTZ R138, R129, R138, !PT ;  /* 0x0000008a818a7209 */ /* 0x002fe40007810000 */
[----:B------:R-:W-:-:S03]  /*ea20*/  FMUL.FTZ R12, R12, UR41 ;  /* 0x000000290c0c7c20 */ /* 0x000fc60008410000 */
[----:B------:R-:W0:Y:S02]  /*ea30*/  SHFL.BFLY PT, R129, R138, 0x1, 0x1f ;  /* 0x0c201f008a817f89 */ /* 0x000e2400000e0000 */
[----:B------:R1:W-:Y:S08]  /*ea40*/  MUFU.EX2 R69, R133 ;  /* 0x0000008500457308 */ /* 0x0003f00000000800 */
[----:B------:R-:W2:Y:S08]  /*ea50*/  MUFU.EX2 R12, R12 ;  /* 0x0000000c000c7308 */ /* 0x000eb00000000800 */
[----:B------:R-:W-:Y:S01]  /*ea60*/  MUFU.EX2 R88, R88 ;  /* 0x0000005800587308 */ /* 0x000fe20000000800 */
[----:B0-----:R-:W-:Y:S01]  /*ea70*/  FMNMX.FTZ R0, R138, R129, !PT ;  /* 0x000000818a007209 */ /* 0x001fe20007810000 */
        /* <DEDUP_REMOVED lines=15> */
[----:B------:R-:W-:-:S01]  /*eb70*/  FFMA.FTZ R131, R131, UR41, -R129 ;  /* 0x0000002983837c23 */ /* 0x000fc20008010881 */
[--C-:B-1----:R-:W-:Y:S01]  /*eb80*/  FFMA.FTZ R133, R134, UR41, -R129.reuse ;  /* 0x0000002986857c23 */ /* 0x102fe20008010881 */
[----:B------:R-:W-:-:S01]  /*eb90*/  FFMA.FTZ R134, R135, UR41, -R129 ;  /* 0x0000002987867c23 */ /* 0x000fc20008010881 */
[----:B--2---:R-:W-:Y:S01]  /*eba0*/  FFMA.FTZ R135, R12, R6, R21 ;  /* 0x000000060c877223 */ /* 0x004fe20000010015 */
[----:B------:R-:W-:-:S01]  /*ebb0*/  FFMA.FTZ R106, R106, UR41, -R129 ;  /* 0x000000296a6a7c23 */ /* 0x000fc20008010881 */
[--C-:B------:R-:W-:Y:S01]  /*ebc0*/  FFMA.FTZ R107, R107, UR41, -R129.reuse ;  /* 0x000000296b6b7c23 */ /* 0x100fe20008010881 */
[----:B------:R-:W-:-:S01]  /*ebd0*/  FFMA.FTZ R110, R110, UR41, -R129 ;  /* 0x000000296e6e7c23 */ /* 0x000fc20008010881 */
[----:B------:R-:W0:Y:S01]  /*ebe0*/  MUFU.EX2 R11, R11 ;  /* 0x0000000b000b7308 */ /* 0x000e220000000800 */
[----:B------:R-:W-:-:S01]  /*ebf0*/  FADD.FTZ R136, R56, R135 ;  /* 0x0000008738887221 */ /* 0x000fc20000010000 */
        /* <DEDUP_REMOVED lines=15> */
[----:B0-----:R-:W-:-:S01]  /*ecf0*/  FFMA.FTZ R6, R11, R5, R122 ;  /* 0x000000050b067223 */ /* 0x001fc2000001007a */
[----:B------:R-:W-:Y:S01]  /*ed00*/  FADD.FTZ R136, R124, R135 ;  /* 0x000000877c887221 */ /* 0x000fe20000010000 */
[----:B------:R-:W-:-:S01]  /*ed10*/  FFMA.FTZ R99, R99, UR41, -R129 ;  /* 0x0000002963637c23 */ /* 0x000fc20008010881 */
[--C-:B------:R-:W-:Y:S01]  /*ed20*/  FFMA.FTZ R102, R102, UR41, -R129.reuse ;  /* 0x0000002966667c23 */ /* 0x100fe20008010881 */
[----:B------:R-:W-:-:S01]  /*ed30*/  FFMA.FTZ R103, R103, UR41, -R129 ;  /* 0x0000002967677c23 */ /* 0x000fc20008010881 */
[--C-:B------:R-:W-:Y:S01]  /*ed40*/  FFMA.FTZ R74, R74, UR41, -R129.reuse ;  /* 0x000000294a4a7c23 */ /* 0x100fe20008010881 */
[----:B------:R-:W-:-:S01]  /*ed50*/  FFMA.FTZ R75, R75, UR41, -R129 ;  /* 0x000000294b4b7c23 */ /* 0x000fc20008010881 */
[----:B------:R-:W0:Y:S01]  /*ed60*/  MUFU.EX2 R127, R127 ;  /* 0x0000007f007f7308 */ /* 0x000e220000000800 */
        /* <DEDUP_REMOVED lines=12> */
[----:B------:R-:W-:-:S01]  /*ee30*/  FFMA.FTZ R63, R63, UR41, -R129 ;  /* 0x000000293f3f7c23 */ /* 0x000fc20008010881 */
[--C-:B------:R-:W-:Y:S01]  /*ee40*/  FFMA.FTZ R66, R66, UR41, -R129.reuse ;  /* 0x0000002942427c23 */ /* 0x100fe20008010881 */
[----:B------:R-:W-:-:S01]  /*ee50*/  FFMA.FTZ R67, R67, UR41, -R129 ;  /* 0x0000002943437c23 */ /* 0x000fc20008010881 */
[----:B------:R-:W2:Y:S01]  /*ee60*/  MUFU.EX2 R131, R131 ;  /* 0x0000008300837308 */ /* 0x000ea20000000800 */
[----:B0-----:R-:W-:-:S01]  /*ee70*/  FADD.FTZ R5, R127, R6 ;  /* 0x000000067f057221 */ /* 0x001fc20000010000 */
[--C-:B------:R-:W-:Y:S01]  /*ee80*/  FFMA.FTZ R70, R70, UR41, -R129.reuse ;  /* 0x0000002946467c23 */ /* 0x100fe20008010881 */
[----:B------:R-:W-:-:S05]  /*ee90*/  FFMA.FTZ R129, R76, UR41, -R129 ;  /* 0x000000294c817c23 */ /* 0x000fca0008010881 */
[----:B------:R-:W0:Y:S01]  /*eea0*/  MUFU.EX2 R133, R133 ;  /* 0x0000008500857308 */ /* 0x000e220000000800 */
[----:B-1----:R-:W-:-:S01]  /*eeb0*/  FADD.FTZ R6, R130, R5 ;  /* 0x0000000582067221 */ /* 0x002fc20000010000 */
[----:B------:R-:W-:-:S04]  /*eec0*/  FADD.FTZ R5, R125, R136 ;  /* 0x000000887d057221 */ /* 0x000fc80000010000 */
[----:B------:R-:W-:Y:S02]  /*eed0*/  FADD.FTZ R5, R128, R5 ;  /* 0x0000000580057221 */ /* 0x000fe40000010000 */
[----:B------:R-:W1:Y:S01]  /*eee0*/  MUFU.EX2 R134, R134 ;  /* 0x0000008600867308 */ /* 0x000e620000000800 */
[----:B--2---:R-:W-:-:S07]  /*eef0*/  FADD.FTZ R6, R131, R6 ;  /* 0x0000000683067221 */ /* 0x004fce0000010000 */
        /* <DEDUP_REMOVED lines=22> */
[----:B------:R-:W-:-:S06]  /*f060*/  FADD.FTZ R6, R92, R5 ;  /* 0x000000055c067221 */ /* 0x000fcc0000010000 */
        /* <DEDUP_REMOVED lines=44> */
[----:B------:R-:W-:-:S03]  /*f330*/  FADD.FTZ R6, R71, R6 ;  /* 0x0000000647067221 */ /* 0x000fc60000010000 */
[----:B------:R-:W0:Y:S01]  /*f340*/  MUFU.EX2 R82, R82 ;  /* 0x0000005200527308 */ /* 0x000e220000000800 */
[----:B-1----:R-:W-:-:S01]  /*f350*/  FADD.FTZ R136, R78, R135 ;  /* 0x000000874e887221 */ /* 0x002fc20000010000 */
[----:B------:R-:W-:-:S06]  /*f360*/  FADD.FTZ R135, R77, R6 ;  /* 0x000000064d877221 */ /* 0x000fcc0000010000 */
        /* <DEDUP_REMOVED lines=41> */
[----:B-1----:R-:W-:-:S04]  /*f600*/  FADD.FTZ R6, R68, R5 ;  /* 0x0000000544067221 */ /* 0x002fc80000010000 */
[----:B------:R-:W-:Y:S01]  /*f610*/  FADD.FTZ R6, R69, R6 ;  /* 0x0000000645067221 */ /* 0x000fe20000010000 */
[----:B--2---:R-:W-:-:S04]  /*f620*/  FADD.FTZ R76, R70, R135 ;  /* 0x00000087464c7221 */ /* 0x004fc80000010000 */
[----:B0-----:R-:W-:Y:S01]  /*f630*/  FADD.FTZ R5, R129, R76 ;  /* 0x0000004c81057221 */ /* 0x001fe20000010000 */
[----:B------:R-:W-:Y:S06]  /*f640*/  @!P0 BRA `(.L_x_903) ;  /* 0x0000000000048947 */ /* 0x000fec0003800000 */
[----:B------:R-:W-:Y:S01]  /*f650*/  BPT.TRAP 0x1 ;  /* 0x000000040000795c */ /* 0x000fe20000300000 */
.L_x_903:
        /* <DEDUP_REMOVED lines=80> */
[----:B------:R-:W-:Y:S01]  /*fb60*/  F2FP.SATFINITE.E4M3.F32.PACK_AB_MERGE_C R139, R67, R66, R70 ;  /* 0x00000042438b723e */ /* 0x000fe20004807046 */
[----:B------:R-:W-:Y:S06]  /*fb70*/  @P1 BRA `(.L_x_904) ;  /* 0xffffffc0006c1947 */ /* 0x000fec000383ffff */
.L_x_886:
[----:B------:R-:W-:Y:S06]  /*fb80*/  BAR.ARV 0x8, 0x1a0 ;  /* 0x0206800000007b1d */ /* 0x000fec0000002000 */
[----:B------:R-:W-:Y:S05]  /*fb90*/  @!P0 BRA `(.L_x_905) ;  /* 0x0000000000048947 */ /* 0x000fea0003800000 */
[----:B------:R-:W-:Y:S01]  /*fba0*/  BPT.TRAP 0x1 ;  /* 0x000000040000795c */ /* 0x000fe20000300000 */
.L_x_905:
[----:B------:R-:W-:Y:S01]  /*fbb0*/  ULEA UR14, UR37, UR45, 0x3 ;  /* 0x0000002d250e7291 */ /* 0x000fe2000f8e183f */
[----:B------:R-:W-:-:S05]  /*fbc0*/  IMAD.U32 R4, RZ, RZ, UR36 ;  /* 0x00000024ff047e24 */ /* 0x000fca000f8e00ff */
[----:B------:R-:W-:-:S04]  /*fbd0*/  SHF.L.U32 R4, R4, 0x1f, RZ ;  /* 0x0000001f04047819 */ /* 0x000fc800000006ff */
[----:B------:R0:W1:Y:S01]  /*fbe0*/  SYNCS.PHASECHK.TRANS64.TRYWAIT P1, [UR14+0x13250], R4 ;  /* 0x01325004ff0075a7 */ /* 0x000062000802014e */
[----:B------:R-:W-:Y:S05]  /*fbf0*/  @!P0 BRA `(.L_x_906) ;  /* 0x0000000000048947 */ /* 0x000fea0003800000 */
[----:B------:R-:W-:Y:S01]  /*fc00*/  BPT.TRAP 0x1 ;  /* 0x000000040000795c */ /* 0x000fe20000300000 */
.L_x_906:
[----:B-1----:R-:W-:Y:S05]  /*fc10*/  @P1 BRA `(.L_x_907) ;  /* 0x0000000000081947 */ /* 0x002fea0003800000 */
[----:B------:R-:W1:Y:S02]  /*fc20*/  SYNCS.PHASECHK.TRANS64.TRYWAIT P1, [UR14+0x13250], R4 ;  /* 0x01325004ff0075a7 */ /* 0x000e64000802014e */
[----:B-1----:R-:W-:Y:S05]  /*fc30*/  @!P1 BRA `(.L_x_908) ;  /* 0x0000006c00c89947 */ /* 0x002fea0003800000 */
.L_x_907:
[----:B------:R-:W-:Y:S01]  /*fc40*/  ULDC.64 UR4, c[0x0][0x9a0] ;  /* 0x0002680000047ab9 */ /* 0x000fe20000000a00 */
[----:B------:R-:W-:Y:S01]  /*fc50*/  UIADD3 UR45, UR45, 0x1000, URZ ;  /* 0x000010002d2d7890 */ /* 0x000fe2000fffe03f */
[----:B------:R-:W-:Y:S01]  /*fc60*/  WARPGROUP.ARRIVE ;  /* 0x00000000000079c5 */ /* 0x000fe20000000000 */
[----:B------:R-:W-:Y:S01]  /*fc70*/  UISETP.NE.U32.AND UP0, UPT, UR4, URZ, UPT ;  /* 0x0000003f0400728c */ /* 0x000fe2000bf05070 */
[----:B01----:R-:W-:Y:S01]  /*fc80*/  IMAD.MOV.U32 R4, RZ, RZ, 0x3f800000 ;  /* 0x3f800000ff047424 */ /* 0x003fe200078e00ff */
        /* <DEDUP_REMOVED lines=25> */
[----:B------:R0:W2:Y:S01]  /*fe20*/  @P1 LDG.E R4, desc[UR50][R8.64] ;  /* 0x0000003208041981 */ /* 0x0000a2000c1e1900 */
        /* <DEDUP_REMOVED lines=14> */
[----:B------:R-:W1:Y:S04]  /*ff10*/  SHFL.BFLY PT, R7, R6, 0x2, 0x1f ;  /* 0x0c401f0006077f89 */ /* 0x000e6800000e0000 */
[----:B------:R-:W3:Y:S01]  /*ff20*/  SHFL.BFLY PT, R10, R5, 0x2, 0x1f ;  /* 0x0c401f00050a7f89 */ /* 0x000ee200000e0000 */
[----:B------:R-:W-:Y:S02]  /*ff30*/  WARPGROUP.DEPBAR.LE gsb0, 0x0 ;  /* 0x00008000000079c5 */ /* 0x000fe40000010000 */
[----:B------:R-:W-:-:S06]  /*ff40*/  WARPGROUP.ARRIVE ;  /* 0x00000000000079c5 */ /* 0x000fcc0000000000 */
[----:B------:R-:W-:Y:S01]  /*ff50*/  QGMMA.64x64x32.F32.E4M3.E4M3 R24, R140, gdesc[UR4], R24, gsb0 ;  /* 0x00e000048c187df3 */ /* 0x000fe20008000818 */
[----:B-1----:R-:W-:-:S01]  /*ff60*/  FADD.FTZ R7, R7, R6 ;  /* 0x0000000607077221 */ /* 0x002fc20000010000 */
[----:B------:R-:W-:Y:S01]  /*ff70*/  UIADD3 UR10, UR10, 0x200, URZ ;  /* 0x000002000a0a7890 */ /* 0x000fe2000fffe03f */
[----:B---3--:R-:W-:-:S01]  /*ff80*/  FADD.FTZ R10, R10, R5 ;  /* 0x000000050a0a7221 */ /* 0x008fc20000010000 */
[----:B------:R-:W-:Y:S02]  /*ff90*/  UMOV UR11, 0xc0000010 ;  /* 0xc0000010000b7882 */ /* 0x000fe40000000000 */
[----:B0-----:R-:W0:Y:S04]  /*ffa0*/  SHFL.BFLY PT, R8, R7, 0x1, 0x1f ;  /* 0x0c201f0007087f89 */ /* 0x001e2800000e0000 */
[----:B------:R-:W1:Y:S01]  /*ffb0*/  SHFL.BFLY PT, R9, R10, 0x1, 0x1f ;  /* 0x0c201f000a097f89 */ /* 0x000e6200000e0000 */
[----:B0-----:R-:W-:-:S01]  /*ffc0*/  FADD.FTZ R8, R7, R8 ;  /* 0x0000000807087221 */ /* 0x001fc20000010000 */
[----:B-1----:R-:W-:-:S04]  /*ffd0*/  FADD.FTZ R12, R10, R9 ;  /* 0x000000090a0c7221 */ /* 0x002fc80000010000 */
        /* <DEDUP_REMOVED lines=14> */
[----:B------:R-:W3:Y:S01]  /*100c0*/  @P1 MUFU.RCP R11, R12 ;  /* 0x0000000c000b1308 */ /* 0x000ee20000001000 */
[----:B------:R-:W-:-:S02]  /*100d0*/  IMAD.U32 R15, RZ, RZ, UR41 ;  /* 0x00000029ff0f7e24 */ /* 0x000fc4000f8e00ff */
[----:B------:R-:W-:Y:S02]  /*100e0*/  IMAD.U32 R18, RZ, RZ, UR41 ;  /* 0x00000029ff127e24 */ /* 0x000fe4000f8e00ff */
[----:B0-----:R-:W-:Y:S01]  /*100f0*/  @P2 FMUL.FTZ R9, R9, 0.69314718246459960938 ;  /* 0x3f31721809092820 */ /* 0x001fe20000410000 */
[----:B------:R-:W-:Y:S01]  /*10100*/  @P2 FMUL.FTZ R8, R15, 0.69314718246459960938 ;  /* 0x3f3172180f082820 */ /* 0x000fe20000410000 */
[----:B------:R-:W-:Y:S01]  /*10110*/  @P3 FMUL.FTZ R18, R18, 0.69314718246459960938 ;  /* 0x3f31721812123820 */ /* 0x000fe20000410000 */
[----:B-1----:R-:W-:Y:S01]  /*10120*/  @P3 FMUL.FTZ R13, R10, 0.69314718246459960938 ;  /* 0x3f3172180a0d3820 */ /* 0x002fe20000410000 */
[----:B------:R-:W-:Y:S02]  /*10130*/  IMAD.MOV.U32 R6, RZ, RZ, -0x800000 ;  /* 0xff800000ff067424 */ /* 0x000fe400078e00ff */
[----:B--2---:R-:W-:Y:S01]  /*10140*/  FMUL.FTZ R7, R7, R4 ;  /* 0x0000000407077220 */ /* 0x004fe20000410000 */
[----:B------:R-:W-:Y:S02]  /*10150*/  IMAD.MOV.U32 R5, RZ, RZ, -0x800000 ;  /* 0xff800000ff057424 */ /* 0x000fe400078e00ff */
[----:B------:R-:W-:Y:S01]  /*10160*/  @P2 FFMA.FTZ R6, R8, R3, R9 ;  /* 0x0000000308062223 */ /* 0x000fe20000010009 */
[----:B------:R-:W-:-:S01]  /*10170*/  @P3 FFMA.FTZ R5, R18, R0, R13 ;  /* 0x0000000012053223 */ /* 0x000fc2000001000d */
[----:B---3--:R-:W-:Y:S01]  /*10180*/  FMUL.FTZ R4, R11, R4 ;  /* 0x000000040b047220 */ /* 0x008fe20000410000 */
[----:B------:R-:W-:-:S02]  /*10190*/  WARPGROUP.DEPBAR.LE gsb0, 0x0 ;  /* 0x00008000000079c5 */ /* 0x000fc40000010000 */
[----:B------:R-:W-:Y:S05]  /*101a0*/  @!P0 BRA `(.L_x_909) ;  /* 0x0000000000048947 */ /* 0x000fea0003800000 */
[----:B------:R-:W-:Y:S01]  /*101b0*/  BPT.TRAP 0x1 ;  /* 0x000000040000795c */ /* 0x000fe20000300000 */
.L_x_909:
        /* <DEDUP_REMOVED lines=42> */
.L_x_835:
[----:B------:R-:W0:Y:S01]  /*10460*/  S2R R0, SR_CgaCtaId ;  /* 0x0000000000007919 */ /* 0x000e220000008800 */
[----:B------:R-:W-:Y:S01]  /*10470*/  MOV R3, 0x400 ;  /* 0x0000040000037802 */ /* 0x000fe20000000f00 */
[----:B------:R-:W-:Y:S01]  /*10480*/  BSSY B0, `(.L_x_910) ;  /* 0x00001c6000007945 */ /* 0x000fe20003800000 */
[----:B------:R-:W-:Y:S06]  /*10490*/  BAR.SYNC.DEFER_BLOCKING 0x5, 0x200 ;  /* 0x0148000000007b1d */ /* 0x000fec0000010000 */
[----:B------:R-:W1:Y:S01]  /*104a0*/  S2R R48, SR_TID.X ;  /* 0x0000000000307919 */ /* 0x000e620000002100 */
[----:B0-----:R-:W-:-:S05]  /*104b0*/  LEA R3, R0, R3, 0x18 ;  /* 0x0000000300037211 */ /* 0x001fca00078ec0ff */
[----:B------:R-:W0:Y:S01]  /*104c0*/  LDS.128 R104, [R3+0x132d0] ;  /* 0x0132d00003687984 */ /* 0x000e220000000c00 */
[----:B-1----:R-:W-:-:S05]  /*104d0*/  VIADD R7, R48, 0xffffff80 ;  /* 0xffffff8030077836 */ /* 0x002fca0000000000 */
[----:B------:R-:W-:-:S04]  /*104e0*/  SHF.R.S32.HI R10, RZ, 0x1f, R7 ;  /* 0x0000001fff0a7819 */ /* 0x000fc80000011407 */
[----:B------:R-:W-:-:S04]  /*104f0*/  LEA.HI R4, R10, R7, RZ, 0x3 ;  /* 0x000000070a047211 */ /* 0x000fc800078f18ff */
[----:B------:R-:W-:Y:S02]  /*10500*/  LOP3.LUT R0, R4, 0x1ffffff8, RZ, 0xc0, !PT ;  /* 0x1ffffff804007812 */ /* 0x000fe400078ec0ff */
[----:B------:R-:W-:-:S03]  /*10510*/  SHF.R.S32.HI R4, RZ, 0x3, R4 ;  /* 0x00000003ff047819 */ /* 0x000fc60000011404 */
[----:B------:R-:W-:-:S04]  /*10520*/  IMAD.IADD R0, R7, 0x1, -R0 ;  /* 0x0000000107007824 */ /* 0x000fc800078e0a00 */
[----:B------:R-:W-:Y:S01]  /*10530*/  IMAD.SHL.U32 R0, R0, 0x8, RZ ;  /* 0x0000000800007824 */ /* 0x000fe200078e00ff */
[----:B0-----:R-:W-:Y:S02]  /*10540*/  R2UR UR42, R106 ;  /* 0x000000006a2a72ca */ /* 0x001fe400000e0000 */
[----:B------:R-:W-:Y:S01]  /*10550*/  R2UR UR48, R107 ;  /* 0x000000006b3072ca */ /* 0x000fe200000e0000 */
[----:B------:R-:W-:Y:S06]  /*10560*/  BAR.ARV 0x4, 0x200 ;  /* 0x0108000000007b1d */ /* 0x000fec0000002000 */
[----:B------:R-:W-:Y:S08]  /*10570*/  @P0 BRA `(.L_x_911) ;  /* 0x0000001000840947 */ /* 0x000ff00003800000 */
[----:B------:R-:W-:Y:S01]  /*10580*/  IMAD.SHL.U32 R8, R48, 0x4, RZ ;  /* 0x0000000430087824 */ /* 0x000fe200078e00ff */
[----:B------:R-:W-:-:S04]  /*10590*/  ULDC.64 UR4, c[0x4][0x38] ;  /* 0x01000e0000047ab9 */ /* 0x000fc80000000a00 */
[----:B------:R-:W-:-:S04]  /*105a0*/  LOP3.LUT R8, R8, 0xc, RZ, 0xc0, !PT ;  /* 0x0000000c08087812 */ /* 0x000fc800078ec0ff */
[----:B------:R-:W-:-:S05]  /*105b0*/  IADD3 R8, P0, R8, UR4, RZ ;  /* 0x0000000408087c10 */ /* 0x000fca000ff1e0ff */
[----:B------:R-:W-:Y:S01]  /*105c0*/  IMAD.X R9, RZ, RZ, UR5, P0 ;  /* 0x00000005ff097e24 */ /* 0x000fe200080e06ff */
[----:B------:R-:W0:Y:S01]  /*105d0*/  S2R R34, SR_SWINHI ;  /* 0x0000000000227919 */ /* 0x000e220000002f00 */
[----:B------:R-:W-:Y:S01]  /*105e0*/  F2FP.BF16.F32.PACK_AB R13, R52, R13 ;  /* 0x0000000d340d723e */ /* 0x000fe200000010ff */
[----:B------:R-:W-:Y:S02]  /*105f0*/  ULDC.64 UR4, c[0x0][0xbd8] ;  /* 0x0002f60000047ab9 */ /* 0x000fe40000000a00 */
[----:B------:R1:W2:Y:S01]  /*10600*/  LDG.E.CONSTANT R22, desc[UR50][R8.64] ;  /* 0x0000003208167981 */ /* 0x0002a2000c1e9900 */
[----:B------:R-:W-:Y:S01]  /*10610*/  F2FP.BF16.F32.PACK_AB R14, R53, R14 ;  /* 0x0000000e350e723e */ /* 0x000fe200000010ff */
[----:B------:R-:W-:Y:S01]  /*10620*/  UISETP.NE.U32.AND UP0, UPT, UR4, URZ, UPT ;  /* 0x0000003f0400728c */ /* 0x000fe2000bf05070 */
[----:B------:R-:W-:Y:S02]  /*10630*/  F2FP.BF16.F32.PACK_AB R31, R31, R32 ;  /* 0x000000201f1f723e */ /* 0x000fe400000010ff */
[----:B------:R-:W-:Y:S01]  /*10640*/  F2FP.BF16.F32.PACK_AB R18, R55, R12 ;  /* 0x0000000c3712723e */ /* 0x000fe200000010ff */
[----:B------:R-:W-:Y:S01]  /*10650*/  UISETP.NE.AND.EX UP0, UPT, UR5, URZ, UPT, UP0 ;  /* 0x0000003f0500728c */ /* 0x000fe2000bf05300 */
[----:B------:R-:W-:-:S02]  /*10660*/  F2FP.BF16.F32.PACK_AB R11, R54, R11 ;  /* 0x0000000b360b723e */ /* 0x000fc400000010ff */
[----:B------:R-:W-:Y:S01]  /*10670*/  F2FP.BF16.F32.PACK_AB R25, R38, R25 ;  /* 0x000000192619723e */ /* 0x000fe200000010ff */
[----:B------:R-:W-:Y:S01]  /*10680*/  ULDC.64 UR4, c[0x0][0xbd8] ;  /* 0x0002f60000047ab9 */ /* 0x000fe20000000a00 */
[----:B-1----:R-:W-:Y:S01]  /*10690*/  LOP3.LUT P0, R8, R48, 0x3, RZ, 0xc0, !PT ;  /* 0x0000000330087812 */ /* 0x002fe2000780c0ff */
[----:B------:R-:W-:Y:S01]  /*106a0*/  UIMAD.WIDE UR4, UR39, 0x4, UR4 ;  /* 0x00000004270478a5 */ /* 0x000fe2000f8e0204 */
[----:B------:R-:W-:Y:S02]  /*106b0*/  F2FP.BF16.F32.PACK_AB R26, R39, R26 ;  /* 0x0000001a271a723e */ /* 0x000fe400000010ff */
[----:B------:R-:W-:Y:S02]  /*106c0*/  ISETP.EQ.OR P0, PT, R8, 0x3, !P0 ;  /* 0x000000030800780c */ /* 0x000fe40004702670 */
[----:B------:R-:W-:Y:S02]  /*106d0*/  F2FP.BF16.F32.PACK_AB R30, R30, R33 ;  /* 0x000000211e1e723e */ /* 0x000fe400000010ff */
[----:B------:R-:W-:-:S02]  /*106e0*/  SEL R35, R13, R14, P0 ;  /* 0x0000000e0d237207 */ /* 0x000fc40000000000 */
[----:B------:R-:W-:Y:S02]  /*106f0*/  SEL R32, R14, R13, P0 ;  /* 0x0000000d0e207207 */ /* 0x000fe40000000000 */
[----:B------:R-:W-:Y:S02]  /*10700*/  SEL R39, R11, R18, P0 ;  /* 0x000000120b277207 */ /* 0x000fe40000000000 */
[----:B------:R-:W-:Y:S02]  /*10710*/  SEL R38, R18, R11, P0 ;  /* 0x0000000b12267207 */ /* 0x000fe40000000000 */
[----:B------:R-:W-:Y:S02]  /*10720*/  F2FP.BF16.F32.PACK_AB R28, R37, R28 ;  /* 0x0000001c251c723e */ /* 0x000fe400000010ff */
[----:B------:R-:W-:Y:S02]  /*10730*/  MOV R8, R3 ;  /* 0x0000000300087202 */ /* 0x000fe40000000f00 */
[----:B0-----:R-:W-:-:S02]  /*10740*/  MOV R9, R34 ;  /* 0x0000002200097202 */ /* 0x001fc40000000f00 */
[----:B------:R-:W-:Y:S02]  /*10750*/  F2FP.BF16.F32.PACK_AB R15, R46, R15 ;  /* 0x0000000f2e0f723e */ /* 0x000fe400000010ff */
[----:B------:R-:W-:Y:S01]  /*10760*/  F2FP.BF16.F32.PACK_AB R20, R47, R20 ;  /* 0x000000142f14723e */ /* 0x000fe200000010ff */
[----:B------:R-:W-:Y:S01]  /*10770*/  IMAD.WIDE R12, R157, 0x2, R8 ;  /* 0x000000029d0c7825 */ /* 0x000fe200078e0208 */
[----:B------:R-:W-:Y:S02]  /*10780*/  SEL R37, R30, R31, P0 ;  /* 0x0000001f1e257207 */ /* 0x000fe40000000000 */
[----:B------:R-:W-:Y:S02]  /*10790*/  SEL R34, R31, R30, P0 ;  /* 0x0000001e1f227207 */ /* 0x000fe40000000000 */
[C---:B------:R-:W-:Y:S02]  /*107a0*/  LOP3.LUT R11, R12.reuse, 0x380, RZ, 0xc0, !PT ;  /* 0x000003800c0b7812 */ /* 0x040fe400078ec0ff */
[----:B------:R-:W-:-:S02]  /*107b0*/  IADD3 R18, P3, R12, 0x20, RZ ;  /* 0x000000200c127810 */ /* 0x000fc40007f7e0ff */
[----:B------:R-:W-:Y:S02]  /*107c0*/  IADD3 R41, P2, R12, 0x40, RZ ;  /* 0x000000400c297810 */ /* 0x000fe40007f5e0ff */
[----:B------:R-:W-:Y:S02]  /*107d0*/  SHF.R.U64 R11, R11, 0x3, RZ ;  /* 0x000000030b0b7819 */ /* 0x000fe400000012ff */
[----:B------:R-:W-:Y:S01]  /*107e0*/  SEL R31, R25, R26, P0 ;  /* 0x0000001a191f7207 */ /* 0x000fe20000000000 */
[----:B------:R-:W-:Y:S01]  /*107f0*/  IMAD.X R19, RZ, RZ, R13, P2 ;  /* 0x000000ffff137224 */ /* 0x000fe200010e060d */
[----:B------:R-:W-:Y:S02]  /*10800*/  LOP3.LUT R14, R18, 0x380, RZ, 0xc0, !PT ;  /* 0x00000380120e7812 */ /* 0x000fe400078ec0ff */
[----:B------:R-:W-:Y:S02]  /*10810*/  F2FP.BF16.F32.PACK_AB R29, R36, R29 ;  /* 0x0000001d241d723e */ /* 0x000fe400000010ff */
[----:B------:R-:W-:-:S02]  /*10820*/  SEL R26, R26, R25, P0 ;  /* 0x000000191a1a7207 */ /* 0x000fc40000000000 */
[----:B------:R-:W-:Y:S02]  /*10830*/  IADD3 R43, P1, R12, 0x60, RZ ;  /* 0x000000600c2b7810 */ /* 0x000fe40007f3e0ff */
[----:B------:R-:W-:Y:S02]  /*10840*/  SEL R25, R15, R20, P0 ;  /* 0x000000140f197207 */ /* 0x000fe40000000000 */
[----:B------:R-:W-:Y:S01]  /*10850*/  SEL R36, R20, R15, P0 ;  /* 0x0000000f14247207 */ /* 0x000fe20000000000 */
[----:B------:R-:W-:Y:S01]  /*10860*/  IMAD.X R15, RZ, RZ, R13, P1 ;  /* 0x000000ffff0f7224 */ /* 0x000fe200008e060d */
[----:B------:R-:W-:Y:S02]  /*10870*/  LOP3.LUT R12, R11, R12, RZ, 0x3c, !PT ;  /* 0x0000000c0b0c7212 */ /* 0x000fe400078e3cff */
[----:B------:R-:W-:Y:S02]  /*10880*/  LOP3.LUT R20, R41, 0x380, RZ, 0xc0, !PT ;  /* 0x0000038029147812 */ /* 0x000fe400078ec0ff */
[----:B------:R-:W-:-:S02]  /*10890*/  F2FP.BF16.F32.PACK_AB R58, R58, R59 ;  /* 0x0000003b3a3a723e */ /* 0x000fc400000010ff */
[----:B------:R-:W-:Y:S02]  /*108a0*/  F2FP.BF16.F32.PACK_AB R57, R56, R57 ;  /* 0x000000393839723e */ /* 0x000fe400000010ff */
[----:B------:R-:W-:Y:S02]  /*108b0*/  SHF.R.U64 R11, R14, 0x3, RZ ;  /* 0x000000030e0b7819 */ /* 0x000fe400000012ff */
[----:B------:R-:W-:Y:S02]  /*108c0*/  F2FP.BF16.F32.PACK_AB R21, R44, R21 ;  /* 0x000000152c15723e */ /* 0x000fe400000010ff */
[----:B------:R-:W-:Y:S02]  /*108d0*/  F2FP.BF16.F32.PACK_AB R24, R45, R24 ;  /* 0x000000182d18723e */ /* 0x000fe400000010ff */
[----:B------:R-:W-:Y:S02]  /*108e0*/  LOP3.LUT R30, R43, 0x380, RZ, 0xc0, !PT ;  /* 0x000003802b1e7812 */ /* 0x000fe400078ec0ff */
[----:B------:R-:W-:-:S02]  /*108f0*/  SEL R33, R29, R28, P0 ;  /* 0x0000001c1d217207 */ /* 0x000fc40000000000 */
[----:B------:R-:W-:Y:S02]  /*10900*/  SHF.R.U64 R14, R20, 0x3, RZ ;  /* 0x00000003140e7819 */ /* 0x000fe400000012ff */
[----:B------:R-:W-:Y:S02]  /*10910*/  SEL R27, R58, R57, P0 ;  /* 0x000000393a1b7207 */ /* 0x000fe40000000000 */
[----:B------:R-:W-:Y:S02]  /*10920*/  SEL R28, R28, R29, P0 ;  /* 0x0000001d1c1c7207 */ /* 0x000fe40000000000 */
[----:B------:R-:W-:Y:S02]  /*10930*/  LOP3.LUT R20, R11, R18, RZ, 0x3c, !PT ;  /* 0x000000120b147212 */ /* 0x000fe400078e3cff */
[----:B------:R-:W-:Y:S02]  /*10940*/  SEL R58, R57, R58, P0 ;  /* 0x0000003a393a7207 */ /* 0x000fe40000000000 */
[----:B------:R-:W-:-:S02]  /*10950*/  SEL R29, R21, R24, P0 ;  /* 0x00000018151d7207 */ /* 0x000fc40000000000 */
[----:B------:R-:W-:Y:S02]  /*10960*/  SHF.R.U64 R30, R30, 0x3, RZ ;  /* 0x000000031e1e7819 */ /* 0x000fe400000012ff */
[----:B------:R-:W-:Y:S01]  /*10970*/  SEL R24, R24, R21, P0 ;  /* 0x0000001518187207 */ /* 0x000fe20000000000 */
[----:B------:R-:W-:Y:S01]  /*10980*/  IMAD.X R21, RZ, RZ, R13, P3 ;  /* 0x000000ffff157224 */ /* 0x000fe200018e060d */
[----:B------:R-:W-:Y:S02]  /*10990*/  LOP3.LUT R18, R14, R41, RZ, 0x3c, !PT ;  /* 0x000000290e127212 */ /* 0x000fe400078e3cff */
[----:B------:R-:W-:Y:S02]  /*109a0*/  LOP3.LUT R14, R30, R43, RZ, 0x3c, !PT ;  /* 0x0000002b1e0e7212 */ /* 0x000fe400078e3cff */
[----:B------:R-:W-:Y:S02]  /*109b0*/  MOV R44, R20 ;  /* 0x00000014002c7202 */ /* 0x000fe40000000f00 */
[----:B------:R-:W-:-:S02]  /*109c0*/  MOV R45, R12 ;  /* 0x0000000c002d7202 */ /* 0x000fc40000000f00 */
[----:B------:R-:W-:Y:S02]  /*109d0*/  MOV R41, R14 ;  /* 0x0000000e00297202 */ /* 0x000fe40000000f00 */
[----:B------:R-:W-:Y:S01]  /*109e0*/  MOV R43, R18 ;  /* 0x00000012002b7202 */ /* 0x000fe20000000f00 */
[----:B------:R-:W-:Y:S01]  /*109f0*/  IMAD.U32 R18, RZ, RZ, UR4 ;  /* 0x00000004ff127e24 */ /* 0x000fe2000f8e00ff */
[----:B------:R-:W-:Y:S01]  /*10a00*/  PLOP3.LUT P1, PT, PT, PT, UP0, 0x80, 0x0 ;  /* 0x000000000000781c */ /* 0x000fe20003f2f008 */
[----:B------:R-:W-:Y:S01]  /*10a10*/  IMAD.U32 R19, RZ, RZ, UR5 ;  /* 0x00000005ff137e24 */ /* 0x000fe2000f8e00ff */
[----:B------:R-:W-:Y:S02]  /*10a20*/  ULDC.64 UR4, c[0x0][0xbe0] ;  /* 0x0002f80000047ab9 */ /* 0x000fe40000000a00 */
[----:B------:R-:W-:-:S04]  /*10a30*/  UISETP.NE.U32.AND UP1, UPT, UR4, URZ, UPT ;  /* 0x0000003f0400728c */ /* 0x000fc8000bf25070 */
[----:B------:R-:W-:-:S11]  /*10a40*/  UISETP.NE.AND.EX UP1, UPT, UR5, URZ, UPT, UP1 ;  /* 0x0000003f0500728c */ /* 0x000fd6000bf25310 */
[----:B------:R-:W-:Y:S02]  /*10a50*/  @UP1 ULDC.64 UR6, c[0x0][0xbe0] ;  /* 0x0002f80000061ab9 */ /* 0x000fe40000000a00 */
[----:B------:R-:W-:Y:S01]  /*10a60*/  @UP1 UIMAD.WIDE UR6, UR39, 0x4, UR6 ;  /* 0x00000004270618a5 */ /* 0x000fe2000f8e0206 */
[----:B--2---:R-:W-:Y:S01]  /*10a70*/  LOP3.LUT R11, R22, 0x2, RZ, 0x3c, !PT ;  /* 0x00000002160b7812 */ /* 0x004fe200078e3cff */
[----:B------:R-:W-:Y:S04]  /*10a80*/  SHFL.IDX PT, R33, R33, R22, 0x1c1f ;  /* 0x001c1f1621217589 */ /* 0x000fe800000e0000 */
[----:B------:R-:W0:Y:S04]  /*10a90*/  SHFL.IDX PT, R28, R28, R11, 0x1c1f ;  /* 0x001c1f0b1c1c7589 */ /* 0x000e2800000e0000 */
[----:B------:R-:W-:Y:S04]  /*10aa0*/  SHFL.IDX PT, R27, R27, R22, 0x1c1f ;  /* 0x001c1f161b1b7589 */ /* 0x000fe800000e0000 */
[----:B------:R-:W1:Y:S04]  /*10ab0*/  SHFL.IDX PT, R58, R58, R11, 0x1c1f ;  /* 0x001c1f0b3a3a7589 */ /* 0x000e6800000e0000 */
[----:B------:R-:W-:Y:S04]  /*10ac0*/  SHFL.IDX PT, R29, R29, R22, 0x1c1f ;  /* 0x001c1f161d1d7589 */ /* 0x000fe800000e0000 */
[----:B------:R0:W2:Y:S04]  /*10ad0*/  SHFL.IDX PT, R30, R24, R11, 0x1c1f ;  /* 0x001c1f0b181e7589 */ /* 0x0000a800000e0000 */
[----:B------:R-:W-:Y:S04]  /*10ae0*/  SHFL.IDX PT, R37, R37, R22, 0x1c1f ;  /* 0x001c1f1625257589 */ /* 0x000fe800000e0000 */
[----:B------:R-:W3:Y:S01]  /*10af0*/  SHFL.IDX PT, R34, R34, R11, 0x1c1f ;  /* 0x001c1f0b22227589 */ /* 0x000ee200000e0000 */
[----:B0-----:R-:W-:-:S03]  /*10b00*/  SEL R24, R33, R28, P0 ;  /* 0x0000001c21187207 */ /* 0x001fc60000000000 */
[----:B------:R-:W-:Y:S04]  /*10b10*/  SHFL.IDX PT, R31, R31, R22, 0x1c1f ;  /* 0x001c1f161f1f7589 */ /* 0x000fe800000e0000 */
[----:B------:R0:W4:Y:S01]  /*10b20*/  SHFL.IDX PT, R40, R26, R11, 0x1c1f ;  /* 0x001c1f0b1a287589 */ /* 0x00012200000e0000 */
[----:B-1----:R-:W-:Y:S02]  /*10b30*/  SEL R12, R27, R58, P0 ;  /* 0x0000003a1b0c7207 */ /* 0x002fe40000000000 */
[----:B------:R-:W-:Y:S01]  /*10b40*/  SEL R14, R58, R27, P0 ;  /* 0x0000001b3a0e7207 */ /* 0x000fe20000000000 */
[----:B------:R4:W-:Y:S04]  /*10b50*/  SHFL.IDX PT, R20, R25, R22, 0x1c1f ;  /* 0x001c1f1619147589 */ /* 0x0009e800000e0000 */
[----:B------:R-:W-:Y:S01]  /*10b60*/  SHFL.IDX PT, R39, R39, R22, 0x1c1f ;  /* 0x001c1f1627277589 */ /* 0x000fe200000e0000 */
[----:B0-----:R-:W-:-:S03]  /*10b70*/  SEL R26, R28, R33, P0 ;  /* 0x000000211c1a7207 */ /* 0x001fc60000000000 */
[----:B------:R-:W0:Y:S01]  /*10b80*/  SHFL.IDX PT, R21, R36, R11, 0x1c1f ;  /* 0x001c1f0b24157589 */ /* 0x000e2200000e0000 */
[----:B--2---:R-:W-:Y:S02]  /*10b90*/  SEL R28, R29, R30, P0 ;  /* 0x0000001e1d1c7207 */ /* 0x004fe40000000000 */
[----:B------:R-:W-:Y:S01]  /*10ba0*/  SEL R30, R30, R29, P0 ;  /* 0x0000001d1e1e7207 */ /* 0x000fe20000000000 */
[----:B------:R-:W1:Y:S01]  /*10bb0*/  SHFL.IDX PT, R42, R38, R11, 0x1c1f ;  /* 0x001c1f0b262a7589 */ /* 0x000e6200000e0000 */
[----:B---3--:R-:W-:Y:S02]  /*10bc0*/  SEL R13, R37, R34, P0 ;  /* 0x00000022250d7207 */ /* 0x008fe40000000000 */
[----:B------:R-:W-:Y:S01]  /*10bd0*/  SEL R15, R34, R37, P0 ;  /* 0x00000025220f7207 */ /* 0x000fe20000000000 */
[----:B------:R-:W-:Y:S04]  /*10be0*/  SHFL.IDX PT, R35, R35, R22, 0x1c1f ;  /* 0x001c1f1623237589 */ /* 0x000fe800000e0000 */
[----:B------:R-:W2:Y:S01]  /*10bf0*/  SHFL.IDX PT, R32, R32, R11, 0x1c1f ;  /* 0x001c1f0b20207589 */ /* 0x000ea200000e0000 */
[----:B----4-:R-:W-:-:S02]  /*10c00*/  SEL R25, R31, R40, P0 ;  /* 0x000000281f197207 */ /* 0x010fc40000000000 */
[----:B------:R-:W-:Y:S01]  /*10c10*/  SEL R27, R40, R31, P0 ;  /* 0x0000001f281b7207 */ /* 0x000fe20000000000 */
[----:B------:R-:W-:Y:S01]  /*10c20*/  BAR.SYNC.DEFER_BLOCKING 0x1, 0x180 ;  /* 0x0046000000007b1d */ /* 0x000fe20000010000 */
[----:B0-----:R-:W-:Y:S02]  /*10c30*/  SEL R29, R20, R21, P0 ;  /* 0x00000015141d7207 */ /* 0x001fe40000000000 */
[----:B------:R-:W-:Y:S02]  /*10c40*/  SEL R31, R21, R20, P0 ;  /* 0x00000014151f7207 */ /* 0x000fe40000000000 */
[----:B-1----:R-:W-:Y:S02]  /*10c50*/  SEL R37, R39, R42, P0 ;  /* 0x0000002a27257207 */ /* 0x002fe40000000000 */
[----:B------:R-:W-:Y:S02]  /*10c60*/  SEL R39, R42, R39, P0 ;  /* 0x000000272a277207 */ /* 0x000fe40000000000 */
[----:B--2---:R-:W-:-:S02]  /*10c70*/  SEL R36, R35, R32, P0 ;  /* 0x0000002023247207 */ /* 0x004fc40000000000 */
[----:B------:R-:W-:Y:S01]  /*10c80*/  SEL R38, R32, R35, P0 ;  /* 0x0000002320267207 */ /* 0x000fe20000000000 */
[----:B------:R0:W-:Y:S04]  /*10c90*/  STSM.16.M88.4 [R45], R12 ;  /* 0x0000000c2d007844 */ /* 0x0001e80000000200 */
[----:B------:R1:W-:Y:S04]  /*10ca0*/  STSM.16.M88.4 [R44], R24 ;  /* 0x000000182c007844 */ /* 0x0003e80000000200 */
[----:B------:R1:W-:Y:S04]  /*10cb0*/  STSM.16.M88.4 [R43], R28 ;  /* 0x0000001c2b007844 */ /* 0x0003e80000000200 */
[----:B------:R1:W-:Y:S01]  /*10cc0*/  STSM.16.M88.4 [R41], R36 ;  /* 0x0000002429007844 */ /* 0x0003e20000000200 */
[----:B------:R-:W-:Y:S08]  /*10cd0*/  BAR.SYNC.DEFER_BLOCKING 0x1, 0x180 ;  /* 0x0046000000007b1d */ /* 0x000ff00000010000 */
[----:B------:R-:W2:Y:S01]  /*10ce0*/  LDC R22, c[0x0][0xa88] ;  /* 0x0002a200ff167b82 */ /* 0x000ea20000000800 */
[----:B------:R-:W-:Y:S01]  /*10cf0*/  PLOP3.LUT P0, PT, PT, PT, UP1, 0x80, 0x0 ;  /* 0x000000000000781c */ /* 0x000fe20003f0f018 */
[----:B0-----:R-:W-:-:S02]  /*10d00*/  IMAD.U32 R12, RZ, RZ, UR6 ;  /* 0x00000006ff0c7e24 */ /* 0x001fc4000f8e00ff */
[----:B------:R-:W-:Y:S01]  /*10d10*/  IMAD.U32 R13, RZ, RZ, UR7 ;  /* 0x00000007ff0d7e24 */ /* 0x000fe2000f8e00ff */
[----:B------:R-:W3:Y:S01]  /*10d20*/  @P1 LDG.E R11, desc[UR50][R18.64] ;  /* 0x00000032120b1981 */ /* 0x000ee2000c1e1900 */
[----:B------:R-:W-:-:S08]  /*10d30*/  UMOV UR4, URZ ;  /* 0x0000003f00047c82 */ /* 0x000fd00008000000 */
[----:B--2---:R1:W5:Y:S01]  /*10d40*/  @P0 LDG.E R22, desc[UR50][R12.64] ;  /* 0x000000320c160981 */ /* 0x004362000c1e1900 */
[----:B---3--:R-:W-:Y:S01]  /*10d50*/  @P1 R2UR UR4, R11 ;  /* 0x000000000b0412ca */ /* 0x008fe200000e0000 */
[----:B-1----:R-:W-:-:S14]  /*10d60*/  @P0 BRA `(.L_x_912) ;  /* 0x0000000000100947 */ /* 0x002fdc0003800000 */
[----:B------:R-:W-:Y:S05]  /*10d70*/  @!P1 BRA `(.L_x_912) ;  /* 0x00000000000c9947 */ /* 0x000fea0003800000 */
[----:B------:R-:W2:Y:S04]  /*10d80*/  LDG.E R11, desc[UR50][R18.64] ;  /* 0x00000032120b7981 */ /* 0x000ea8000c1e1900 */
[----:B-----5:R-:W2:Y:S02]  /*10d90*/  LDG.E R22, desc[UR50][R18.64+0x4] ;  /* 0x0000043212167981 */ /* 0x020ea4000c1e1900 */
[----:B--2---:R-:W-:-:S07]  /*10da0*/  IMAD.IADD R22, R22, 0x1, -R11 ;  /* 0x0000000116167824 */ /* 0x004fce00078e0a0b */
.L_x_912:
[----:B------:R-:W-:Y:S01]  /*10db0*/  USHF.R.S32.HI UR9, URZ, 0x1f, UR38 ;  /* 0x0000001f3f097899 */ /* 0x000fe20008011426 */
[----:B------:R-:W-:Y:S01]  /*10dc0*/  LEA.HI R10, R10, R7, RZ, 0x7 ;  /* 0x000000070a0a7211 */ /* 0x000fe200078f38ff */
[----:B------:R-:W-:Y:S01]  /*10dd0*/  ULDC.64 UR10, c[0x0][0xb70] ;  /* 0x0002dc00000a7ab9 */ /* 0x000fe20000000a00 */
[----:B------:R-:W-:Y:S01]  /*10de0*/  USHF.R.S32.HI UR5, URZ, 0x1f, UR4 ;  /* 0x0000001f3f057899 */ /* 0x000fe20008011404 */
[----:B------:R-:W-:Y:S01]  /*10df0*/  IMAD R13, R23, 0xc0, R156 ;  /* 0x000000c0170d7824 */ /* 0x000fe200078e029c */
[----:B------:R-:W-:Y:S01]  /*10e00*/  UIMAD UR8, UR9, UR10, URZ ;  /* 0x0000000a090872a4 */ /* 0x000fe2000f8e023f */
[----:B------:R-:W-:Y:S01]  /*10e10*/  LOP3.LUT R10, R10, 0xffffff80, RZ, 0xc0, !PT ;  /* 0xffffff800a0a7812 */ /* 0x000fe200078ec0ff */
[----:B------:R-:W-:Y:S02]  /*10e20*/  USHF.R.S32.HI UR13, URZ, 0x1f, UR39 ;  /* 0x0000001f3f0d7899 */ /* 0x000fe40008011427 */
[----:B------:R-:W-:Y:S02]  /*10e30*/  UIMAD.WIDE.U32 UR6, UR38, UR10, UR4 ;  /* 0x0000000a260672a5 */ /* 0x000fe4000f8e0004 */
[----:B------:R-:W-:Y:S01]  /*10e40*/  UIMAD UR8, UR38, UR11, UR8 ;  /* 0x0000000b260872a4 */ /* 0x000fe2000f8e0208 */
[----:B------:R-:W-:Y:S01]  /*10e50*/  IMAD.IADD R12, R7, 0x1, -R10 ;  /* 0x00000001070c7824 */ /* 0x000fe200078e0a0a */
[----:B------:R-:W-:Y:S01]  /*10e60*/  USEL UR13, UR13, URZ, !UP0 ;  /* 0x0000003f0d0d7287 */ /* 0x000fe2000c000000 */
[----:B------:R-:W-:Y:S01]  /*10e70*/  SHF.R.S32.HI R10, RZ, 0x1f, R13 ;  /* 0x0000001fff0a7819 */ /* 0x000fe2000001140d */
[----:B------:R-:W-:Y:S01]  /*10e80*/  ULDC.64 UR10, c[0x0][0xb78] ;  /* 0x0002de00000a7ab9 */ /* 0x000fe20000000a00 */
[----:B------:R-:W-:Y:S01]  /*10e90*/  UIADD3 UR7, UR7, UR8, URZ ;  /* 0x0000000807077290 */ /* 0x000fe2000fffe03f */
[----:B------:R-:W-:Y:S01]  /*10ea0*/  IMAD R7, R4, 0x40, R0 ;  /* 0x0000004004077824 */ /* 0x000fe200078e0200 */
[----:B------:R-:W-:Y:S01]  /*10eb0*/  USEL UR12, UR39, URZ, !UP0 ;  /* 0x0000003f270c7287 */ /* 0x000fe2000c000000 */
[----:B------:R-:W-:Y:S01]  /*10ec0*/  LOP3.LUT P0, RZ, R12, 0x3, RZ, 0xc0, !PT ;  /* 0x000000030cff7812 */ /* 0x000fe2000780c0ff */
[----:B------:R-:W-:Y:S01]  /*10ed0*/  UIMAD UR8, UR13, UR10, URZ ;  /* 0x0000000a0d0872a4 */ /* 0x000fe2000f8e023f */
[----:B------:R-:W-:Y:S01]  /*10ee0*/  IMAD.WIDE R8, R7, 0x2, R8 ;  /* 0x0000000207087825 */ /* 0x000fe200078e0208 */
[----:B------:R-:W-:-:S02]  /*10ef0*/  UIMAD.WIDE.U32 UR6, UR12, UR10, UR6 ;  /* 0x0000000a0c0672a5 */ /* 0x000fc4000f8e0006 */
[----:B------:R-:W-:Y:S01]  /*10f00*/  UIMAD UR8, UR12, UR11, UR8 ;  /* 0x0000000b0c0872a4 */ /* 0x000fe2000f8e0208 */
[C---:B------:R-:W-:Y:S01]  /*10f10*/  VIADD R7, R13.reuse, 0x8 ;  /* 0x000000080d077836 */ /* 0x040fe20000000000 */
[----:B------:R-:W-:Y:S02]  /*10f20*/  LOP3.LUT R29, R8, 0x380, RZ, 0xc0, !PT ;  /* 0x00000380081d7812 */ /* 0x000fe400078ec0ff */
[----:B------:R-:W-:Y:S02]  /*10f30*/  IADD3 R11, P1, R13, UR6, RZ ;  /* 0x000000060d0b7c10 */ /* 0x000fe4000ff3e0ff */
[----:B------:R-:W-:Y:S01]  /*10f40*/  IMAD.U32 R15, RZ, RZ, UR8 ;  /* 0x00000008ff0f7e24 */ /* 0x000fe2000f8e00ff */
[----:B------:R-:W-:-:S04]  /*10f50*/  SHF.R.U64 R29, R29, 0x3, RZ ;  /* 0x000000031d1d7819 */ /* 0x000fc800000012ff */
[----:B------:R-:W-:Y:S01]  /*10f60*/  IADD3.X R10, R10, UR7, R15, P1, !PT ;  /* 0x000000070a0a7c10 */ /* 0x000fe20008ffe40f */
[----:B------:R-:W-:Y:S01]  /*10f70*/  ULDC.64 UR6, c[0x0][0xb40] ;  /* 0x0002d00000067ab9 */ /* 0x000fe20000000a00 */
[C---:B------:R-:W-:Y:S02]  /*10f80*/  IADD3 R15, P3, R8.reuse, 0x3000, RZ ;  /* 0x00003000080f7810 */ /* 0x040fe40007f7e0ff */
[----:B------:R-:W-:Y:S02]  /*10f90*/  LEA R20, P2, R11, UR6, 0x2 ;  /* 0x000000060b147c11 */ /* 0x000fe4000f8410ff */
[----:B-----5:R-:W-:Y:S01]  /*10fa0*/  ISETP.GE.OR P1, PT, R13, R22, P0 ;  /* 0x000000160d00720c */ /* 0x020fe20000726670 */
[----:B------:R-:W-:Y:S01]  /*10fb0*/  IMAD.X R13, RZ, RZ, R9, P3 ;  /* 0x000000ffff0d7224 */ /* 0x000fe200018e0609 */
[----:B------:R-:W-:Y:S01]  /*10fc0*/  LEA.HI.X R21, R11, UR7, R10, 0x2, P2 ;  /* 0x000000070b157c11 */ /* 0x000fe200090f140a */
[----:B------:R-:W-:Y:S01]  /*10fd0*/  ULDC.64 UR6, c[0x0][0xaa0] ;  /* 0x0002a80000067ab9 */ /* 0x000fe20000000a00 */
[----:B------:R-:W-:-:S02]  /*10fe0*/  IADD3 R19, P2, R8, 0x1800, RZ ;  /* 0x0000180008137810 */ /* 0x000fc40007f5e0ff */
[----:B------:R-:W-:Y:S02]  /*10ff0*/  IADD3 R10, P4, R8, 0x4800, RZ ;  /* 0x00004800080a7810 */ /* 0x000fe40007f9e0ff */
[----:B------:R-:W-:Y:S01]  /*11000*/  ISETP.GE.OR P0, PT, R7, R22, P0 ;  /* 0x000000160700720c */ /* 0x000fe20000706670 */
[--C-:B------:R-:W-:Y:S01]  /*11010*/  IMAD.X R25, RZ, RZ, R9.reuse, P2 ;  /* 0x000000ffff197224 */ /* 0x100fe200010e0609 */
[----:B------:R-:W-:Y:S01]  /*11020*/  LOP3.LUT R14, R19, 0x380, RZ, 0xc0, !PT ;  /* 0x00000380130e7812 */ /* 0x000fe200078ec0ff */
[--C-:B------:R-:W-:Y:S01]  /*11030*/  IMAD.X R11, RZ, RZ, R9.reuse, P4 ;  /* 0x000000ffff0b7224 */ /* 0x100fe200020e0609 */
[----:B------:R-:W-:Y:S01]  /*11040*/  LOP3.LUT R12, R15, 0x380, RZ, 0xc0, !PT ;  /* 0x000003800f0c7812 */ /* 0x000fe200078ec0ff */
[----:B------:R-:W-:Y:S01]  /*11050*/  IMAD.MOV.U32 R18, RZ, RZ, R0 ;  /* 0x000000ffff127224 */ /* 0x000fe200078e0000 */
[----:B------:R-:W-:Y:S01]  /*11060*/  LOP3.LUT R7, R10, 0x380, RZ, 0xc0, !PT ;  /* 0x000003800a077812 */ /* 0x000fe200078ec0ff */
[----:B------:R0:W-:Y:S01]  /*11070*/  @!P1 STG.E desc[UR50][R20.64], R6 ;  /* 0x0000000614009986 */ /* 0x0001e2000c101932 */
[----:B------:R-:W-:Y:S01]  /*11080*/  LOP3.LUT R28, R29, R8, RZ, 0x3c, !PT ;  /* 0x000000081d1c7212 */ /* 0x000fe200078e3cff */
[----:B------:R-:W-:Y:S01]  /*11090*/  IMAD.MOV.U32 R29, RZ, RZ, R9 ;  /* 0x000000ffff1d7224 */ /* 0x000fe200078e0009 */
[----:B------:R-:W-:-:S02]  /*110a0*/  SHF.R.U64 R14, R14, 0x3, RZ ;  /* 0x000000030e0e7819 */ /* 0x000fc400000012ff */
[----:B------:R-:W-:Y:S01]  /*110b0*/  SHF.R.U64 R8, R12, 0x3, RZ ;  /* 0x000000030c087819 */ /* 0x000fe200000012ff */
[----:B------:R-:W-:Y:S01]  /*110c0*/  UIMAD UR5, UR5, UR6, URZ ;  /* 0x00000006050572a4 */ /* 0x000fe2000f8e023f */
[----:B------:R-:W-:Y:S01]  /*110d0*/  SHF.R.U64 R7, R7, 0x3, RZ ;  /* 0x0000000307077819 */ /* 0x000fe200000012ff */
[----:B------:R1:W-:Y:S01]  /*110e0*/  @!P0 STG.E desc[UR50][R20.64+0x20], R5 ;  /* 0x0000200514008986 */ /* 0x0003e2000c101932 */
[----:B------:R-:W-:Y:S02]  /*110f0*/  LOP3.LUT R24, R14, R19, RZ, 0x3c, !PT ;  /* 0x000000130e187212 */ /* 0x000fe400078e3cff */
[----:B------:R-:W-:Y:S01]  /*11100*/  LOP3.LUT R12, R8, R15, RZ, 0x3c, !PT ;  /* 0x0000000f080c7212 */ /* 0x000fe200078e3cff */
[----:B------:R-:W5:Y:S01]  /*11110*/  LD.E.128 R28, desc[UR50][R28.64] ;  /* 0x000000321c1c7980 */ /* 0x000f62000c101d00 */
[----:B------:R-:W-:Y:S01]  /*11120*/  LOP3.LUT R10, R7, R10, RZ, 0x3c, !PT ;  /* 0x0000000a070a7212 */ /* 0x000fe200078e3cff */
[----:B------:R-:W-:Y:S01]  /*11130*/  IMAD.U32 R7, RZ, RZ, UR6 ;  /* 0x00000006ff077e24 */ /* 0x000fe2000f8e00ff */
[----:B------:R-:W-:Y:S01]  /*11140*/  SHF.R.S32.HI R19, RZ, 0x1f, R0 ;  /* 0x0000001fff137819 */ /* 0x000fe20000011400 */
[----:B------:R-:W-:Y:S01]  /*11150*/  ULDC UR6, c[0x0][0xa8c] ;  /* 0x0002a30000067ab9 */ /* 0x000fe20000000800 */
[----:B------:R-:W5:Y:S01]  /*11160*/  LD.E.128 R24, desc[UR50][R24.64] ;  /* 0x0000003218187980 */ /* 0x000f62000c101d00 */
[----:B------:R-:W-:Y:S01]  /*11170*/  UIMAD UR5, UR4, UR7, UR5 ;  /* 0x00000007040572a4 */ /* 0x000fe2000f8e0205 */
[----:B------:R-:W-:Y:S01]  /*11180*/  ISETP.GE.AND P0, PT, R0, UR6, PT ;  /* 0x0000000600007c0c */ /* 0x000fe2000bf06270 */
[----:B0-----:R-:W-:Y:S01]  /*11190*/  IMAD.WIDE.U32 R6, R7, UR4, R18 ;  /* 0x0000000407067c25 */ /* 0x001fe2000f8e0012 */
[----:B------:R-:W5:Y:S01]  /*111a0*/  LD.E.128 R12, desc[UR50][R12.64] ;  /* 0x000000320c0c7980 */ /* 0x000f62000c101d00 */
[----:B------:R-:W-:-:S02]  /*111b0*/  ULDC.64 UR6, c[0x0][0xae0] ;  /* 0x0002b80000067ab9 */ /* 0x000fc40000000a00 */
[----:B------:R-:W-:Y:S01]  /*111c0*/  IMAD R19, R23, -0xc0, R22 ;  /* 0xffffff4017137824 */ /* 0x000fe200078e0216 */
[----:B------:R-:W5:Y:S01]  /*111d0*/  LD.E.128 R8, desc[UR50][R10.64] ;  /* 0x000000320a087980 */ /* 0x000f62000c101d00 */
[----:B------:R-:W-:Y:S01]  /*111e0*/  VIADD R0, R4, 0x30 ;  /* 0x0000003004007836 */ /* 0x000fe20000000000 */
[----:B------:R-:W-:Y:S01]  /*111f0*/  @!PT LDS RZ, [RZ] ;  /* 0x00000000fffff984 */ /* 0x000fe20000000800 */
[----:B------:R-:W-:Y:S01]  /*11200*/  @!PT LDS RZ, [RZ] ;  /* 0x00000000fffff984 */ /* 0x000fe20000000800 */
[----:B------:R-:W-:Y:S01]  /*11210*/  @!PT LDS RZ, [RZ] ;  /* 0x00000000fffff984 */ /* 0x000fe20000000800 */
[----:B------:R-:W-:Y:S01]  /*11220*/  @!PT LDS RZ, [RZ] ;  /* 0x00000000fffff984 */ /* 0x000fe20000000800 */
[----:B------:R0:W-:Y:S06]  /*11230*/  MEMBAR.ALL.CTA ;  /* 0x0000000000007992 */ /* 0x0001ec0000008000 */
[----:B0-----:R-:W0:Y:S01]  /*11240*/  FENCE.VIEW.ASYNC.S ;  /* 0x00000000000073c6 */ /* 0x001e220000000000 */
[----:B------:R-:W-:Y:S01]  /*11250*/  UIMAD UR4, UR9, UR6, URZ ;  /* 0x00000006090472a4 */ /* 0x000fe2000f8e023f */
[----:B------:R-:W-:Y:S01]  /*11260*/  VIADD R7, R7, UR5 ;  /* 0x0000000507077c36 */ /* 0x000fe20008000000 */
[----:B------:R-:W-:Y:S01]  /*11270*/  ISETP.GE.OR P3, PT, R0, R19, P0 ;  /* 0x000000130000720c */ /* 0x000fe20000766670 */
[----:B-1----:R-:W-:Y:S01]  /*11280*/  IMAD.U32 R21, RZ, RZ, UR6 ;  /* 0x00000006ff157e24 */ /* 0x002fe2000f8e00ff */
[----:B------:R-:W-:Y:S01]  /*11290*/  UIMAD UR4, UR38, UR7, UR4 ;  /* 0x00000007260472a4 */ /* 0x000fe2000f8e0204 */
[----:B------:R-:W-:-:S02]  /*112a0*/  VIADD R0, R4, 0x60 ;  /* 0x0000006004007836 */ /* 0x000fc40000000000 */
[----:B------:R-:W-:Y:S01]  /*112b0*/  VIADD R5, R4, 0x90 ;  /* 0x0000009004057836 */ /* 0x000fe20000000000 */
[----:B------:R-:W-:Y:S01]  /*112c0*/  ULDC.64 UR6, c[0x0][0xae8] ;  /* 0x0002ba0000067ab9 */ /* 0x000fe20000000a00 */
[----:B------:R-:W-:Y:S01]  /*112d0*/  IMAD.WIDE.U32 R6, R21, UR38, R6 ;  /* 0x0000002615067c25 */ /* 0x000fe2000f8e0006 */
[-C--:B------:R-:W-:Y:S02]  /*112e0*/  ISETP.GE.OR P1, PT, R0, R19.reuse, P0 ;  /* 0x000000130000720c */ /* 0x080fe40000726670 */
[-C--:B------:R-:W-:Y:S01]  /*112f0*/  ISETP.GE.OR P2, PT, R5, R19.reuse, P0 ;  /* 0x000000130500720c */ /* 0x080fe20000746670 */
[----:B------:R-:W-:Y:S01]  /*11300*/  VIADD R7, R7, UR4 ;  /* 0x0000000407077c36 */ /* 0x000fe20008000000 */
[----:B------:R-:W-:Y:S01]  /*11310*/  ISETP.GE.OR P0, PT, R4, R19, P0 ;  /* 0x000000130400720c */ /* 0x000fe20000706670 */
[----:B------:R-:W-:Y:S01]  /*11320*/  UIMAD UR4, UR13, UR6, URZ ;  /* 0x000000060d0472a4 */ /* 0x000fe2000f8e023f */
[----:B------:R-:W-:Y:S02]  /*11330*/  VIADD R3, R3, 0x13220 ;  /* 0x0001322003037836 */ /* 0x000fe40000000000 */
[----:B------:R-:W-:Y:S01]  /*11340*/  IMAD.U32 R21, RZ, RZ, UR6 ;  /* 0x00000006ff157e24 */ /* 0x000fe2000f8e00ff */
[----:B------:R-:W-:Y:S01]  /*11350*/  SHF.R.S32.HI R5, RZ, 0x1f, R4 ;  /* 0x0000001fff057819 */ /* 0x000fe20000011404 */
[----:B------:R-:W-:Y:S01]  /*11360*/  UIMAD UR4, UR12, UR7, UR4 ;  /* 0x000000070c0472a4 */ /* 0x000fe2000f8e0204 */
[----:B------:R-:W-:Y:S01]  /*11370*/  PRMT R3, RZ, 0x654, R3 ;  /* 0x00000654ff037816 */ /* 0x000fe20000000003 */
[----:B------:R-:W-:Y:S01]  /*11380*/  IMAD.WIDE.U32 R20, R21, UR12, R6 ;  /* 0x0000000c15147c25 */ /* 0x000fe2000f8e0006 */
[----:B------:R-:W-:Y:S02]  /*11390*/  BSSY B1, `(.L_x_913) ;  /* 0x0000010000017945 */ /* 0x000fe40003800000 */
[----:B0-----:R0:W-:Y:S01]  /*113a0*/  SYNCS.ARRIVE.TRANS64.RED.A1T0 RZ, [R3+URZ], RZ ;  /* 0x000000ff03ff79a7 */ /* 0x0011e2000810043f */
[----:B------:R-:W-:-:S04]  /*113b0*/  IMAD.WIDE R18, R23, 0xc0, R4 ;  /* 0x000000c017127825 */ /* 0x000fc800078e0204 */
[----:B------:R-:W-:Y:S01]  /*113c0*/  VIADD R23, R21, UR4 ;  /* 0x0000000415177c36 */ /* 0x000fe20008000000 */
[----:B------:R-:W-:Y:S06]  /*113d0*/  @P0 BRA `(.L_x_914) ;  /* 0x00000000002c0947 */ /* 0x000fec0003800000 */
[----:B------:R-:W-:Y:S01]  /*113e0*/  ULDC.64 UR4, c[0x0][0xad8] ;  /* 0x0002b60000047ab9 */ /* 0x000fe20000000a00 */
[----:B------:R-:W-:Y:S02]  /*113f0*/  IMAD.MOV.U32 R4, RZ, RZ, R20 ;  /* 0x000000ffff047224 */ /* 0x000fe400078e0014 */
[----:B0-----:R-:W-:Y:S02]  /*11400*/  IMAD R3, R19, UR4, RZ ;  /* 0x0000000413037c24 */ /* 0x001fe4000f8e02ff */
        /* <DEDUP_REMOVED lines=8> */
.L_x_914:
[----:B------:R-:W-:Y:S05]  /*11490*/  BSYNC B1 ;  /* 0x0000000000017941 */ /* 0x000fea0003800000 */
.L_x_913:
        /* <DEDUP_REMOVED lines=15> */
.L_x_916:
[----:B------:R-:W-:Y:S05]  /*11590*/  BSYNC B1 ;  /* 0x0000000000017941 */ /* 0x000fea0003800000 */
.L_x_915:
        /* <DEDUP_REMOVED lines=14> */
[----:B-----5:R3:W-:Y:S02]  /*11680*/  STG.E.128 desc[UR50][R6.64], R12 ;  /* 0x0000000c06007986 */ /* 0x0207e4000c101d32 */
.L_x_918:
[----:B------:R-:W-:Y:S05]  /*11690*/  BSYNC B1 ;  /* 0x0000000000017941 */ /* 0x000fea0003800000 */
.L_x_917:
        /* <DEDUP_REMOVED lines=10> */
[----:B-123--:R-:W-:Y:S01]  /*11740*/  LEA R6, P0, R4, UR4, 0x1 ;  /* 0x0000000404067c11 */ /* 0x00efe2000f8008ff */
[----:B------:R-:W-:-:S05]  /*11750*/  IMAD.IADD R3, R5, 0x1, R3 ;  /* 0x0000000105037824 */ /* 0x000fca00078e0203 */
[----:B------:R-:W-:-:S05]  /*11760*/  LEA.HI.X R7, R4, UR5, R3, 0x1, P0 ;  /* 0x0000000504077c11 */ /* 0x000fca00080f0c03 */
[----:B-----5:R4:W-:Y:S01]  /*11770*/  STG.E.128 desc[UR50][R6.64], R8 ;  /* 0x0000000806007986 */ /* 0x0209e2000c101d32 */
[----:B------:R-:W-:Y:S05]  /*11780*/  BRA `(.L_x_919) ;  /* 0x0000000800547947 */ /* 0x000fea0003800000 */
.L_x_911:
[----:B------:R-:W-:Y:S01]  /*11790*/  ULDC.64 UR4, c[0x0][0xbd8] ;  /* 0x0002f60000047ab9 */ /* 0x000fe20000000a00 */
[----:B------:R-:W-:Y:S01]  /*117a0*/  IMAD.MOV.U32 R3, RZ, RZ, RZ ;  /* 0x000000ffff037224 */ /* 0x000fe200078e00ff */
[----:B------:R-:W-:-:S04]  /*117b0*/  UISETP.NE.U32.AND UP0, UPT, UR4, URZ, UPT ;  /* 0x0000003f0400728c */ /* 0x000fc8000bf05070 */
[----:B------:R-:W-:-:S03]  /*117c0*/  UISETP.NE.AND.EX UP0, UPT, UR5, URZ, UPT, UP0 ;  /* 0x0000003f0500728c */ /* 0x000fc6000bf05300 */
[----:B------:R-:W-:Y:S02]  /*117d0*/  ULDC.64 UR4, c[0x0][0xbd8] ;  /* 0x0002f60000047ab9 */ /* 0x000fe40000000a00 */
[----:B------:R-:W-:Y:S01]  /*117e0*/  UIMAD.WIDE UR4, UR39, 0x4, UR4 ;  /* 0x00000004270478a5 */ /* 0x000fe2000f8e0204 */
[----:B------:R-:W0:Y:S01]  /*117f0*/  LDC R12, c[0x0][0xa88] ;  /* 0x0002a200ff0c7b82 */ /* 0x000e220000000800 */
[----:B------:R-:W-:-:S04]  /*11800*/  PLOP3.LUT P1, PT, PT, PT, UP0, 0x80, 0x0 ;  /* 0x000000000000781c */ /* 0x000fc80003f2f008 */
[----:B------:R-:W-:Y:S02]  /*11810*/  IMAD.U32 R8, RZ, RZ, UR4 ;  /* 0x00000004ff087e24 */ /* 0x000fe4000f8e00ff */
[----:B------:R-:W-:Y:S01]  /*11820*/  IMAD.U32 R9, RZ, RZ, UR5 ;  /* 0x00000005ff097e24 */ /* 0x000fe2000f8e00ff */
[----:B------:R-:W-:Y:S02]  /*11830*/  ULDC.64 UR4, c[0x0][0xbe0] ;  /* 0x0002f80000047ab9 */ /* 0x000fe40000000a00 */
[----:B------:R-:W-:-:S04]  /*11840*/  UISETP.NE.U32.AND UP1, UPT, UR4, URZ, UPT ;  /* 0x0000003f0400728c */ /* 0x000fc8000bf25070 */
[----:B------:R-:W-:Y:S01]  /*11850*/  UISETP.NE.AND.EX UP1, UPT, UR5, URZ, UPT, UP1 ;  /* 0x0000003f0500728c */ /* 0x000fe2000bf25310 */
[----:B------:R1:W5:Y:S05]  /*11860*/  @P1 LDG.E R3, desc[UR50][R8.64] ;  /* 0x0000003208031981 */ /* 0x00036a000c1e1900 */
[----:B------:R-:W-:-:S05]  /*11870*/  PLOP3.LUT P2, PT, PT, PT, UP1, 0x80, 0x0 ;  /* 0x000000000000781c */ /* 0x000fca0003f4f018 */
[----:B------:R-:W-:Y:S02]  /*11880*/  @UP1 ULDC.64 UR4, c[0x0][0xbe0] ;  /* 0x0002f80000041ab9 */ /* 0x000fe40000000a00 */
[----:B------:R-:W-:-:S06]  /*11890*/  @UP1 UIMAD.WIDE UR4, UR39, 0x4, UR4 ;  /* 0x00000004270418a5 */ /* 0x000fcc000f8e0204 */
[----:B------:R-:W-:Y:S02]  /*118a0*/  IMAD.U32 R10, RZ, RZ, UR4 ;  /* 0x00000004ff0a7e24 */ /* 0x000fe4000f8e00ff */
[----:B------:R-:W-:-:S05]  /*118b0*/  IMAD.U32 R11, RZ, RZ, UR5 ;  /* 0x00000005ff0b7e24 */ /* 0x000fca000f8e00ff */
[----:B0-----:R1:W5:Y:S01]  /*118c0*/  @P2 LDG.E R12, desc[UR50][R10.64] ;  /* 0x000000320a0c2981 */ /* 0x001362000c1e1900 */
[----:B------:R-:W-:Y:S01]  /*118d0*/  USHF.R.S32.HI UR6, URZ, 0x1f, UR38 ;  /* 0x0000001f3f067899 */ /* 0x000fe20008011426 */
[----:B------:R-:W-:Y:S01]  /*118e0*/  ISETP.GT.AND P0, PT, R7, 0xbf, PT ;  /* 0x000000bf0700780c */ /* 0x000fe20003f04270 */
[----:B------:R-:W-:-:S12]  /*118f0*/  @P2 BRA `(.L_x_920) ;  /* 0x0000000000102947 */ /* 0x000fd80003800000 */
[----:B------:R-:W-:Y:S05]  /*11900*/  @!P1 BRA `(.L_x_920) ;  /* 0x00000000000c9947 */ /* 0x000fea0003800000 */
[----:B------:R-:W2:Y:S04]  /*11910*/  LDG.E R7, desc[UR50][R8.64] ;  /* 0x0000003208077981 */ /* 0x000ea8000c1e1900 */
[----:B-----5:R-:W2:Y:S02]  /*11920*/  LDG.E R12, desc[UR50][R8.64+0x4] ;  /* 0x00000432080c7981 */ /* 0x020ea4000c1e1900 */
[----:B--2---:R-:W-:-:S07]  /*11930*/  IMAD.IADD R12, R12, 0x1, -R7 ;  /* 0x000000010c0c7824 */ /* 0x004fce00078e0a07 */
.L_x_920:
[----:B------:R-:W-:Y:S01]  /*11940*/  USHF.R.S32.HI UR4, URZ, 0x1f, UR39 ;  /* 0x0000001f3f047899 */ /* 0x000fe20008011427 */
[----:B------:R-:W-:Y:S01]  /*11950*/  BSSY B1, `(.L_x_921) ;  /* 0x000001d000017945 */ /* 0x000fe20003800000 */
[----:B------:R-:W-:Y:S01]  /*11960*/  USEL UR8, UR39, URZ, !UP0 ;  /* 0x0000003f27087287 */ /* 0x000fe2000c000000 */
[----:B-1----:R-:W-:Y:S01]  /*11970*/  SHF.R.S32.HI R11, RZ, 0x1f, R0 ;  /* 0x0000001fff0b7819 */ /* 0x002fe20000011400 */
[----:B------:R-:W-:Y:S01]  /*11980*/  USEL UR7, UR4, URZ, !UP0 ;  /* 0x0000003f04077287 */ /* 0x000fe2000c000000 */
[----:B-----5:R-:W-:Y:S01]  /*11990*/  SHF.R.S32.HI R10, RZ, 0x1f, R3 ;  /* 0x0000001fff0a7819 */ /* 0x020fe20000011403 */
[----:B------:R-:W-:Y:S10]  /*119a0*/  @P0 BRA `(.L_x_922) ;  /* 0x00000000005c0947 */ /* 0x000ff40003800000 */
[----:B------:R-:W-:-:S04]  /*119b0*/  IMAD R6, R23, 0xc0, R48 ;  /* 0x000000c017067824 */ /* 0x000fc800078e0230 */
        /* <DEDUP_REMOVED lines=22> */
.L_x_922:
[----:B------:R-:W-:Y:S05]  /*11b20*/  BSYNC B1 ;  /* 0x0000000000017941 */ /* 0x000fea0003800000 */
.L_x_921:
        /* <DEDUP_REMOVED lines=10> */
[----:B------:R-:W-:Y:S01]  /*11bd0*/  UIMAD UR4, UR6, UR10, URZ ;  /* 0x0000000a060472a4 */ /* 0x000fe2000f8e023f */
[----:B------:R-:W-:-:S02]  /*11be0*/  VIADD R0, R4, 0x30 ;  /* 0x0000003004007836 */ /* 0x000fc40000000000 */
[----:B------:R-:W-:Y:S01]  /*11bf0*/  IMAD.IADD R7, R7, 0x1, R3 ;  /* 0x0000000107077824 */ /* 0x000fe200078e0203 */
[----:B------:R-:W-:Y:S01]  /*11c00*/  UIMAD UR4, UR38, UR11, UR4 ;  /* 0x0000000b260472a4 */ /* 0x000fe2000f8e0204 */
[----:B------:R-:W-:Y:S02]  /*11c10*/  IMAD R3, R23, -0xc0, R12 ;  /* 0xffffff4017037824 */ /* 0x000fe400078e020c */
[----:B------:R-:W-:Y:S01]  /*11c20*/  IMAD.U32 R5, RZ, RZ, UR10 ;  /* 0x0000000aff057e24 */ /* 0x000fe2000f8e00ff */
[----:B------:R-:W-:Y:S01]  /*11c30*/  ULDC.64 UR10, c[0x0][0xae8] ;  /* 0x0002ba00000a7ab9 */ /* 0x000fe20000000a00 */
[----:B------:R-:W-:Y:S01]  /*11c40*/  VIADD R8, R4, 0x60 ;  /* 0x0000006004087836 */ /* 0x000fe20000000000 */
[-C--:B------:R-:W-:Y:S01]  /*11c50*/  ISETP.GE.OR P3, PT, R0, R3.reuse, P0 ;  /* 0x000000030000720c */ /* 0x080fe20000766670 */
[----:B------:R-:W-:Y:S02]  /*11c60*/  VIADD R0, R4, 0x90 ;  /* 0x0000009004007836 */ /* 0x000fe40000000000 */
[----:B------:R-:W-:Y:S01]  /*11c70*/  IMAD.WIDE.U32 R6, R5, UR38, R6 ;  /* 0x0000002605067c25 */ /* 0x000fe2000f8e0006 */
[----:B------:R-:W-:-:S02]  /*11c80*/  ISETP.GE.OR P1, PT, R8, R3, P0 ;  /* 0x000000030800720c */ /* 0x000fc40000726670 */
[-C--:B------:R-:W-:Y:S01]  /*11c90*/  ISETP.GE.OR P2, PT, R0, R3.reuse, P0 ;  /* 0x000000030000720c */ /* 0x080fe20000746670 */
[----:B------:R-:W-:Y:S01]  /*11ca0*/  VIADD R7, R7, UR4 ;  /* 0x0000000407077c36 */ /* 0x000fe20008000000 */
[----:B------:R-:W-:Y:S01]  /*11cb0*/  ISETP.GE.OR P0, PT, R4, R3, P0 ;  /* 0x000000030400720c */ /* 0x000fe20000706670 */
[----:B------:R-:W-:Y:S02]  /*11cc0*/  UIMAD UR4, UR7, UR10, URZ ;  /* 0x0000000a070472a4 */ /* 0x000fe4000f8e023f */
[----:B------:R-:W-:Y:S01]  /*11cd0*/  IMAD.U32 R9, RZ, RZ, UR10 ;  /* 0x0000000aff097e24 */ /* 0x000fe2000f8e00ff */
[----:B------:R-:W-:Y:S01]  /*11ce0*/  SHF.R.S32.HI R5, RZ, 0x1f, R4 ;  /* 0x0000001fff057819 */ /* 0x000fe20000011404 */
[----:B------:R-:W-:Y:S02]  /*11cf0*/  UIMAD UR4, UR8, UR11, UR4 ;  /* 0x0000000b080472a4 */ /* 0x000fe4000f8e0204 */
        /* <DEDUP_REMOVED lines=15> */
.L_x_924:
[----:B------:R-:W-:Y:S05]  /*11df0*/  BSYNC B1 ;  /* 0x0000000000017941 */ /* 0x000fea0003800000 */
.L_x_923:
        /* <DEDUP_REMOVED lines=11> */
[----:B0-----:R-:W-:Y:S01]  /*11eb0*/  LEA R12, P0, R4, UR4, 0x1 ;  /* 0x00000004040c7c11 */ /* 0x001fe2000f8008ff */
[----:B------:R-:W-:-:S05]  /*11ec0*/  IMAD.IADD R3, R5, 0x1, R3 ;  /* 0x0000000105037824 */ /* 0x000fca00078e0203 */
[----:B------:R-:W-:-:S05]  /*11ed0*/  LEA.HI.X R13, R4, UR5, R3, 0x1, P0 ;  /* 0x00000005040d7c11 */ /* 0x000fca00080f0c03 */
[----:B------:R1:W-:Y:S02]  /*11ee0*/  STG.E.128 desc[UR50][R12.64], RZ ;  /* 0x000000ff0c007986 */ /* 0x0003e4000c101d32 */
.L_x_926:
[----:B------:R-:W-:Y:S05]  /*11ef0*/  BSYNC B1 ;  /* 0x0000000000017941 */ /* 0x000fea0003800000 */
.L_x_925:
        /* <DEDUP_REMOVED lines=11> */
[----:B01----:R-:W-:Y:S01]  /*11fb0*/  LEA R12, P0, R4, UR4, 0x1 ;  /* 0x00000004040c7c11 */ /* 0x003fe2000f8008ff */
[----:B------:R-:W-:-:S05]  /*11fc0*/  IMAD.IADD R3, R5, 0x1, R3 ;  /* 0x0000000105037824 */ /* 0x000fca00078e0203 */
[----:B------:R-:W-:-:S05]  /*11fd0*/  LEA.HI.X R13, R4, UR5, R3, 0x1, P0 ;  /* 0x00000005040d7c11 */ /* 0x000fca00080f0c03 */
[----:B------:R2:W-:Y:S02]  /*11fe0*/  STG.E.128 desc[UR50][R12.64], RZ ;  /* 0x000000ff0c007986 */ /* 0x0005e4000c101d32 */
.L_x_928:
[----:B------:R-:W-:Y:S05]  /*11ff0*/  BSYNC B1 ;  /* 0x0000000000017941 */ /* 0x000fea0003800000 */
.L_x_927:
        /* <DEDUP_REMOVED lines=14> */
.L_x_919:
[----:B------:R-:W-:Y:S05]  /*120e0*/  BSYNC B0 ;  /* 0x0000000000007941 */ /* 0x000fea0003800000 */
.L_x_910:
[----:B------:R-:W-:Y:S02]  /*120f0*/  ULDC UR4, c[0x0][0xc14] ;  /* 0x0003050000047ab9 */ /* 0x000fe40000000800 */
[----:B------:R-:W-:-:S06]  /*12100*/  UISETP.GE.AND UP0, UPT, UR48, UR4, UPT ;  /* 0x000000043000728c */ /* 0x000fcc000bf06270 */
[----:B------:R-:W-:-:S13]  /*12110*/  PLOP3.LUT P0, PT, PT, PT, UP0, 0x80, 0x0 ;  /* 0x000000000000781c */ /* 0x000fda0003f0f008 */
[----:B------:R-:W-:Y:S05]  /*12120*/  @!P0 BRA `(.L_x_929) ;  /* 0xfffffee800f88947 */ /* 0x000fea000383ffff */
[----:B------:R-:W-:Y:S05]  /*12130*/  EXIT ;  /* 0x000000000000794d */ /* 0x000fea0003800000 */
.L_x_824:
        /* <DEDUP_REMOVED lines=13> */
[----:B------:R-:W0:Y:S02]  /*12210*/  LDS.128 R24, [UR4+0x132d0] ;  /* 0x0132d004ff187984 */ /* 0x000e240008000c00 */
[----:B0-----:R-:W-:Y:S02]  /*12220*/  R2UR UR45, R27 ;  /* 0x000000001b2d72ca */ /* 0x001fe400000e0000 */
[----:B------:R-:W-:Y:S01]  /*12230*/  R2UR UR38, R26 ;  /* 0x000000001a2672ca */ /* 0x000fe200000e0000 */
[----:B------:R-:W-:Y:S06]  /*12240*/  BAR.ARV 0x4, 0x200 ;  /* 0x0108000000007b1d */ /* 0x000fec0000002000 */
[----:B------:R-:W-:Y:S08]  /*12250*/  BRA `(.L_x_931) ;  /* 0x0000000800b47947 */ /* 0x000ff00003800000 */
.L_x_930:
[----:B------:R-:W0:Y:S01]  /*12260*/  S2R R2, SR_TID.X ;  /* 0x0000000000027919 */ /* 0x000e220000002100 */
        /* <DEDUP_REMOVED lines=40> */
.L_x_936:
        /* <DEDUP_REMOVED lines=14> */
.L_x_935:
[----:B------:R-:W-:Y:S05]  /*125d0*/  BSYNC B0 ;  /* 0x0000000000007941 */ /* 0x000fea0003800000 */
.L_x_934:
        /* <DEDUP_REMOVED lines=21> */
.L_x_932:
[----:B------:R-:W-:Y:S01]  /*12730*/  IMAD.IADD R13, R4, 0x1, -R3 ;  /* 0x00000001040d7824 */ /* 0x000fe200078e0a03 */
[----:B------:R-:W-:-:S03]  /*12740*/  ULDC.64 UR4, c[0x0][0xc68] ;  /* 0x00031a0000047ab9 */ /* 0x000fc60000000a00 */
[----:B------:R-:W-:-:S05]  /*12750*/  IMAD R2, R8, R9, R13 ;  /* 0x0000000908027224 */ /* 0x000fca00078e020d */
[----:B------:R-:W-:-:S13]  /*12760*/  ISETP.GT.AND P0, PT, R2, R7, PT ;  /* 0x000000070200720c */ /* 0x000fda0003f04270 */
[----:B------:R-:W-:Y:S02]  /*12770*/  VOTEU.ANY UR7, UPT, !P0 ;  /* 0x0000000000077886 */ /* 0x000fe400040e0100 */
[----:B------:R-:W-:-:S04]  /*12780*/  UPOPC UR6, UR7 ;  /* 0x00000007000672bf */ /* 0x000fc80008000000 */
[----:B------:R-:W-:-:S04]  /*12790*/  UIADD3 UR45, UR6, UR45, URZ ;  /* 0x0000002d062d7290 */ /* 0x000fc8000fffe03f */
[----:B------:R-:W-:-:S06]  /*127a0*/  UIMAD.WIDE UR4, UR45, 0x4, UR4 ;  /* 0x000000042d0478a5 */ /* 0x000fcc000f8e0204 */
[----:B------:R-:W-:Y:S02]  /*127b0*/  IMAD.U32 R2, RZ, RZ, UR4 ;  /* 0x00000004ff027e24 */ /* 0x000fe4000f8e00ff */
[----:B------:R-:W-:-:S05]  /*127c0*/  IMAD.U32 R3, RZ, RZ, UR5 ;  /* 0x00000005ff037e24 */ /* 0x000fca000f8e00ff */
[----:B------:R-:W2:Y:S01]  /*127d0*/  LDG.E R6, desc[UR50][R2.64] ;  /* 0x0000003202067981 */ /* 0x000ea2000c1e1900 */
[----:B------:R-:W-:Y:S01]  /*127e0*/  IMAD.U32 R15, RZ, RZ, UR6 ;  /* 0x00000006ff0f7e24 */ /* 0x000fe2000f8e00ff */
[----:B------:R-:W-:-:S04]  /*127f0*/  ISETP.NE.AND P0, PT, RZ, UR7, PT ;  /* 0x00000007ff007c0c */ /* 0x000fc8000bf05270 */
[----:B------:R-:W2:Y:S02]  /*12800*/  SHFL.IDX PT, R0, R0, R15, 0x1f ;  /* 0x00001f0f00007589 */ /* 0x000ea400000e0000 */
[----:B--2---:R-:W-:-:S05]  /*12810*/  IMAD R4, R0, R6, RZ ;  /* 0x0000000600047224 */ /* 0x004fca00078e02ff */
[----:B------:R-:W-:-:S04]  /*12820*/  IABS R10, R4 ;  /* 0x00000004000a7213 */ /* 0x000fc80000000000 */
        /* <DEDUP_REMOVED lines=9> */
.L_x_937:
[----:B-1----:R-:W-:Y:S01]  /*128c0*/  IMAD R24, R24, R9, R13 ;  /* 0x0000000918187224 */ /* 0x002fe200078e020d */
[----:B------:R-:W-:Y:S01]  /*128d0*/  IABS R12, R4 ;  /* 0x00000004000c7213 */ /* 0x000fe20000000000 */
[----:B0-----:R-:W-:Y:S02]  /*128e0*/  IMAD.MOV.U32 R11, RZ, RZ, R14 ;  /* 0x000000ffff0b7224 */ /* 0x001fe400078e000e */
[----:B------:R-:W-:Y:S02]  /*128f0*/  IMAD.IADD R7, R7, 0x1, -R24 ;  /* 0x0000000107077824 */ /* 0x000fe400078e0a18 */
[----:B------:R-:W-:Y:S02]  /*12900*/  IMAD R11, R11, R10, RZ ;  /* 0x0000000a0b0b7224 */ /* 0x000fe400078e02ff */
[----:B------:R-:W-:Y:S01]  /*12910*/  IMAD.MOV.U32 R2, RZ, RZ, RZ ;  /* 0x000000ffff027224 */ /* 0x000fe200078e00ff */
[----:B------:R-:W-:Y:S01]  /*12920*/  IABS R8, R7 ;  /* 0x0000000700087213 */ /* 0x000fe20000000000 */
[----:B------:R-:W-:-:S02]  /*12930*/  IMAD.MOV R12, RZ, RZ, -R12 ;  /* 0x000000ffff0c7224 */ /* 0x000fc400078e0a0c */
        /* <DEDUP_REMOVED lines=15> */
[----:B------:R-:W-:Y:S02]  /*12a30*/  IMAD R8, R6, R2, RZ ;  /* 0x0000000206087224 */ /* 0x000fe400078e02ff */
[----:B------:R-:W-:Y:S02]  /*12a40*/  IMAD.MOV R2, RZ, RZ, -R2 ;  /* 0x000000ffff027224 */ /* 0x000fe400078e0a02 */
[----:B------:R-:W-:Y:S02]  /*12a50*/  IMAD.MOV R3, RZ, RZ, -R8 ;  /* 0x000000ffff037224 */ /* 0x000fe400078e0a08 */
[----:B------:R-:W-:-:S03]  /*12a60*/  IMAD R13, R4, R2, R7 ;  /* 0x00000002040d7224 */ /* 0x000fc600078e0207 */
[----:B------:R-:W-:-:S04]  /*12a70*/  VIADDMNMX R6, R3, R9, R6, PT ;  /* 0x0000000903067246 */ /* 0x000fc80003800106 */
[-C--:B------:R-:W-:Y:S02]  /*12a80*/  IABS R9, R6.reuse ;  /* 0x0000000600097213 */ /* 0x080fe40000000000 */
[----:B------:R-:W-:Y:S02]  /*12a90*/  IABS R4, R6 ;  /* 0x0000000600047213 */ /* 0x000fe40000000000 */
[----:B------:R-:W0:Y:S03]  /*12aa0*/  I2F.RP R10, R9 ;  /* 0x00000009000a7306 */ /* 0x000e260000209400 */
[----:B------:R-:W-:-:S05]  /*12ab0*/  IMAD.MOV R4, RZ, RZ, -R4 ;  /* 0x000000ffff047224 */ /* 0x000fca00078e0a04 */
[----:B0-----:R-:W0:Y:S02]  /*12ac0*/  MUFU.RCP R10, R10 ;  /* 0x0000000a000a7308 */ /* 0x001e240000001000 */
[----:B0-----:R-:W-:-:S06]  /*12ad0*/  VIADD R3, R10, 0xffffffe ;  /* 0x0ffffffe0a037836 */ /* 0x001fcc0000000000 */
[----:B------:R-:W0:Y:S02]  /*12ae0*/  F2I.FTZ.U32.TRUNC.NTZ R3, R3 ;  /* 0x0000000300037305 */ /* 0x000e24000021f000 */
[----:B0-----:R-:W-:-:S04]  /*12af0*/  IMAD.MOV R11, RZ, RZ, -R3 ;  /* 0x000000ffff0b7224 */ /* 0x001fc800078e0a03 */
[----:B------:R-:W-:Y:S01]  /*12b00*/  IMAD.MOV.U32 R2, RZ, RZ, R11 ;  /* 0x000000ffff027224 */ /* 0x000fe200078e000b */
[----:B------:R-:W-:-:S03]  /*12b10*/  IABS R11, R13 ;  /* 0x0000000d000b7213 */ /* 0x000fc60000000000 */
[----:B------:R-:W-:Y:S02]  /*12b20*/  IMAD R7, R2, R9, RZ ;  /* 0x0000000902077224 */ /* 0x000fe400078e02ff */
[----:B------:R-:W-:-:S04]  /*12b30*/  IMAD.MOV.U32 R2, RZ, RZ, RZ ;  /* 0x000000ffff027224 */ /* 0x000fc800078e00ff */
[----:B------:R-:W-:Y:S01]  /*12b40*/  IMAD.HI.U32 R2, R3, R7, R2 ;  /* 0x0000000703027227 */ /* 0x000fe200078e0002 */
[----:B------:R-:W-:-:S04]  /*12b50*/  LOP3.LUT R3, R13, R6, RZ, 0x3c, !PT ;  /* 0x000000060d037212 */ /* 0x000fc800078e3cff */
[----:B------:R-:W-:Y:S01]  /*12b60*/  ISETP.GE.AND P2, PT, R3, RZ, PT ;  /* 0x000000ff0300720c */ /* 0x000fe20003f46270 */
[----:B------:R-:W-:-:S04]  /*12b70*/  IMAD.HI.U32 R2, R2, R11, RZ ;  /* 0x0000000b02027227 */ /* 0x000fc800078e00ff */
[----:B------:R-:W-:Y:S02]  /*12b80*/  IMAD R4, R2, R4, R11 ;  /* 0x0000000402047224 */ /* 0x000fe400078e020b */
[----:B------:R-:W-:-:S03]  /*12b90*/  IMAD.IADD R3, R13, 0x1, R8 ;  /* 0x000000010d037824 */ /* 0x000fc600078e0208 */
[----:B------:R-:W-:-:S13]  /*12ba0*/  ISETP.GT.U32.AND P1, PT, R9, R4, PT ;  /* 0x000000040900720c */ /* 0x000fda0003f24070 */
[----:B------:R-:W-:Y:S02]  /*12bb0*/  @!P1 IMAD.IADD R4, R4, 0x1, -R9 ;  /* 0x0000000104049824 */ /* 0x000fe400078e0a09 */
[----:B------:R-:W-:Y:S01]  /*12bc0*/  @!P1 VIADD R2, R2, 0x1 ;  /* 0x0000000102029836 */ /* 0x000fe20000000000 */
[----:B------:R-:W-:Y:S02]  /*12bd0*/  ISETP.NE.AND P1, PT, R6, RZ, PT ;  /* 0x000000ff0600720c */ /* 0x000fe40003f25270 */
[----:B------:R-:W-:Y:S01]  /*12be0*/  ISETP.GE.U32.AND P0, PT, R4, R9, PT ;  /* 0x000000090400720c */ /* 0x000fe20003f06070 */
[----:B------:R-:W-:-:S12]  /*12bf0*/  IMAD.MOV R4, RZ, RZ, -R6 ;  /* 0x000000ffff047224 */ /* 0x000fd800078e0a06 */
[----:B------:R-:W-:-:S04]  /*12c00*/  @P0 VIADD R2, R2, 0x1 ;  /* 0x0000000102020836 */ /* 0x000fc80000000000 */
[----:B------:R-:W-:Y:S01]  /*12c10*/  @!P2 IMAD.MOV R2, RZ, RZ, -R2 ;  /* 0x000000ffff02a224 */ /* 0x000fe200078e0a02 */
[----:B------:R-:W-:-:S04]  /*12c20*/  @!P1 LOP3.LUT R2, RZ, R6, RZ, 0x33, !PT ;  /* 0x00000006ff029212 */ /* 0x000fc800078e33ff */
[----:B------:R-:W-:Y:S01]  /*12c30*/  LOP3.LUT R25, RZ, R2, RZ, 0x33, !PT ;  /* 0x00000002ff197212 */ /* 0x000fe200078e33ff */
[----:B------:R-:W-:-:S04]  /*12c40*/  IMAD R3, R2, R4, R3 ;  /* 0x0000000402037224 */ /* 0x000fc800078e0203 */
[----:B------:R-:W-:Y:S01]  /*12c50*/  IMAD.IADD R25, R0, 0x1, R25 ;  /* 0x0000000100197824 */ /* 0x000fe200078e0219 */
[----:B------:R-:W-:Y:S01]  /*12c60*/  R2UR UR38, R3 ;  /* 0x00000000032672ca */ /* 0x000fe200000e0000 */
[----:B------:R-:W-:-:S14]  /*12c70*/  BRA `(.L_x_938) ;  /* 0x00000000000c7947 */ /* 0x000fdc0003800000 */
.L_x_933:
[----:B------:R-:W-:Y:S01]  /*12c80*/  IMAD.MOV.U32 R24, RZ, RZ, R7 ;  /* 0x000000ffff187224 */ /* 0x000fe200078e0007 */
[----:B------:R-:W-:Y:S01]  /*12c90*/  UMOV UR38, URZ ;  /* 0x0000003f00267c82 */ /* 0x000fe20008000000 */
[----:B------:R-:W-:-:S07]  /*12ca0*/  IMAD.MOV.U32 R25, RZ, RZ, RZ ;  /* 0x000000ffff197224 */ /* 0x000fce00078e00ff */
.L_x_938:
        /* <DEDUP_REMOVED lines=8> */
.L_x_931:
[----:B------:R-:W-:Y:S01]  /*12d30*/  ULDC UR4, c[0x0][0xc14] ;  /* 0x0003050000047ab9 */ /* 0x000fe20000000800 */
[----:B------:R1:W-:Y:S01]  /*12d40*/  STL [R1], RZ ;  /* 0x000000ff01007387 */ /* 0x0003e20000100800 */
[----:B------:R-:W-:Y:S01]  /*12d50*/  UISETP.GE.AND UP0, UPT, UR45, UR4, UPT ;  /* 0x000000042d00728c */ /* 0x000fe2000bf06270 */
[----:B------:R-:W-:Y:S02]  /*12d60*/  IMAD.MOV.U32 R18, RZ, RZ, 0x1 ;  /* 0x00000001ff127424 */ /* 0x000fe400078e00ff */
[----:B------:R-:W-:-:S03]  /*12d70*/  IMAD.MOV.U32 R17, RZ, RZ, RZ ;  /* 0x000000ffff117224 */ /* 0x000fc600078e00ff */
[----:B------:R-:W-:-:S13]  /*12d80*/  PLOP3.LUT P0, PT, PT, PT, UP0, 0x80, 0x0 ;  /* 0x000000000000781c */ /* 0x000fda0003f0f008 */
[----:B-1----:R-:W-:Y:S05]  /*12d90*/  @P0 BRA `(.L_x_939) ;  /* 0x0000003400b00947 */ /* 0x002fea0003800000 */
[----:B0-----:R-:W0:Y:S01]  /*12da0*/  S2R R0, SR_TID.X ;  /* 0x0000000000007919 */ /* 0x001e220000002100 */
[----:B------:R-:W-:Y:S01]  /*12db0*/  IMAD.MOV.U32 R18, RZ, RZ, 0x1 ;  /* 0x00000001ff127424 */ /* 0x000fe200078e00ff */
[----:B------:R-:W-:Y:S01]  /*12dc0*/  ULOP3.LUT UR42, UR40, 0x1, URZ, 0xfc, !UPT ;  /* 0x00000001282a7892 */ /* 0x000fe2000f8efc3f */
[----:B------:R-:W-:Y:S01]  /*12dd0*/  IMAD.MOV.U32 R17, RZ, RZ, RZ ;  /* 0x000000ffff117224 */ /* 0x000fe200078e00ff */
[----:B------:R-:W1:Y:S01]  /*12de0*/  S2R R6, SR_TID.X ;  /* 0x0000000000067919 */ /* 0x000e620000002100 */
[----:B------:R-:W-:Y:S01]  /*12df0*/  ULOP3.LUT UR44, UR40, 0x2, URZ, 0xfc, !UPT ;  /* 0x00000002282c7892 */ /* 0x000fe2000f8efc3f */
[----:B------:R-:W-:Y:S01]  /*12e00*/  ULDC UR43, c[0x0][0xc] ;  /* 0x00000300002b7ab9 */ /* 0x000fe20000000800 */
[----:B------:R2:W-:Y:S01]  /*12e10*/  STL [R1], RZ ;  /* 0x000000ff01007387 */ /* 0x0005e20000100800 */
[----:B------:R-:W-:Y:S01]  /*12e20*/  ULDC.64 UR46, c[0x0][0x198] ;  /* 0x00006600002e7ab9 */ /* 0x000fe20000000a00 */
[----:B0-----:R-:W-:Y:S01]  /*12e30*/  LOP3.LUT R0, R0, 0x7f, RZ, 0xc0, !PT ;  /* 0x0000007f00007812 */ /* 0x001fe200078ec0ff */
[----:B-1----:R-:W-:Y:S01]  /*12e40*/  IMAD.SHL.U32 R29, R6, 0x40, RZ ;  /* 0x00000040061d7824 */ /* 0x002fe200078e00ff */
[----:B------:R-:W-:-:S03]  /*12e50*/  SHF.R.U32.HI R3, RZ, 0x1, R6 ;  /* 0x00000001ff037819 */ /* 0x000fc60000011606 */
[----:B------:R-:W-:Y:S02]  /*12e60*/  IMAD.SHL.U32 R4, R0, 0x10, RZ ;  /* 0x0000001000047824 */ /* 0x000fe400078e00ff */
        /* <DEDUP_REMOVED lines=13> */
[----:B--2---:R-:W-:-:S07]  /*12f40*/  LOP3.LUT R28, R5, R4, RZ, 0xfc, !PT ;  /* 0x00000004051c7212 */ /* 0x004fce00078efcff */
.L_x_1005:
[----:B------:R-:W-:Y:S01]  /*12f50*/  ULDC.64 UR4, c[0x0][0xa28] ;  /* 0x00028a0000047ab9 */ /* 0x000fe20000000a00 */
[----:B------:R-:W-:Y:S01]  /*12f60*/  ULDC.64 UR8, c[0x0][0xa08] ;  /* 0x0002820000087ab9 */ /* 0x000fe20000000a00 */
[----:B------:R-:W-:Y:S01]  /*12f70*/  UISETP.NE.U32.AND UP0, UPT, UR4, URZ, UPT ;  /* 0x0000003f0400728c */ /* 0x000fe2000bf05070 */
[----:B------:R-:W-:Y:S01]  /*12f80*/  ISETP.NE.U32.AND P1, PT, RZ, UR8, PT ;  /* 0x00000008ff007c0c */ /* 0x000fe2000bf25070 */
[----:B------:R-:W-:Y:S01]  /*12f90*/  ULDC.64 UR10, c[0x0][0xa18] ;  /* 0x00028600000a7ab9 */ /* 0x000fe20000000a00 */
[----:B01----:R-:W0:Y:S01]  /*12fa0*/  LDC R0, c[0x0][0x288] ;  /* 0x0000a200ff007b82 */ /* 0x003e220000000800 */
[----:B------:R-:W-:Y:S01]  /*12fb0*/  UISETP.NE.AND.EX UP0, UPT, UR5, URZ, UPT, UP0 ;  /* 0x0000003f0500728c */ /* 0x000fe2000bf05300 */
[----:B------:R-:W-:Y:S01]  /*12fc0*/  ISETP.NE.AND.EX P1, PT, RZ, UR9, PT, P1 ;  /* 0x00000009ff007c0c */ /* 0x000fe2000bf25310 */
[----:B------:R-:W-:Y:S01]  /*12fd0*/  UISETP.NE.U32.AND UP1, UPT, UR10, URZ, UPT ;  /* 0x0000003f0a00728c */ /* 0x000fe2000bf25070 */
[----:B------:R-:W-:Y:S01]  /*12fe0*/  IMAD.MOV.U32 R23, RZ, RZ, RZ ;  /* 0x000000ffff177224 */ /* 0x000fe200078e00ff */
[----:B------:R-:W-:Y:S01]  /*12ff0*/  ULDC.64 UR8, c[0x0][0xa08] ;  /* 0x0002820000087ab9 */ /* 0x000fe20000000a00 */
[----:B------:R-:W-:Y:S01]  /*13000*/  ULDC.64 UR6, c[0x0][0xa00] ;  /* 0x0002800000067ab9 */ /* 0x000fe20000000a00 */
[----:B------:R-:W-:Y:S01]  /*13010*/  UISETP.NE.AND.EX UP1, UPT, UR11, URZ, UPT, UP1 ;  /* 0x0000003f0b00728c */ /* 0x000fe2000bf25310 */
[----:B------:R-:W-:Y:S01]  /*13020*/  PLOP3.LUT P2, PT, PT, PT, UP0, 0x80, 0x0 ;  /* 0x000000000000781c */ /* 0x000fe20003f4f008 */
[----:B------:R-:W-:Y:S01]  /*13030*/  UIMAD.WIDE UR8, UR45, 0x4, UR8 ;  /* 0x000000042d0878a5 */ /* 0x000fe2000f8e0208 */
[----:B------:R-:W-:Y:S01]  /*13040*/  ISETP.NE.U32.AND P0, PT, RZ, UR6, PT ;  /* 0x00000006ff007c0c */ /* 0x000fe2000bf05070 */
[----:B------:R-:W-:Y:S01]  /*13050*/  IMAD.MOV.U32 R27, RZ, RZ, RZ ;  /* 0x000000ffff1b7224 */ /* 0x000fe200078e00ff */
[----:B------:R-:W-:-:S02]  /*13060*/  @UP0 ULDC.64 UR4, c[0x0][0xa28] ;  /* 0x00028a0000040ab9 */ /* 0x000fc40000000a00 */
[----:B------:R-:W-:Y:S01]  /*13070*/  @UP0 UIMAD.WIDE UR4, UR45, 0x4, UR4 ;  /* 0x000000042d0408a5 */ /* 0x000fe2000f8e0204 */
[----:B------:R-:W-:Y:S01]  /*13080*/  IMAD.U32 R2, RZ, RZ, UR8 ;  /* 0x00000008ff027e24 */ /* 0x000fe2000f8e00ff */
[----:B------:R-:W-:Y:S01]  /*13090*/  ISETP.NE.AND.EX P0, PT, RZ, UR7, PT, P0 ;  /* 0x00000007ff007c0c */ /* 0x000fe2000bf05300 */
[----:B------:R-:W-:Y:S01]  /*130a0*/  IMAD.U32 R3, RZ, RZ, UR9 ;  /* 0x00000009ff037e24 */ /* 0x000fe2000f8e00ff */
[----:B------:R-:W-:Y:S01]  /*130b0*/  ULDC.64 UR6, c[0x0][0xa00] ;  /* 0x0002800000067ab9 */ /* 0x000fe20000000a00 */
[----:B------:R-:W-:Y:S01]  /*130c0*/  @UP1 ULDC.64 UR10, c[0x0][0xa18] ;  /* 0x00028600000a1ab9 */ /* 0x000fe20000000a00 */
[----:B------:R-:W-:Y:S01]  /*130d0*/  PLOP3.LUT P3, PT, PT, PT, UP1, 0x80, 0x0 ;  /* 0x000000000000781c */ /* 0x000fe20003f6f018 */
[----:B------:R-:W-:Y:S01]  /*130e0*/  IMAD.MOV.U32 R6, RZ, RZ, RZ ;  /* 0x000000ffff067224 */ /* 0x000fe200078e00ff */
[----:B------:R1:W5:Y:S01]  /*130f0*/  @P1 LDG.E R23, desc[UR50][R2.64] ;  /* 0x0000003202171981 */ /* 0x000362000c1e1900 */
[----:B------:R-:W-:-:S06]  /*13100*/  UIMAD.WIDE UR6, UR45, 0x4, UR6 ;  /* 0x000000042d0678a5 */ /* 0x000fcc000f8e0206 */
[----:B------:R-:W-:Y:S02]  /*13110*/  IMAD.U32 R4, RZ, RZ, UR6 ;  /* 0x00000006ff047e24 */ /* 0x000fe4000f8e00ff */
[----:B------:R-:W-:Y:S02]  /*13120*/  IMAD.U32 R5, RZ, RZ, UR7 ;  /* 0x00000007ff057e24 */ /* 0x000fe4000f8e00ff */
[----:B-1----:R-:W-:Y:S02]  /*13130*/  IMAD.U32 R2, RZ, RZ, UR4 ;  /* 0x00000004ff027e24 */ /* 0x002fe4000f8e00ff */
[----:B------:R-:W-:Y:S01]  /*13140*/  IMAD.U32 R3, RZ, RZ, UR5 ;  /* 0x00000005ff037e24 */ /* 0x000fe2000f8e00ff */
[----:B------:R-:W-:Y:S01]  /*13150*/  @UP1 UIMAD.WIDE UR4, UR45, 0x4, UR10 ;  /* 0x000000042d0418a5 */ /* 0x000fe2000f8e020a */
[----:B------:R-:W5:Y:S02]  /*13160*/  @P0 LDG.E R27, desc[UR50][R4.64] ;  /* 0x00000032041b0981 */ /* 0x000f64000c1e1900 */
[----:B------:R-:W-:-:S02]  /*13170*/  ULDC.64 UR10, c[0x0][0xa20] ;  /* 0x00028800000a7ab9 */ /* 0x000fc40000000a00 */
[----:B------:R1:W5:Y:S02]  /*13180*/  @P2 LDG.E R6, desc[UR50][R2.64] ;  /* 0x0000003202062981 */ /* 0x000364000c1e1900 */
[----:B-1----:R-:W-:Y:S02]  /*13190*/  IMAD.U32 R2, RZ, RZ, UR4 ;  /* 0x00000004ff027e24 */ /* 0x002fe4000f8e00ff */
[----:B------:R-:W-:Y:S01]  /*131a0*/  IMAD.U32 R3, RZ, RZ, UR5 ;  /* 0x00000005ff037e24 */ /* 0x000fe2000f8e00ff */
[----:B------:R-:W-:-:S04]  /*131b0*/  ULDC.64 UR4, c[0x0][0x3f8] ;  /* 0x0000fe0000047ab9 */ /* 0x000fc80000000a00 */
[----:B0-----:R0:W5:Y:S01]  /*131c0*/  @P3 LDG.E R0, desc[UR50][R2.64] ;  /* 0x0000003202003981 */ /* 0x001162000c1e1900 */
[----:B------:R-:W-:Y:S01]  /*131d0*/  UISETP.NE.U32.AND UP0, UPT, UR4, URZ, UPT ;  /* 0x0000003f0400728c */ /* 0x000fe2000bf05070 */
[----:B------:R-:W-:Y:S02]  /*131e0*/  ISETP.NE.U32.AND P2, PT, RZ, UR10, PT ;  /* 0x0000000aff007c0c */ /* 0x000fe4000bf45070 */
[----:B------:R-:W-:Y:S01]  /*131f0*/  ULDC UR4, c[0x0][0x404] ;  /* 0x0001010000047ab9 */ /* 0x000fe20000000800 */
[----:B------:R-:W-:Y:S01]  /*13200*/  UISETP.NE.AND.EX UP0, UPT, UR5, URZ, UPT, UP0 ;  /* 0x0000003f0500728c */ /* 0x000fe2000bf05300 */
[----:B------:R-:W-:Y:S02]  /*13210*/  ISETP.NE.AND.EX P2, PT, RZ, UR11, PT, P2 ;  /* 0x0000000bff007c0c */ /* 0x000fe4000bf45320 */
[----:B------:R-:W-:Y:S01]  /*13220*/  ULDC UR5, c[0x0][0x2e0] ;  /* 0x0000b80000057ab9 */ /* 0x000fe20000000800 */
[----:B------:R-:W-:-:S04]  /*13230*/  USEL UR4, UR4, 0x1, UP0 ;  /* 0x0000000104047887 */ /* 0x000fc80008000000 */
[----:B------:R-:W-:Y:S01]  /*13240*/  UIMAD UR4, UR4, UR5, URZ ;  /* 0x00000005040472a4 */ /* 0x000fe2000f8e023f */
[----:B0-----:R-:W-:Y:S11]  /*13250*/  @P3 BRA `(.L_x_940) ;  /* 0x0000000000203947 */ /* 0x001ff60003800000 */
[----:B------:R-:W-:Y:S05]  /*13260*/  @!P0 BRA `(.L_x_940) ;  /* 0x00000000001c8947 */ /* 0x000fea0003800000 */
[----:B------:R-:W-:Y:S02]  /*13270*/  IMAD.U32 R5, RZ, RZ, UR7 ;  /* 0x00000007ff057e24 */ /* 0x000fe4000f8e00ff */
[----:B------:R-:W-:Y:S02]  /*13280*/  IMAD.U32 R2, RZ, RZ, UR6 ;  /* 0x00000006ff027e24 */ /* 0x000fe4000f8e00ff */
[----:B------:R-:W-:Y:S02]  /*13290*/  IMAD.U32 R4, RZ, RZ, UR6 ;  /* 0x00000006ff047e24 */ /* 0x000fe4000f8e00ff */
[----:B------:R-:W-:-:S03]  /*132a0*/  IMAD.U32 R3, RZ, RZ, UR7 ;  /* 0x00000007ff037e24 */ /* 0x000fc6000f8e00ff */
[----:B------:R-:W2:Y:S04]  /*132b0*/  LDG.E R5, desc[UR50][R4.64] ;  /* 0x0000003204057981 */ /* 0x000ea8000c1e1900 */
[----:B------:R-:W2:Y:S02]  /*132c0*/  LDG.E R2, desc[UR50][R2.64+0x4] ;  /* 0x0000043202027981 */ /* 0x000ea4000c1e1900 */
[----:B--2--5:R-:W-:-:S07]  /*132d0*/  IMAD.IADD R0, R2, 0x1, -R5 ;  /* 0x0000000102007824 */ /* 0x024fce00078e0a05 */
.L_x_940:
[----:B------:R-:W-:Y:S02]  /*132e0*/  IMAD.U32 R7, RZ, RZ, UR4 ;  /* 0x00000004ff077e24 */ /* 0x000fe4000f8e00ff */
[----:B-----5:R-:W-:Y:S01]  /*132f0*/  IMAD.IADD R23, R23, 0x1, R6 ;  /* 0x0000000117177824 */ /* 0x020fe200078e0206 */
[----:B------:R-:W-:Y:S06]  /*13300*/  @!P2 BRA `(.L_x_941) ;  /* 0x000000000018a947 */ /* 0x000fec0003800000 */
[----:B------:R-:W-:Y:S02]  /*13310*/  ULDC.64 UR4, c[0x0][0xa20] ;  /* 0x0002880000047ab9 */ /* 0x000fe40000000a00 */
[----:B------:R-:W-:-:S06]  /*13320*/  UIMAD.WIDE UR4, UR45, 0x4, UR4 ;  /* 0x000000042d0478a5 */ /* 0x000fcc000f8e0204 */
[----:B------:R-:W-:Y:S02]  /*13330*/  IMAD.U32 R2, RZ, RZ, UR4 ;  /* 0x00000004ff027e24 */ /* 0x000fe4000f8e00ff */
[----:B------:R-:W-:-:S05]  /*13340*/  IMAD.U32 R3, RZ, RZ, UR5 ;  /* 0x00000005ff037e24 */ /* 0x000fca000f8e00ff */
[----:B------:R0:W5:Y:S01]  /*13350*/  LDG.E R7, desc[UR50][R2.64] ;  /* 0x0000003202077981 */ /* 0x000162000c1e1900 */
[----:B------:R-:W-:Y:S05]  /*13360*/  BRA `(.L_x_942) ;  /* 0x0000000000207947 */ /* 0x000fea0003800000 */
.L_x_941:
[----:B------:R-:W-:Y:S05]  /*13370*/  @!P1 BRA `(.L_x_942) ;  /* 0x00000000001c9947 */ /* 0x000fea0003800000 */
[----:B------:R-:W-:Y:S02]  /*13380*/  IMAD.U32 R5, RZ, RZ, UR9 ;  /* 0x00000009ff057e24 */ /* 0x000fe4000f8e00ff */
[----:B------:R-:W-:Y:S02]  /*13390*/  IMAD.U32 R2, RZ, RZ, UR8 ;  /* 0x00000008ff027e24 */ /* 0x000fe4000f8e00ff */
[----:B------:R-:W-:Y:S02]  /*133a0*/  IMAD.U32 R4, RZ, RZ, UR8 ;  /* 0x00000008ff047e24 */ /* 0x000fe4000f8e00ff */
[----:B------:R-:W-:-:S03]  /*133b0*/  IMAD.U32 R3, RZ, RZ, UR9 ;  /* 0x00000009ff037e24 */ /* 0x000fc6000f8e00ff */
[----:B------:R-:W2:Y:S04]  /*133c0*/  LDG.E R5, desc[UR50][R4.64] ;  /* 0x0000003204057981 */ /* 0x000ea8000c1e1900 */
[----:B------:R-:W2:Y:S02]  /*133d0*/  LDG.E R2, desc[UR50][R2.64+0x4] ;  /* 0x0000043202027981 */ /* 0x000ea4000c1e1900 */
[----:B--2---:R-:W-:-:S07]  /*133e0*/  IMAD.IADD R7, R2, 0x1, -R5 ;  /* 0x0000000102077824 */ /* 0x004fce00078e0a05 */
.L_x_942:
[----:B0-----:R-:W0:Y:S01]  /*133f0*/  LDC.64 R2, c[0x0][0x9e0] ;  /* 0x00027800ff027b82 */ /* 0x001e220000000a00 */
[----:B------:R-:W-:Y:S02]  /*13400*/  IMAD R5, R25, 0xc0, RZ ;  /* 0x000000c019057824 */ /* 0x000fe400078e02ff */
[----:B-----5:R-:W-:-:S03]  /*13410*/  IMAD.IADD R6, R7, 0x1, -R6 ;  /* 0x0000000107067824 */ /* 0x020fc600078e0a06 */
[----:B------:R-:W-:-:S05]  /*13420*/  IADD3 R5, -R0, 0xc0, R5 ;  /* 0x000000c000057810 */ /* 0x000fca0007ffe105 */
[----:B------:R-:W-:Y:S01]  /*13430*/  IMAD.IADD R9, R6, 0x1, R5 ;  /* 0x0000000106097824 */ /* 0x000fe200078e0205 */
[----:B0-----:R-:W-:-:S03]  /*13440*/  ISETP.GE.AND P1, PT, R3, 0x1, PT ;  /* 0x000000010300780c */ /* 0x001fc60003f26270 */
[----:B------:R-:W-:-:S10]  /*13450*/  IMAD.IADD R2, R9, 0x1, R2 ;  /* 0x0000000109027824 */ /* 0x000fd400078e0202 */
[----:B------:R-:W-:Y:S05]  /*13460*/  @!P1 BRA `(.L_x_943) ;  /* 0x0000000000409947 */ /* 0x000fea0003800000 */
        /* <DEDUP_REMOVED lines=10> */
.L_x_944:
[----:B------:R-:W-:-:S13]  /*13510*/  ISETP.NE.AND P0, PT, R3, 0x1, PT ;  /* 0x000000010300780c */ /* 0x000fda0003f05270 */
[----:B------:R-:W0:Y:S02]  /*13520*/  @P0 LDC.64 R4, c[0x0][0x9e8] ;  /* 0x00027a00ff040b82 */ /* 0x000e240000000a00 */
[----:B0-----:R-:W-:-:S05]  /*13530*/  @P0 IMAD.HI.U32 R4, R7, R4, RZ ;  /* 0x0000000407040227 */ /* 0x001fca00078e00ff */
[----:B------:R-:W-:-:S07]  /*13540*/  @P0 SHF.R.U32.HI R7, RZ, R5, R4 ;  /* 0x00000005ff070219 */ /* 0x000fce0000011604 */
.L_x_945:
[----:B------:R-:W-:-:S05]  /*13550*/  IMAD R7, R7, R3, R3 ;  /* 0x0000000307077224 */ /* 0x000fca00078e0203 */
[----:B------:R-:W-:-:S07]  /*13560*/  VIMNMX R2, R2, R7, PT ;  /* 0x0000000702027248 */ /* 0x000fce0003fe0100 */
.L_x_943:
[----:B------:R-:W-:Y:S01]  /*13570*/  VIADD R4, R2, 0x9f ;  /* 0x0000009f02047836 */ /* 0x000fe20000000000 */
[----:B------:R-:W-:Y:S01]  /*13580*/  ULDC UR4, c[0x0][0x9dc] ;  /* 0x0002770000047ab9 */ /* 0x000fe20000000800 */
[----:B------:R-:W-:Y:S02]  /*13590*/  VIADD R2, R6, 0x9f ;  /* 0x0000009f06027836 */ /* 0x000fe40000000000 */
[----:B------:R-:W-:-:S04]  /*135a0*/  IMAD.HI R4, R4, 0x66666667, RZ ;  /* 0x6666666704047827 */ /* 0x000fc800078e02ff */
[----:B------:R-:W-:Y:S01]  /*135b0*/  IMAD.HI R2, R2, 0x66666667, RZ ;  /* 0x6666666702027827 */ /* 0x000fe200078e02ff */
[----:B------:R-:W-:-:S03]  /*135c0*/  SHF.R.U32.HI R5, RZ, 0x1f, R4 ;  /* 0x0000001fff057819 */ /* 0x000fc60000011604 */
[----:B------:R-:W-:Y:S01]  /*135d0*/  IMAD R7, R25, 0xc0, -R0 ;  /* 0x000000c019077824 */ /* 0x000fe200078e0a00 */
[----:B------:R-:W-:Y:S02]  /*135e0*/  LEA.HI.SX32 R26, R4, R5, 0x1a ;  /* 0x00000005041a7211 */ /* 0x000fe400078fd2ff */
[----:B------:R-:W-:Y:S01]  /*135f0*/  SHF.R.U32.HI R5, RZ, 0x1f, R2 ;  /* 0x0000001fff057819 */ /* 0x000fe20000011602 */
[----:B------:R-:W-:-:S03]  /*13600*/  IMAD.IADD R7, R6, 0x1, R7 ;  /* 0x0000000106077824 */ /* 0x000fc600078e0207 */
[----:B------:R-:W-:Y:S01]  /*13610*/  LEA.HI.SX32 R5, R2, R5, 0x1a ;  /* 0x0000000502057211 */ /* 0x000fe200078fd2ff */
[----:B------:R-:W-:-:S03]  /*13620*/  VIADD R0, R7, -UR4 ;  /* 0x8000000407007c36 */ /* 0x000fc60008000000 */
[----:B------:R-:W-:Y:S01]  /*13630*/  VIMNMX R26, R5, R26, PT ;  /* 0x0000001a051a7248 */ /* 0x000fe20003fe0100 */
        /* <DEDUP_REMOVED lines=10> */
.L_x_947:
[----:B------:R-:W-:-:S13]  /*136e0*/  ISETP.NE.AND P0, PT, R3, 0x1, PT ;  /* 0x000000010300780c */ /* 0x000fda0003f05270 */
[----:B------:R-:W0:Y:S02]  /*136f0*/  @P0 LDC.64 R4, c[0x0][0x9e8] ;  /* 0x00027a00ff040b82 */ /* 0x000e240000000a00 */
[----:B0-----:R-:W-:-:S05]  /*13700*/  @P0 IMAD.HI.U32 R4, R7, R4, RZ ;  /* 0x0000000407040227 */ /* 0x001fca00078e00ff */
[----:B------:R-:W-:-:S07]  /*13710*/  @P0 SHF.R.U32.HI R7, RZ, R5, R4 ;  /* 0x00000005ff070219 */ /* 0x000fce0000011604 */
.L_x_948:
[----:B------:R-:W-:-:S05]  /*13720*/  IMAD R3, R7, R3, RZ ;  /* 0x0000000307037224 */ /* 0x000fca00078e02ff */
[----:B------:R-:W-:-:S07]  /*13730*/  VIMNMX R0, R0, R3, !PT ;  /* 0x0000000300007248 */ /* 0x000fce0007fe0100 */
.L_x_946:
[----:B------:R-:W-:Y:S01]  /*13740*/  IMAD.HI R0, R0, 0x66666667, RZ ;  /* 0x6666666700007827 */ /* 0x000fe200078e02ff */
[----:B------:R-:W-:Y:S04]  /*13750*/  BSSY B6, `(.L_x_949) ;  /* 0x0000210000067945 */ /* 0x000fe80003800000 */
[----:B------:R-:W-:-:S04]  /*13760*/  SHF.R.U32.HI R3, RZ, 0x1f, R0 ;  /* 0x0000001fff037819 */ /* 0x000fc80000011600 */
[----:B------:R-:W-:-:S04]  /*13770*/  LEA.HI.SX32 R3, R0, R3, 0x1a ;  /* 0x0000000300037211 */ /* 0x000fc800078fd2ff */
[----:B------:R-:W-:-:S04]  /*13780*/  VIMNMX R22, RZ, R3, !PT ;  /* 0x00000003ff167248 */ /* 0x000fc80007fe0100 */
[----:B------:R-:W-:-:S13]  /*13790*/  ISETP.GT.AND P0, PT, R26, R22, PT ;  /* 0x000000161a00720c */ /* 0x000fda0003f04270 */
        /* <DEDUP_REMOVED lines=18> */
.L_x_950:
        /* <DEDUP_REMOVED lines=23> */
.L_x_952:
        /* <DEDUP_REMOVED lines=22> */
.L_x_953:
        /* <DEDUP_REMOVED lines=20> */
.L_x_954:
        /* <DEDUP_REMOVED lines=18> */
.L_x_955:
[----:B------:R-:W-:Y:S01]  /*13df0*/  ULDC.64 UR4, c[0x0][0x9f8] ;  /* 0x00027e0000047ab9 */ /* 0x000fe20000000a00 */
[----:B------:R-:W-:Y:S01]  /*13e00*/  IMAD.U32 R19, RZ, RZ, UR45 ;  /* 0x0000002dff137e24 */ /* 0x000fe2000f8e00ff */
[----:B------:R-:W-:Y:S01]  /*13e10*/  UISETP.NE.U32.AND UP0, UPT, UR4, URZ, UPT ;  /* 0x0000003f0400728c */ /* 0x000fe2000bf05070 */
[----:B------:R-:W0:Y:S01]  /*13e20*/  LDC R0, c[0x0][0x428] ;  /* 0x00010a00ff007b82 */ /* 0x000e220000000800 */
[----:B------:R-:W1:Y:S01]  /*13e30*/  S2R R4, SR_TID.X ;  /* 0x0000000000047919 */ /* 0x000e620000002100 */
[----:B------:R-:W-:Y:S01]  /*13e40*/  IMAD.U32 R20, RZ, RZ, UR38 ;  /* 0x00000026ff147e24 */ /* 0x000fe2000f8e00ff */
[----:B------:R-:W-:Y:S01]  /*13e50*/  UISETP.NE.AND.EX UP0, UPT, UR5, URZ, UPT, UP0 ;  /* 0x0000003f0500728c */ /* 0x000fe2000bf05300 */
[----:B------:R-:W-:Y:S01]  /*13e60*/  IMAD R25, R25, 0xc0, R27 ;  /* 0x000000c019197824 */ /* 0x000fe200078e021b */
[----:B------:R-:W-:-:S04]  /*13e70*/  ULDC.64 UR6, c[0x0][0xa08] ;  /* 0x0002820000067ab9 */ /* 0x000fc80000000a00 */
[----:B------:R-:W-:-:S05]  /*13e80*/  PLOP3.LUT P0, PT, PT, PT, UP0, 0x80, 0x0 ;  /* 0x000000000000781c */ /* 0x000fca0003f0f008 */
[----:B------:R-:W-:Y:S02]  /*13e90*/  @UP0 ULDC.64 UR4, c[0x0][0x9f8] ;  /* 0x00027e0000040ab9 */ /* 0x000fe40000000a00 */
[----:B------:R-:W-:-:S06]  /*13ea0*/  @UP0 UIMAD.WIDE UR4, UR45, 0x4, UR4 ;  /* 0x000000042d0408a5 */ /* 0x000fcc000f8e0204 */
[----:B------:R-:W-:Y:S02]  /*13eb0*/  IMAD.U32 R2, RZ, RZ, UR4 ;  /* 0x00000004ff027e24 */ /* 0x000fe4000f8e00ff */
[----:B------:R-:W-:Y:S01]  /*13ec0*/  IMAD.U32 R3, RZ, RZ, UR5 ;  /* 0x00000005ff037e24 */ /* 0x000fe2000f8e00ff */
[----:B------:R-:W-:-:S04]  /*13ed0*/  ULDC.64 UR4, c[0x0][0xa00] ;  /* 0x0002800000047ab9 */ /* 0x000fc80000000a00 */
[----:B------:R2:W3:Y:S01]  /*13ee0*/  @P0 LDG.E R19, desc[UR50][R2.64] ;  /* 0x0000003202130981 */ /* 0x0004e2000c1e1900 */
[----:B0-----:R-:W-:Y:S01]  /*13ef0*/  ISETP.NE.AND P0, PT, R0, 0x1, PT ;  /* 0x000000010000780c */ /* 0x001fe20003f05270 */
[----:B------:R-:W-:Y:S01]  /*13f00*/  UMOV UR36, URZ ;  /* 0x0000003f00247c82 */ /* 0x000fe20008000000 */
[----:B------:R-:W-:Y:S02]  /*13f10*/  R2UR UR37, R25 ;  /* 0x00000000192572ca */ /* 0x000fe400000e0000 */
[----:B-1----:R-:W-:Y:S02]  /*13f20*/  LOP3.LUT R10, R4, 0x7f, RZ, 0xc0, !PT ;  /* 0x0000007f040a7812 */ /* 0x002fe400078ec0ff */
[----:B------:R-:W-:Y:S02]  /*13f30*/  SHF.R.U32.HI R4, RZ, 0x5, R4 ;  /* 0x00000005ff047819 */ /* 0x000fe40000011604 */
[----:B------:R-:W-:Y:S01]  /*13f40*/  ISETP.NE.AND P1, PT, R10, RZ, PT ;  /* 0x000000ff0a00720c */ /* 0x000fe20003f25270 */
[----:B--2---:R-:W0:Y:S01]  /*13f50*/  LDC.64 R2, c[0x0][0x3f8] ;  /* 0x0000fe00ff027b82 */ /* 0x004e220000000a00 */
[----:B------:R-:W-:-:S07]  /*13f60*/  LOP3.LUT R4, R4, 0x3, RZ, 0xc0, !PT ;  /* 0x0000000304047812 */ /* 0x000fce00078ec0ff */
[----:B------:R-:W1:Y:S04]  /*13f70*/  @P0 LDC R0, c[0x0][0x42c] ;  /* 0x00010b00ff000b82 */ /* 0x000e680000000800 */
[----:B------:R-:W-:-:S04]  /*13f80*/  VOTEU.ALL UP1, P1 ;  /* 0x00000000003f7886 */ /* 0x000fc80000820000 */
[----:B------:R-:W2:Y:S01]  /*13f90*/  @P0 LDC R5, c[0x0][0x430] ;  /* 0x00010c00ff050b82 */ /* 0x000ea20000000800 */
[----:B-1----:R-:W-:-:S05]  /*13fa0*/  @P0 IMAD.HI.U32 R0, R0, UR38, RZ ;  /* 0x0000002600000c27 */ /* 0x002fca000f8e00ff */
[----:B--2---:R-:W-:Y:S02]  /*13fb0*/  @P0 SHF.R.U32.HI R20, RZ, R5, R0 ;  /* 0x00000005ff140219 */ /* 0x004fe40000011600 */
[----:B------:R-:W-:Y:S01]  /*13fc0*/  ISETP.NE.U32.AND P0, PT, RZ, UR4, PT ;  /* 0x00000004ff007c0c */ /* 0x000fe2000bf05070 */
[----:B------:R-:W-:-:S03]  /*13fd0*/  @!UP1 UIADD3 UR4, UP0, UR46, 0x270, URZ ;  /* 0x000002702e049890 */ /* 0x000fc6000ff1e03f */
[----:B------:R-:W-:Y:S01]  /*13fe0*/  ISETP.NE.AND.EX P0, PT, RZ, UR5, PT, P0 ;  /* 0x00000005ff007c0c */ /* 0x000fe2000bf05300 */
[----:B------:R-:W-:-:S03]  /*13ff0*/  @!UP1 UIADD3.X UR5, URZ, UR47, URZ, UP0, !UPT ;  /* 0x0000002f3f059290 */ /* 0x000fc600087fe43f */
[----:B------:R-:W-:Y:S02]  /*14000*/  SEL R6, RZ, UR45, P0 ;  /* 0x0000002dff067c07 */ /* 0x000fe40008000000 */
[----:B0-----:R-:W-:Y:S01]  /*14010*/  LOP3.LUT P0, RZ, R2, UR6, RZ, 0xfc, !PT ;  /* 0x0000000602ff7c12 */ /* 0x001fe2000f80fcff */
[----:B------:R-:W-:Y:S01]  /*14020*/  UMOV UR6, 0xffffffff ;  /* 0xffffffff00067882 */ /* 0x000fe20000000000 */
[----:B------:R-:W-:Y:S02]  /*14030*/  R2UR UR39, R6 ;  /* 0x00000000062772ca */ /* 0x000fe400000e0000 */
[----:B------:R-:W-:-:S11]  /*14040*/  LOP3.LUT P0, RZ, R3, UR7, RZ, 0xfc, P0 ;  /* 0x0000000703ff7c12 */ /* 0x000fd6000800fcff */
[----:B------:R0:W-:Y:S01]  /*14050*/  @!UP1 UTMAPF.L2.4D [UR36], [UR4] ;  /* 0x00000024040095b8 */ /* 0x0001e20008018000 */
[----:B---3--:R-:W-:Y:S02]  /*14060*/  SHF.R.S32.HI R21, RZ, 0x1f, R19 ;  /* 0x0000001fff157819 */ /* 0x008fe40000011413 */
[----:B------:R-:W-:Y:S01]  /*14070*/  SEL R0, R19, RZ, !P0 ;  /* 0x000000ff13007207 */ /* 0x000fe20004000000 */
[----:B0-----:R-:W-:Y:S06]  /*14080*/  BRA.DIV UR6, `(.L_x_956) ;  /* 0x0000002a06cc7947 */ /* 0x001fec000b800000 */
[----:B------:R0:W1:Y:S02]  /*14090*/  SHFL.IDX PT, R14, R4, RZ, 0x1f ;  /* 0x00001fff040e7589 */ /* 0x00006400000e0000 */
.L_x_1024:
[----:B-1----:R-:W-:Y:S02]  /*140a0*/  ISETP.NE.AND P0, PT, R14, RZ, PT ;  /* 0x000000ff0e00720c */ /* 0x002fe40003f05270 */
[----:B------:R-:W-:-:S11]  /*140b0*/  PLOP3.LUT P6, PT, PT, PT, PT, 0x8, 0x0 ;  /* 0x000000000000781c */ /* 0x000fd60003fce170 */
[----:B------:R-:W-:Y:S05]  /*140c0*/  @P0 BRA `(.L_x_957) ;  /* 0x0000000400800947 */ /* 0x000fea0003800000 */
[----:B------:R-:W-:Y:S01]  /*140d0*/  UMOV UR4, 0xffffffff ;  /* 0xffffffff00047882 */ /* 0x000fe20000000000 */
[----:B------:R-:W-:Y:S02]  /*140e0*/  VIADD R7, R26, 0xffffffff ;  /* 0xffffffff1a077836 */ /* 0x000fe40000000000 */
[----:B------:R-:W-:Y:S05]  /*140f0*/  BRA.DIV UR4, `(.L_x_958) ;  /* 0x0000002a04d07947 */ /* 0x000fea000b800000 */
[----:B------:R-:W-:-:S13]  /*14100*/  ELECT P6, URZ, PT ;  /* 0x00000000003f782f */ /* 0x000fda00038c0000 */
.L_x_1027:
[----:B------:R-:W-:Y:S05]  /*14110*/  @!P6 BRA `(.L_x_959) ;  /* 0x000000040028e947 */ /* 0x000fea0003800000 */
[----:B------:R-:W-:-:S04]  /*14120*/  ISETP.NE.U32.AND P0, PT, R2, RZ, PT ;  /* 0x000000ff0200720c */ /* 0x000fc80003f05070 */
[----:B------:R-:W-:-:S13]  /*14130*/  ISETP.NE.AND.EX P0, PT, R3, RZ, PT, P0 ;  /* 0x000000ff0300720c */ /* 0x000fda0003f05300 */
[----:B------:R-:W-:Y:S05]  /*14140*/  @!P0 BRA `(.L_x_960) ;  /* 0x0000000000488947 */ /* 0x000fea0003800000 */
[----:B------:R-:W1:Y:S01]  /*14150*/  LDC R9, c[0x0][0x41c] ;  /* 0x00010700ff097b82 */ /* 0x000e620000000800 */
[----:B------:R-:W-:Y:S01]  /*14160*/  IMAD.MOV.U32 R8, RZ, RZ, R7 ;  /* 0x000000ffff087224 */ /* 0x000fe200078e0007 */
[----:B------:R-:W-:Y:S02]  /*14170*/  ULDC.64 UR4, c[0x0][0x408] ;  /* 0x0001020000047ab9 */ /* 0x000fe40000000a00 */
[----:B------:R-:W-:-:S04]  /*14180*/  IMAD R0, R21, UR4, RZ ;  /* 0x0000000415007c24 */ /* 0x000fc8000f8e02ff */
[----:B------:R-:W-:Y:S01]  /*14190*/  IMAD R11, R19, UR5, R0 ;  /* 0x00000005130b7c24 */ /* 0x000fe2000f8e0200 */
[----:B-1----:R-:W-:-:S13]  /*141a0*/  ISETP.NE.AND P0, PT, R9, 0x1, PT ;  /* 0x000000010900780c */ /* 0x002fda0003f05270 */
[----:B0-----:R-:W0:Y:S02]  /*141b0*/  @P0 LDC.64 R4, c[0x0][0x420] ;  /* 0x00010800ff040b82 */ /* 0x001e240000000a00 */
        /* <DEDUP_REMOVED lines=11> */
.L_x_960:
[----:B------:R-:W-:Y:S02]  /*14270*/  LEA R5, R17, UR41, 0x3 ;  /* 0x0000002911057c11 */ /* 0x000fe4000f8e18ff */
[----:B-1----:R-:W-:Y:S02]  /*14280*/  SHF.L.U32 R2, R18, 0x1f, RZ ;  /* 0x0000001f12027819 */ /* 0x002fe400000006ff */
[----:B------:R-:W-:Y:S02]  /*14290*/  ISETP.NE.AND P0, PT, R10, RZ, PT ;  /* 0x000000ff0a00720c */ /* 0x000fe40003f05270 */
[----:B------:R-:W1:Y:S02]  /*142a0*/  SYNCS.PHASECHK.TRANS64.TRYWAIT P2, [R5+URZ+0x13280], R2 ;  /* 0x01328002050075a7 */ /* 0x000e64000804017f */
[----:B-1----:R-:W-:Y:S09]  /*142b0*/  @!P2 BRA `(.L_x_961) ;  /* 0x000000280080a947 */ /* 0x002ff20003800000 */
.L_x_1028:
[----:B------:R-:W-:Y:S05]  /*142c0*/  @P0 BRA `(.L_x_962) ;  /* 0x00000000001c0947 */ /* 0x000fea0003800000 */
[----:B------:R-:W0:Y:S02]  /*142d0*/  S2R R3, SR_TID.X ;  /* 0x0000000000037919 */ /* 0x000e240000002100 */
[----:B0-----:R-:W-:Y:S01]  /*142e0*/  LOP3.LUT R4, R3, 0x1f, RZ, 0xc0, !PT ;  /* 0x0000001f03047812 */ /* 0x001fe200078ec0ff */
[----:B------:R-:W-:-:S03]  /*142f0*/  IMAD.MOV.U32 R3, RZ, RZ, 0x2800 ;  /* 0x00002800ff037424 */ /* 0x000fc600078e00ff */
[----:B------:R-:W-:Y:S01]  /*14300*/  ISETP.NE.AND P2, PT, R4, RZ, PT ;  /* 0x000000ff0400720c */ /* 0x000fe20003f45270 */
[----:B------:R2:W-:-:S12]  /*14310*/  SYNCS.ARRIVE.TRANS64 RZ, [R5+URZ+0x13270], R3 ;  /* 0x0132700305ff79a7 */ /* 0x0005d8000800003f */
[----:B--2---:R-:W-:Y:S05]  /*14320*/  @!P2 BRA `(.L_x_962) ;  /* 0x000000000004a947 */ /* 0x004fea0003800000 */
[----:B------:R-:W-:Y:S01]  /*14330*/  BPT.TRAP 0x1 ;  /* 0x000000040000795c */ /* 0x000fe20000300000 */
.L_x_962:
[----:B0-----:R-:W-:Y:S01]  /*14340*/  IMAD.U32 R4, RZ, RZ, UR41 ;  /* 0x00000029ff047e24 */ /* 0x001fe2000f8e00ff */
[----:B------:R-:W-:Y:S01]  /*14350*/  R2UR UR9, R5 ;  /* 0x00000000050972ca */ /* 0x000fe200000e0000 */
[----:B------:R-:W-:Y:S01]  /*14360*/  IMAD R7, R7, 0xa0, R23 ;  /* 0x000000a007077824 */ /* 0x000fe200078e0217 */
        /* <DEDUP_REMOVED lines=13> */
[----:B------:R-:W2:Y:S02]  /*14440*/  SYNCS.PHASECHK.TRANS64.TRYWAIT P2, [R5+URZ+0x13240], R2 ;  /* 0x01324002050075a7 */ /* 0x000ea4000804017f */
[----:B0-2---:R-:W-:Y:S05]  /*14450*/  @!P2 BRA `(.L_x_963) ;  /* 0x00000028002ca947 */ /* 0x005fea0003800000 */
.L_x_1029:
        /* <DEDUP_REMOVED lines=8> */
.L_x_964:
        /* <DEDUP_REMOVED lines=14> */
.L_x_959:
        /* <DEDUP_REMOVED lines=11> */
[----:B01----:R-:W-:Y:S01]  /*14670*/  @P0 IMAD.MOV.U32 R2, RZ, RZ, 0x3000 ;  /* 0x00003000ff020424 */ /* 0x003fe200078e00ff */
[----:B------:R-:W-:Y:S01]  /*14680*/  @P0 R2UR UR13, R6 ;  /* 0x00000000060d02ca */ /* 0x000fe200000e0000 */
[----:B------:R-:W-:Y:S02]  /*14690*/  UMOV UR12, UR38 ;  /* 0x00000026000c7c82 */ /* 0x000fe40008000000 */
[----:B------:R1:W-:Y:S10]  /*146a0*/  @P0 SYNCS.ARRIVE.TRANS64 RZ, [UR41+0x13200], R2 ;  /* 0x01320002ffff09a7 */ /* 0x0003f40008000029 */
[----:B------:R1:W-:Y:S02]  /*146b0*/  UTMALDG.4D [UR8], [UR4], desc[UR6] ;  /* 0x00000608040075b4 */ /* 0x0003e40008019000 */
[----:B-1----:R-:W-:Y:S01]  /*146c0*/  NOP ;  /* 0x0000000000007918 */ /* 0x002fe20000000000 */
.L_x_957:
[----:B------:R-:W2:Y:S01]  /*146d0*/  LDL.LU R3, [R1] ;  /* 0x0000000001037983 */ /* 0x000ea20000300800 */
[----:B------:R-:W-:Y:S01]  /*146e0*/  BSSY B0, `(.L_x_965) ;  /* 0x000000b000007945 */ /* 0x000fe20003800000 */
[----:B--2---:R-:W-:-:S05]  /*146f0*/  VIADD R3, R3, 0x1 ;  /* 0x0000000103037836 */ /* 0x004fca0000000000 */
[----:B------:R-:W-:Y:S01]  /*14700*/  LEA.HI R2, R3, R3, RZ, 0x1 ;  /* 0x0000000303027211 */ /* 0x000fe200078f08ff */
[----:B------:R1:W-:Y:S03]  /*14710*/  STL [R1], R3 ;  /* 0x0000000301007387 */ /* 0x0003e60000100800 */
[----:B------:R-:W-:-:S05]  /*14720*/  LOP3.LUT R2, R2, 0xfffffffe, RZ, 0xc0, !PT ;  /* 0xfffffffe02027812 */ /* 0x000fca00078ec0ff */
[----:B------:R-:W-:-:S05]  /*14730*/  IMAD.IADD R2, R3, 0x1, -R2 ;  /* 0x0000000103027824 */ /* 0x000fca00078e0a02 */
[----:B-1----:R-:W-:Y:S01]  /*14740*/  SHF.L.U32 R3, R2, 0x1f, RZ ;  /* 0x0000001f02037819 */ /* 0x002fe200000006ff */
[----:B------:R-:W-:-:S03]  /*14750*/  VIADD R2, R26, 0xfffffffe ;  /* 0xfffffffe1a027836 */ /* 0x000fc60000000000 */
[----:B------:R-:W1:Y:S02]  /*14760*/  SYNCS.PHASECHK.TRANS64.TRYWAIT P0, [UR41+0x13220], R3 ;  /* 0x01322003ff0075a7 */ /* 0x000e640008000169 */
[----:B------:R-:W-:Y:S01]  /*14770*/  ISETP.GE.AND P2, PT, R2, R22, PT ;  /* 0x000000160200720c */ /* 0x000fe20003f46270 */
[----:B-1----:R-:W-:-:S12]  /*14780*/  @!P0 BRA `(.L_x_966) ;  /* 0x0000002400748947 */ /* 0x002fd80003800000 */
.L_x_1030:
[----:B------:R-:W-:Y:S05]  /*14790*/  BSYNC B0 ;  /* 0x0000000000007941 */ /* 0x000fea0003800000 */
.L_x_965:
[----:B------:R-:W-:Y:S05]  /*147a0*/  @!P2 BRA `(.L_x_967) ;  /* 0x0000000800d0a947 */ /* 0x000fea0003800000 */
[----:B0-----:R-:W-:Y:S02]  /*147b0*/  IMAD.MOV.U32 R3, RZ, RZ, R17 ;  /* 0x000000ffff037224 */ /* 0x001fe400078e0011 */
[----:B------:R-:W-:-:S07]  /*147c0*/  IMAD.MOV.U32 R8, RZ, RZ, R18 ;  /* 0x000000ffff087224 */ /* 0x000fce00078e0012 */
.L_x_987:
        /* <DEDUP_REMOVED lines=31> */
.L_x_970:
[----:B------:R-:W1:Y:S01]  /*149c0*/  S2R R5, SR_TID.X ;  /* 0x0000000000057919 */ /* 0x000e620000002100 */
[----:B0-----:R-:W-:Y:S01]  /*149d0*/  LEA R6, R17, UR41, 0x3 ;  /* 0x0000002911067c11 */ /* 0x001fe2000f8e18ff */
[----:B------:R-:W-:Y:S01]  /*149e0*/  BSSY B1, `(.L_x_971) ;  /* 0x0000006000017945 */ /* 0x000fe20003800000 */
[----:B-1----:R-:W-:Y:S02]  /*149f0*/  LOP3.LUT R7, R5, 0x7f, RZ, 0xc0, !PT ;  /* 0x0000007f05077812 */ /* 0x002fe400078ec0ff */
[----:B------:R-:W-:Y:S02]  /*14a00*/  SHF.L.U32 R5, R18, 0x1f, RZ ;  /* 0x0000001f12057819 */ /* 0x000fe400000006ff */
[----:B------:R-:W-:Y:S02]  /*14a10*/  ISETP.NE.AND P2, PT, R7, RZ, PT ;  /* 0x000000ff0700720c */ /* 0x000fe40003f45270 */
[----:B------:R-:W0:Y:S02]  /*14a20*/  SYNCS.PHASECHK.TRANS64.TRYWAIT P0, [R6+URZ+0x13280], R5 ;  /* 0x01328005060075a7 */ /* 0x000e24000800017f */
[----:B0-----:R-:W-:Y:S09]  /*14a30*/  @!P0 BRA `(.L_x_972) ;  /* 0x0000002000e08947 */ /* 0x001ff20003800000 */
.L_x_1031:
[----:B------:R-:W-:Y:S05]  /*14a40*/  BSYNC B1 ;  /* 0x0000000000017941 */ /* 0x000fea0003800000 */
.L_x_971:
        /* <DEDUP_REMOVED lines=9> */
.L_x_974:
[----:B------:R-:W-:Y:S05]  /*14ae0*/  BSYNC B1 ;  /* 0x0000000000017941 */ /* 0x000fea0003800000 */
.L_x_973:
[----:B------:R-:W-:Y:S01]  /*14af0*/  IMAD.MOV.U32 R11, RZ, RZ, RZ ;  /* 0x000000ffff0b7224 */ /* 0x000fe200078e00ff */
[----:B------:R-:W-:Y:S01]  /*14b00*/  R2UR UR12, R20 ;  /* 0x00000000140c72ca */ /* 0x000fe200000e0000 */
[----:B------:R-:W-:Y:S01]  /*14b10*/  IMAD.U32 R10, RZ, RZ, UR41 ;  /* 0x00000029ff0a7e24 */ /* 0x000fe2000f8e00ff */
[----:B------:R-:W-:Y:S01]  /*14b20*/  UIADD3 UR4, UP0, UR46, 0x470, URZ ;  /* 0x000004702e047890 */ /* 0x000fe2000ff1e03f */
[----:B------:R-:W-:Y:S01]  /*14b30*/  PLOP3.LUT P0, PT, PT, PT, PT, 0x80, 0x0 ;  /* 0x000000000000781c */ /* 0x000fe20003f0f070 */
[----:B------:R-:W-:Y:S01]  /*14b40*/  VIADD R9, R6, 0x13270 ;  /* 0x0001327006097836 */ /* 0x000fe20000000000 */
[----:B------:R-:W-:Y:S01]  /*14b50*/  R2UR UR10, R11 ;  /* 0x000000000b0a72ca */ /* 0x000fe200000e0000 */
[----:B------:R-:W-:Y:S01]  /*14b60*/  IMAD R7, R17, 0x2800, R10 ;  /* 0x0000280011077824 */ /* 0x000fe200078e020a */
[----:B------:R-:W-:Y:S01]  /*14b70*/  UIADD3.X UR5, URZ, UR47, URZ, UP0, !UPT ;  /* 0x0000002f3f057290 */ /* 0x000fe200087fe43f */
[----:B------:R-:W-:Y:S01]  /*14b80*/  IMAD R10, R4, 0xa0, R23 ;  /* 0x000000a0040a7824 */ /* 0x000fe200078e0217 */
[----:B------:R-:W-:Y:S01]  /*14b90*/  UMOV UR6, 0x0 ;  /* 0x0000000000067882 */ /* 0x000fe20000000000 */
[----:B------:R-:W-:Y:S01]  /*14ba0*/  VIADD R4, R7, 0x6000 ;  /* 0x0000600007047836 */ /* 0x000fe20000000000 */
[----:B------:R-:W-:-:S09]  /*14bb0*/  UMOV UR7, 0x14f00000 ;  /* 0x14f0000000077882 */ /* 0x000fd20000000000 */
.L_x_975:
        /* <DEDUP_REMOVED lines=8> */
[----:B-1----:R-:W-:Y:S05]  /*14c40*/  @P0 BRA.U.ANY `(.L_x_975) ;  /* 0xfffffffd00dc0947 */ /* 0x002fea000393ffff */
[----:B------:R-:W1:Y:S01]  /*14c50*/  SYNCS.PHASECHK.TRANS64.TRYWAIT P0, [R6+URZ+0x13240], R5 ;  /* 0x01324005060075a7 */ /* 0x000e62000800017f */
[----:B------:R-:W-:Y:S04]  /*14c60*/  BSSY B1, `(.L_x_976) ;  /* 0x0000002000017945 */ /* 0x000fe80003800000 */
[----:B-1----:R-:W-:Y:S05]  /*14c70*/  @!P0 BRA `(.L_x_977) ;  /* 0x0000002000648947 */ /* 0x002fea0003800000 */
.L_x_1032:
[----:B------:R-:W-:Y:S05]  /*14c80*/  BSYNC B1 ;  /* 0x0000000000017941 */ /* 0x000fea0003800000 */
.L_x_976:
[----:B------:R-:W-:Y:S01]  /*14c90*/  BSSY B1, `(.L_x_978) ;  /* 0x000000b000017945 */ /* 0x000fe20003800000 */
[----:B------:R-:W-:Y:S02]  /*14ca0*/  IMAD.MOV.U32 R4, RZ, RZ, 0x0 ;  /* 0x00000000ff047424 */ /* 0x000fe400078e00ff */
[----:B01----:R-:W-:Y:S01]  /*14cb0*/  IMAD.MOV.U32 R5, RZ, RZ, 0x14f00000 ;  /* 0x14f00000ff057424 */ /* 0x003fe200078e00ff */
        /* <DEDUP_REMOVED lines=8> */
.L_x_979:
[----:B------:R-:W-:Y:S05]  /*14d40*/  BSYNC B1 ;  /* 0x0000000000017941 */ /* 0x000fea0003800000 */
.L_x_978:
[----:B------:R-:W-:Y:S01]  /*14d50*/  R2UR UR6, R4 ;  /* 0x00000000040672ca */ /* 0x000fe200000e0000 */
[----:B------:R-:W-:Y:S01]  /*14d60*/  UIADD3 UR4, UP0, UR46, 0x370, URZ ;  /* 0x000003702e047890 */ /* 0x000fe2000ff1e03f */
[----:B------:R-:W-:Y:S01]  /*14d70*/  R2UR UR7, R5 ;  /* 0x00000000050772ca */ /* 0x000fe200000e0000 */
[----:B------:R-:W-:Y:S01]  /*14d80*/  VIADD R7, R7, 0xe000 ;  /* 0x0000e00007077836 */ /* 0x000fe20000000000 */
[----:B------:R-:W-:Y:S01]  /*14d90*/  R2UR UR10, R11 ;  /* 0x000000000b0a72ca */ /* 0x000fe200000e0000 */
[----:B------:R-:W-:Y:S01]  /*14da0*/  VIADD R6, R6, 0x13230 ;  /* 0x0001323006067836 */ /* 0x000fe20000000000 */
[----:B------:R-:W-:Y:S01]  /*14db0*/  R2UR UR12, R20 ;  /* 0x00000000140c72ca */ /* 0x000fe200000e0000 */
[----:B------:R-:W-:Y:S01]  /*14dc0*/  UIADD3.X UR5, URZ, UR47, URZ, UP0, !UPT ;  /* 0x0000002f3f057290 */ /* 0x000fe200087fe43f */
[----:B------:R-:W-:-:S13]  /*14dd0*/  PLOP3.LUT P0, PT, PT, PT, PT, 0x80, 0x0 ;  /* 0x000000000000781c */ /* 0x000fda0003f0f070 */
.L_x_980:
        /* <DEDUP_REMOVED lines=8> */
[----:B0-----:R-:W-:Y:S05]  /*14e60*/  @P0 BRA.U.ANY `(.L_x_980) ;  /* 0xfffffffd00dc0947 */ /* 0x001fea000393ffff */
.L_x_969:
[----:B------:R-:W-:Y:S05]  /*14e70*/  BSYNC B0 ;  /* 0x0000000000007941 */ /* 0x000fea0003800000 */
.L_x_968:
[----:B------:R-:W-:-:S06]  /*14e80*/  UISETP.NE.AND UP0, UPT, UR42, 0x3, UPT ;  /* 0x000000032a00788c */ /* 0x000fcc000bf05270 */
[----:B------:R-:W-:-:S13]  /*14e90*/  PLOP3.LUT P0, PT, PT, PT, UP0, 0x80, 0x0 ;  /* 0x000000000000781c */ /* 0x000fda0003f0f008 */
[----:B------:R-:W-:Y:S05]  /*14ea0*/  @!P0 BRA `(.L_x_981) ;  /* 0x0000000000048947 */ /* 0x000fea0003800000 */
[----:B------:R-:W-:Y:S01]  /*14eb0*/  BPT.TRAP 0x1 ;  /* 0x000000040000795c */ /* 0x000fe20000300000 */
.L_x_981:
[----:B------:R-:W-:Y:S01]  /*14ec0*/  LOP3.LUT R5, R8, 0x1, RZ, 0x3c, !PT ;  /* 0x0000000108057812 */ /* 0x000fe200078e3cff */
[----:B------:R-:W-:Y:S01]  /*14ed0*/  IMAD.U32 R4, RZ, RZ, UR44 ;  /* 0x0000002cff047e24 */ /* 0x000fe2000f8e00ff */
[----:B------:R-:W-:Y:S01]  /*14ee0*/  LEA R12, R3, UR41, 0x3 ;  /* 0x00000029030c7c11 */ /* 0x000fe2000f8e18ff */
[----:B------:R-:W-:Y:S01]  /*14ef0*/  BSSY B0, `(.L_x_982) ;  /* 0x0000005000007945 */ /* 0x000fe20003800000 */
[----:B------:R-:W-:Y:S02]  /*14f00*/  SHF.L.U32 R5, R5, 0x1f, RZ ;  /* 0x0000001f05057819 */ /* 0x000fe400000006ff */
[----:B------:R-:W-:Y:S02]  /*14f10*/  ISETP.NE.AND P0, PT, R4, 0x3, PT ;  /* 0x000000030400780c */ /* 0x000fe40003f05270 */
[----:B------:R-:W0:Y:S02]  /*14f20*/  SYNCS.PHASECHK.TRANS64.TRYWAIT P2, [R12+URZ+0x13270], R5 ;  /* 0x013270050c0075a7 */ /* 0x000e24000804017f */
[----:B0-----:R-:W-:Y:S09]  /*14f30*/  @!P2 BRA `(.L_x_983) ;  /* 0x0000001c00c8a947 */ /* 0x001ff20003800000 */
.L_x_1033:
[----:B------:R-:W-:Y:S05]  /*14f40*/  BSYNC B0 ;  /* 0x0000000000007941 */ /* 0x000fea0003800000 */
.L_x_982:
[----:B------:R-:W-:Y:S05]  /*14f50*/  @!P0 BRA `(.L_x_984) ;  /* 0x0000000000048947 */ /* 0x000fea0003800000 */
[----:B------:R-:W-:Y:S01]  /*14f60*/  BPT.TRAP 0x1 ;  /* 0x000000040000795c */ /* 0x000fe20000300000 */
.L_x_984:
[----:B0-----:R-:W-:Y:S01]  /*14f70*/  SHF.L.U32 R5, R8, 0x1f, RZ ;  /* 0x0000001f08057819 */ /* 0x001fe200000006ff */
[----:B------:R-:W-:-:S03]  /*14f80*/  IMAD R10, R3, 0x2800, RZ ;  /* 0x00002800030a7824 */ /* 0x000fc600078e02ff */
[----:B------:R-:W0:Y:S02]  /*14f90*/  SYNCS.PHASECHK.TRANS64.TRYWAIT P2, [R12+URZ+0x13260], R5 ;  /* 0x013260050c0075a7 */ /* 0x000e24000804017f */
[----:B0-----:R-:W-:Y:S05]  /*14fa0*/  @!P2 BRA `(.L_x_985) ;  /* 0x0000001c00c0a947 */ /* 0x001fea0003800000 */
.L_x_1034:
[C---:B------:R-:W-:Y:S01]  /*14fb0*/  LOP3.LUT R3, R10.reuse, R29, RZ, 0xfc, !PT ;  /* 0x0000001d0a037212 */ /* 0x040fe200078efcff */
[----:B------:R-:W-:Y:S05]  /*14fc0*/  WARPSYNC.ALL ;  /* 0x0000000000007948 */ /* 0x000fea0003800000 */
[----:B0-----:R-:W0:Y:S01]  /*14fd0*/  LDSM.16.MT88.4 R4, [R3+UR41+0x6000] ;  /* 0x006000290304783b */ /* 0x001e220008004200 */
        /* <DEDUP_REMOVED lines=39> */
.L_x_986:
[----:B-1----:R-:W-:Y:S01]  /*15250*/  SYNCS.ARRIVE.TRANS64.A1T0 RZ, [R12+URZ+0x13250], RZ ;  /* 0x013250ff0cff79a7 */ /* 0x002fe2000810003f */
[----:B------:R-:W-:Y:S01]  /*15260*/  BAR.SYNC.DEFER_BLOCKING 0x2, 0x80 ;  /* 0x0082000000007b1d */ /* 0x000fe20000010000 */
[----:B------:R-:W-:Y:S01]  /*15270*/  ISETP.GT.AND P0, PT, R2, R22, PT ;  /* 0x000000160200720c */ /* 0x000fe20003f04270 */
[----:B------:R-:W-:Y:S02]  /*15280*/  @!P1 VIADD R3, R12, 0x13280 ;  /* 0x000132800c039836 */ /* 0x000fe40000000000 */
[----:B------:R-:W-:Y:S02]  /*15290*/  VIADD R2, R2, 0xffffffff ;  /* 0xffffffff02027836 */ /* 0x000fe40000000000 */
[----:B0-----:R-:W-:Y:S01]  /*152a0*/  IMAD.MOV.U32 R8, RZ, RZ, R18 ;  /* 0x000000ffff087224 */ /* 0x001fe200078e0012 */
[----:B------:R-:W-:-:S04]  /*152b0*/  @!P1 PRMT R3, RZ, 0x654, R3 ;  /* 0x00000654ff039816 */ /* 0x000fc80000000003 */
[----:B------:R0:W-:Y:S02]  /*152c0*/  @!P1 SYNCS.ARRIVE.TRANS64.RED.A1T0 RZ, [R3+URZ], RZ ;  /* 0x000000ff03ff99a7 */ /* 0x0001e4000810043f */
[----:B0-----:R-:W-:Y:S01]  /*152d0*/  IMAD.MOV.U32 R3, RZ, RZ, R17 ;  /* 0x000000ffff037224 */ /* 0x001fe200078e0011 */
[----:B------:R-:W-:Y:S06]  /*152e0*/  @P0 BRA `(.L_x_987) ;  /* 0xfffffff400380947 */ /* 0x000fec000383ffff */
.L_x_967:
[----:B------:R-:W-:Y:S04]  /*152f0*/  BSSY B0, `(.L_x_988) ;  /* 0x000000e000007945 */ /* 0x000fe80003800000 */
[----:B------:R-:W-:Y:S05]  /*15300*/  @P1 BRA `(.L_x_989) ;  /* 0x0000000000301947 */ /* 0x000fea0003800000 */
[----:B------:R-:W1:Y:S01]  /*15310*/  S2R R7, SR_LANEID ;  /* 0x0000000000077919 */ /* 0x000e620000000000 */
[----:B------:R-:W-:Y:S01]  /*15320*/  VOTEU.ANY UR4, UPT, PT ;  /* 0x0000000000047886 */ /* 0x000fe200038e0100 */
[----:B0-----:R-:W0:Y:S01]  /*15330*/  LDC.64 R2, c[0x0][0xc38] ;  /* 0x00030e00ff027b82 */ /* 0x001e220000000a00 */
[----:B------:R-:W1:Y:S08]  /*15340*/  FLO.U32 R0, UR4 ;  /* 0x0000000400007d00 */ /* 0x000e7000080e0000 */
[----:B------:R-:W0:Y:S01]  /*15350*/  POPC R5, UR4 ;  /* 0x0000000400057d09 */ /* 0x000e220008000000 */
[----:B-1----:R-:W-:-:S13]  /*15360*/  ISETP.EQ.U32.AND P0, PT, R0, R7, PT ;  /* 0x000000070000720c */ /* 0x002fda0003f02070 */
[----:B0-----:R-:W2:Y:S01]  /*15370*/  @P0 ATOMG.E.ADD.STRONG.GPU PT, R3, desc[UR50][R2.64], R5 ;  /* 0x00000005020309a8 */ /* 0x001ea200081ee1f2 */
[----:B------:R-:W0:Y:S02]  /*15380*/  S2R R4, SR_LTMASK ;  /* 0x0000000000047919 */ /* 0x000e240000003900 */
[----:B0-----:R-:W-:-:S04]  /*15390*/  LOP3.LUT R4, R4, UR4, RZ, 0xc0, !PT ;  /* 0x0000000404047c12 */ /* 0x001fc8000f8ec0ff */
[----:B------:R-:W0:Y:S01]  /*153a0*/  POPC R7, R4 ;  /* 0x0000000400077309 */ /* 0x000e220000000000 */
[----:B--2---:R-:W0:Y:S02]  /*153b0*/  SHFL.IDX PT, R0, R3, R0, 0x1f ;  /* 0x00001f0003007589 */ /* 0x004e2400000e0000 */
[----:B0-----:R-:W-:-:S07]  /*153c0*/  IADD3 R24, R0, UR43, R7 ;  /* 0x0000002b00187c10 */ /* 0x001fce000fffe007 */
.L_x_989:
[----:B------:R-:W-:Y:S05]  /*153d0*/  BSYNC B0 ;  /* 0x0000000000007941 */ /* 0x000fea0003800000 */
.L_x_988:
[----:B------:R-:W-:-:S06]  /*153e0*/  UISETP.NE.AND UP0, UPT, UR42, 0x3, UPT ;  /* 0x000000032a00788c */ /* 0x000fcc000bf05270 */
[----:B------:R-:W-:-:S13]  /*153f0*/  PLOP3.LUT P0, PT, PT, PT, UP0, 0x80, 0x0 ;  /* 0x000000000000781c */ /* 0x000fda0003f0f008 */
[----:B------:R-:W-:Y:S05]  /*15400*/  @!P0 BRA `(.L_x_990) ;  /* 0x0000000000048947 */ /* 0x000fea0003800000 */
[----:B------:R-:W-:Y:S01]  /*15410*/  BPT.TRAP 0x1 ;  /* 0x000000040000795c */ /* 0x000fe20000300000 */
.L_x_990:
[----:B0-----:R-:W-:Y:S01]  /*15420*/  LOP3.LUT R3, R18, 0x1, RZ, 0x3c, !PT ;  /* 0x0000000112037812 */ /* 0x001fe200078e3cff */
[----:B------:R-:W-:Y:S01]  /*15430*/  IMAD.U32 R0, RZ, RZ, UR44 ;  /* 0x0000002cff007e24 */ /* 0x000fe2000f8e00ff */
[----:B------:R-:W-:Y:S01]  /*15440*/  LEA R2, R17, UR41, 0x3 ;  /* 0x0000002911027c11 */ /* 0x000fe2000f8e18ff */
[----:B------:R-:W-:Y:S01]  /*15450*/  BSSY B0, `(.L_x_991) ;  /* 0x0000005000007945 */ /* 0x000fe20003800000 */
[----:B------:R-:W-:Y:S02]  /*15460*/  SHF.L.U32 R3, R3, 0x1f, RZ ;  /* 0x0000001f03037819 */ /* 0x000fe400000006ff */
[----:B------:R-:W-:Y:S02]  /*15470*/  ISETP.NE.AND P2, PT, R0, 0x3, PT ;  /* 0x000000030000780c */ /* 0x000fe40003f45270 */
[----:B------:R-:W0:Y:S02]  /*15480*/  SYNCS.PHASECHK.TRANS64.TRYWAIT P0, [R2+URZ+0x13270], R3 ;  /* 0x01327003020075a7 */ /* 0x000e24000800017f */
[----:B0-----:R-:W-:Y:S09]  /*15490*/  @!P0 BRA `(.L_x_992) ;  /* 0x0000001800988947 */ /* 0x001ff20003800000 */
.L_x_1035:
[----:B------:R-:W-:Y:S05]  /*154a0*/  BSYNC B0 ;  /* 0x0000000000007941 */ /* 0x000fea0003800000 */
.L_x_991:
[----:B------:R-:W-:Y:S05]  /*154b0*/  @!P2 BRA `(.L_x_993) ;  /* 0x000000000004a947 */ /* 0x000fea0003800000 */
[----:B------:R-:W-:Y:S01]  /*154c0*/  BPT.TRAP 0x1 ;  /* 0x000000040000795c */ /* 0x000fe20000300000 */
.L_x_993:
[----:B------:R-:W-:Y:S01]  /*154d0*/  SHF.L.U32 R5, R18, 0x1f, RZ ;  /* 0x0000001f12057819 */ /* 0x000fe200000006ff */
[----:B0-----:R-:W-:-:S03]  /*154e0*/  IMAD R3, R17, 0x2800, RZ ;  /* 0x0000280011037824 */ /* 0x001fc600078e02ff */
[----:B------:R-:W0:Y:S02]  /*154f0*/  SYNCS.PHASECHK.TRANS64.TRYWAIT P0, [R2+URZ+0x13260], R5 ;  /* 0x01326005020075a7 */ /* 0x000e24000800017f */
[----:B------:R-:W-:Y:S01]  /*15500*/  LOP3.LUT R0, R3, R29, RZ, 0xfc, !PT ;  /* 0x0000001d03007212 */ /* 0x000fe200078efcff */
[----:B0-----:R-:W-:Y:S06]  /*15510*/  @!P0 BRA `(.L_x_994) ;  /* 0x00000018008c8947 */ /* 0x001fec0003800000 */
.L_x_1036:
        /* <DEDUP_REMOVED lines=41> */
.L_x_995:
[----:B-1----:R1:W-:Y:S01]  /*157b0*/  SYNCS.ARRIVE.TRANS64.A1T0 RZ, [R2+URZ+0x13250], RZ ;  /* 0x013250ff02ff79a7 */ /* 0x0023e2000810003f */
[----:B------:R-:W-:Y:S02]  /*157c0*/  @!P1 VIADD R0, R2, 0x13280 ;  /* 0x0001328002009836 */ /* 0x000fe40000000000 */
[----:B------:R-:W-:-:S03]  /*157d0*/  VIADD R17, R17, 0x1 ;  /* 0x0000000111117836 */ /* 0x000fc60000000000 */
[----:B------:R-:W-:Y:S01]  /*157e0*/  @!P1 PRMT R0, RZ, 0x654, R0 ;  /* 0x00000654ff009816 */ /* 0x000fe20000000000 */
[----:B------:R-:W-:Y:S01]  /*157f0*/  BAR.SYNC.DEFER_BLOCKING 0x2, 0x80 ;  /* 0x0082000000007b1d */ /* 0x000fe20000010000 */
[----:B------:R-:W-:-:S04]  /*15800*/  ISETP.NE.AND P0, PT, R17, 0x2, PT ;  /* 0x000000021100780c */ /* 0x000fc80003f05270 */
[----:B0-----:R-:W-:Y:S02]  /*15810*/  SEL R3, RZ, 0x1, P0 ;  /* 0x00000001ff037807 */ /* 0x001fe40000000000 */
[----:B------:R-:W-:Y:S02]  /*15820*/  SEL R17, R17, RZ, P0 ;  /* 0x000000ff11117207 */ /* 0x000fe40000000000 */
[----:B------:R-:W-:Y:S01]  /*15830*/  LOP3.LUT R18, R18, R3, RZ, 0x3c, !PT ;  /* 0x0000000312127212 */ /* 0x000fe200078e3cff */
[----:B------:R1:W-:Y:S06]  /*15840*/  @!P1 SYNCS.ARRIVE.TRANS64.RED.A1T0 RZ, [R0+URZ], RZ ;  /* 0x000000ff00ff99a7 */ /* 0x0003ec000810043f */
.L_x_951:
[----:B------:R-:W-:Y:S05]  /*15850*/  BSYNC B6 ;  /* 0x0000000000067941 */ /* 0x000fea0003800000 */
.L_x_949:
[----:B------:R-:W-:-:S13]  /*15860*/  LOP3.LUT P0, RZ, R16, 0x2, RZ, 0xc0, !PT ;  /* 0x0000000210ff7812 */ /* 0x000fda000780c0ff */
[----:B------:R-:W-:Y:S05]  /*15870*/  @!P0 BRA `(.L_x_996) ;  /* 0x0000000000248947 */ /* 0x000fea0003800000 */
        /* <DEDUP_REMOVED lines=9> */
.L_x_996:
[----:B-1----:R-:W0:Y:S01]  /*15910*/  S2R R0, SR_TID.X ;  /* 0x0000000000007919 */ /* 0x002e220000002100 */
[----:B------:R-:W-:Y:S01]  /*15920*/  ULDC UR4, c[0x0][0xc14] ;  /* 0x0003050000047ab9 */ /* 0x000fe20000000800 */
[----:B0-----:R-:W-:Y:S01]  /*15930*/  LOP3.LUT R7, R0, 0x1f, RZ, 0xc0, !PT ;  /* 0x0000001f00077812 */ /* 0x001fe200078ec0ff */
[----:B------:R-:W-:-:S03]  /*15940*/  IMAD.MOV.U32 R0, RZ, RZ, RZ ;  /* 0x000000ffff007224 */ /* 0x000fc600078e00ff */
[C---:B------:R-:W-:Y:S01]  /*15950*/  ISETP.NE.AND P0, PT, R7.reuse, 0x1f, PT ;  /* 0x0000001f0700780c */ /* 0x040fe20003f05270 */
[----:B------:R-:W-:-:S05]  /*15960*/  VIADD R5, R7, UR45 ;  /* 0x0000002d07057c36 */ /* 0x000fca0008000000 */
[----:B------:R-:W-:Y:S01]  /*15970*/  ISETP.GE.OR P1, PT, R5, UR4, !P0 ;  /* 0x0000000405007c0c */ /* 0x000fe2000c726670 */
[----:B------:R-:W-:-:S12]  /*15980*/  ULDC UR4, c[0x0][0xc14] ;  /* 0x0003050000047ab9 */ /* 0x000fd80000000800 */
[----:B------:R-:W0:Y:S02]  /*15990*/  @!P1 LDC.64 R2, c[0x0][0xc58] ;  /* 0x00031600ff029b82 */ /* 0x000e240000000a00 */
        /* <DEDUP_REMOVED lines=16> */
[----:B------:R-:W-:Y:S02]  /*15aa0*/  IMAD.IADD R3, R4, 0x1, R3 ;  /* 0x0000000104037824 */ /* 0x000fe400078e0203 */
[----:B------:R-:W-:Y:S04]  /*15ab0*/  SHFL.IDX PT, R4, R24, 0x1, 0x1f ;  /* 0x00201f0018047f89 */ /* 0x000fe800000e0000 */
[----:B------:R-:W1:Y:S02]  /*15ac0*/  SHFL.UP PT, R2, R3, 0x8, RZ ;  /* 0x0500000003027989 */ /* 0x000e6400000e00ff */
[----:B-1----:R-:W-:-:S05]  /*15ad0*/  SEL R2, R2, RZ, P4 ;  /* 0x000000ff02027207 */ /* 0x002fca0002000000 */
[----:B------:R-:W-:-:S05]  /*15ae0*/  IMAD.IADD R2, R3, 0x1, R2 ;  /* 0x0000000103027824 */ /* 0x000fca00078e0202 */
[----:B------:R-:W1:Y:S02]  /*15af0*/  SHFL.UP PT, R5, R2, 0x10, RZ ;  /* 0x0600000002057989 */ /* 0x000e6400000e00ff */
[----:B-1----:R-:W-:-:S05]  /*15b00*/  SEL R5, R5, RZ, P5 ;  /* 0x000000ff05057207 */ /* 0x002fca0002800000 */
[----:B------:R-:W-:Y:S02]  /*15b10*/  IMAD.IADD R7, R2, 0x1, R5 ;  /* 0x0000000102077824 */ /* 0x000fe400078e0205 */
[----:B------:R-:W-:Y:S04]  /*15b20*/  SHFL.IDX PT, R5, R24, RZ, 0x1f ;  /* 0x00001fff18057589 */ /* 0x000fe800000e0000 */
[----:B------:R-:W0:Y:S02]  /*15b30*/  SHFL.IDX PT, R9, R7, 0x1f, 0x1f ;  /* 0x03e01f0007097f89 */ /* 0x000e2400000e0000 */
[----:B0-----:R-:W-:-:S04]  /*15b40*/  IMAD R9, R9, R6, RZ ;  /* 0x0000000609097224 */ /* 0x001fc800078e02ff */
[----:B------:R-:W-:-:S05]  /*15b50*/  IMAD.IADD R4, R4, 0x1, R9 ;  /* 0x0000000104047824 */ /* 0x000fca00078e0209 */
[----:B------:R-:W-:-:S13]  /*15b60*/  ISETP.GT.AND P6, PT, R4, R5, PT ;  /* 0x000000050400720c */ /* 0x000fda0003fc4270 */
[----:B------:R-:W-:Y:S05]  /*15b70*/  @P6 BRA `(.L_x_998) ;  /* 0x0000000000986947 */ /* 0x000fea0003800000 */
.L_x_1002:
[----:B------:R-:W-:-:S04]  /*15b80*/  UIADD3 UR45, UR45, 0x1f, URZ ;  /* 0x0000001f2d2d7890 */ /* 0x000fc8000fffe03f */
[----:B------:R-:W-:-:S06]  /*15b90*/  UISETP.GE.AND UP0, UPT, UR45, UR4, UPT ;  /* 0x000000042d00728c */ /* 0x000fcc000bf06270 */
[----:B------:R-:W-:-:S13]  /*15ba0*/  PLOP3.LUT P6, PT, PT, PT, UP0, 0x40, 0x0 ;  /* 0x000000000000781c */ /* 0x000fda0003fce808 */
[----:B------:R-:W-:Y:S05]  /*15bb0*/  @!P6 BRA `(.L_x_999) ;  /* 0x0000000400d4e947 */ /* 0x000fea0003800000 */
[----:B------:R-:W0:Y:S01]  /*15bc0*/  S2R R0, SR_TID.X ;  /* 0x0000000000007919 */ /* 0x000e220000002100 */
[----:B------:R-:W-:Y:S01]  /*15bd0*/  BSSY B0, `(.L_x_1000) ;  /* 0x0000009000007945 */ /* 0x000fe20003800000 */
[----:B0-----:R-:W-:-:S05]  /*15be0*/  LOP3.LUT R0, R0, 0x1f, RZ, 0xc0, !PT ;  /* 0x0000001f00007812 */ /* 0x001fca00078ec0ff */
[----:B------:R-:W-:Y:S02]  /*15bf0*/  VIADD R7, R0, UR45 ;  /* 0x0000002d00077c36 */ /* 0x000fe40008000000 */
[----:B------:R-:W-:-:S03]  /*15c00*/  IMAD.MOV.U32 R0, RZ, RZ, RZ ;  /* 0x000000ffff007224 */ /* 0x000fc600078e00ff */
[----:B------:R-:W-:-:S13]  /*15c10*/  ISETP.GE.OR P6, PT, R7, UR4, !P0 ;  /* 0x0000000407007c0c */ /* 0x000fda000c7c6670 */
[----:B------:R-:W-:Y:S05]  /*15c20*/  @P6 BRA `(.L_x_1001) ;  /* 0x00000000000c6947 */ /* 0x000fea0003800000 */
[----:B------:R-:W0:Y:S02]  /*15c30*/  LDC.64 R2, c[0x0][0xc58] ;  /* 0x00031600ff027b82 */ /* 0x000e240000000a00 */
[----:B0-----:R-:W-:-:S05]  /*15c40*/  IMAD.WIDE R2, R7, 0x4, R2 ;  /* 0x0000000407027825 */ /* 0x001fca00078e0202 */
[----:B------:R0:W5:Y:S02]  /*15c50*/  LDG.E R0, desc[UR50][R2.64] ;  /* 0x0000003202007981 */ /* 0x000164000c1e1900 */
.L_x_1001:
[----:B------:R-:W-:Y:S05]  /*15c60*/  BSYNC B0 ;  /* 0x0000000000007941 */ /* 0x000fea0003800000 */
.L_x_1000:
        /* <DEDUP_REMOVED lines=21> */
[----:B------:R-:W-:Y:S02]  /*15dc0*/  IMAD.MOV.U32 R7, RZ, RZ, R9 ;  /* 0x000000ffff077224 */ /* 0x000fe400078e0009 */
[----:B------:R-:W-:-:S07]  /*15dd0*/  IMAD.MOV.U32 R9, RZ, RZ, R3 ;  /* 0x000000ffff097224 */ /* 0x000fce00078e0003 */
.L_x_998:
        /* <DEDUP_REMOVED lines=12> */
[----:B------:R-:W-:Y:S01]  /*15ea0*/  ISETP.NE.AND P0, PT, RZ, UR7, PT ;  /* 0x00000007ff007c0c */ /* 0x000fe2000bf05270 */
[----:B------:R-:W-:-:S03]  /*15eb0*/  IMAD.MOV.U32 R24, RZ, RZ, RZ ;  /* 0x000000ffff187224 */ /* 0x000fc600078e00ff */
        /* <DEDUP_REMOVED lines=10> */
[----:B------:R-:W-:-:S06]  /*15f60*/  IMAD.U32 R24, RZ, RZ, UR4 ;  /* 0x00000004ff187e24 */ /* 0x000fcc000f8e00ff */
[----:B------:R0:W1:Y:S02]  /*15f70*/  SHFL.IDX PT, R24, R7, R24, 0x1f ;  /* 0x00001f1807187589 */ /* 0x00006400000e0000 */
.L_x_1003:
[----:B-1----:R-:W-:Y:S02]  /*15f80*/  IMAD R24, R24, R6, R11 ;  /* 0x0000000618187224 */ /* 0x002fe400078e020b */
[----:B0-----:R-:W-:Y:S02]  /*15f90*/  IMAD R7, R15, R8, RZ ;  /* 0x000000080f077224 */ /* 0x001fe400078e02ff */
[----:B------:R-:W-:Y:S02]  /*15fa0*/  IMAD.MOV.U32 R2, RZ, RZ, RZ ;  /* 0x000000ffff027224 */ /* 0x000fe400078e00ff */
[----:B------:R-:W-:Y:S02]  /*15fb0*/  IMAD.IADD R5, R5, 0x1, -R24 ;  /* 0x0000000105057824 */ /* 0x000fe400078e0a18 */
        /* <DEDUP_REMOVED lines=14> */
[----:B------:R-:W-:-:S04]  /*160a0*/  IMAD.MOV.U32 R2, RZ, RZ, R3 ;  /* 0x000000ffff027224 */ /* 0x000fc800078e0003 */
[----:B------:R-:W-:Y:S01]  /*160b0*/  @!P2 IMAD.MOV R2, RZ, RZ, -R2 ;  /* 0x000000ffff02a224 */ /* 0x000fe200078e0a02 */
[----:B------:R-:W-:-:S05]  /*160c0*/  @!P1 LOP3.LUT R2, RZ, R4, RZ, 0x33, !PT ;  /* 0x00000004ff029212 */ /* 0x000fca00078e33ff */
[----:B------:R-:W-:Y:S02]  /*160d0*/  IMAD R7, R9, R2, RZ ;  /* 0x0000000209077224 */ /* 0x000fe400078e02ff */
[----:B------:R-:W-:Y:S02]  /*160e0*/  IMAD.MOV R2, RZ, RZ, -R2 ;  /* 0x000000ffff027224 */ /* 0x000fe400078e0a02 */
[----:B------:R-:W-:Y:S02]  /*160f0*/  IMAD.MOV R3, RZ, RZ, -R7 ;  /* 0x000000ffff037224 */ /* 0x000fe400078e0a07 */
[----:B------:R-:W-:Y:S02]  /*16100*/  IMAD R4, R4, R2, R5 ;  /* 0x0000000204047224 */ /* 0x000fe400078e0205 */
[----:B------:R-:W-:Y:S01]  /*16110*/  IMAD.MOV.U32 R2, RZ, RZ, RZ ;  /* 0x000000ffff027224 */ /* 0x000fe200078e00ff */
[----:B------:R-:W-:Y:S01]  /*16120*/  VIADDMNMX R6, R3, R6, R9, PT ;  /* 0x0000000603067246 */ /* 0x000fe20003800109 */
[----:B------:R-:W-:-:S03]  /*16130*/  IMAD.IADD R7, R4, 0x1, R7 ;  /* 0x0000000104077824 */ /* 0x000fc600078e0207 */
[----:B------:R-:W-:-:S04]  /*16140*/  IABS R8, R6 ;  /* 0x0000000600087213 */ /* 0x000fc80000000000 */
[----:B------:R-:W0:Y:S08]  /*16150*/  I2F.RP R9, R8 ;  /* 0x0000000800097306 */ /* 0x000e300000209400 */
[----:B0-----:R-:W0:Y:S02]  /*16160*/  MUFU.RCP R9, R9 ;  /* 0x0000000900097308 */ /* 0x001e240000001000 */
[----:B0-----:R-:W-:Y:S01]  /*16170*/  VIADD R3, R9, 0xffffffe ;  /* 0x0ffffffe09037836 */ /* 0x001fe20000000000 */
[----:B------:R-:W-:-:S05]  /*16180*/  IABS R9, R6 ;  /* 0x0000000600097213 */ /* 0x000fca0000000000 */
[----:B------:R-:W0:Y:S02]  /*16190*/  F2I.FTZ.U32.TRUNC.NTZ R3, R3 ;  /* 0x0000000300037305 */ /* 0x000e24000021f000 */
[----:B0-----:R-:W-:-:S04]  /*161a0*/  IMAD.MOV R11, RZ, RZ, -R3 ;  /* 0x000000ffff0b7224 */ /* 0x001fc800078e0a03 */
[----:B------:R-:W-:-:S04]  /*161b0*/  IMAD R5, R11, R8, RZ ;  /* 0x000000080b057224 */ /* 0x000fc800078e02ff */
[----:B------:R-:W-:Y:S01]  /*161c0*/  IMAD.HI.U32 R2, R3, R5, R2 ;  /* 0x0000000503027227 */ /* 0x000fe200078e0002 */
[----:B------:R-:W-:-:S03]  /*161d0*/  IABS R5, R4 ;  /* 0x0000000400057213 */ /* 0x000fc60000000000 */
[----:B------:R-:W-:Y:S02]  /*161e0*/  IMAD.MOV R3, RZ, RZ, -R9 ;  /* 0x000000ffff037224 */ /* 0x000fe400078e0a09 */
        /* <DEDUP_REMOVED lines=8> */
[----:B------:R-:W-:Y:S01]  /*16270*/  ISETP.GE.AND P2, PT, R3, RZ, PT ;  /* 0x000000ff0300720c */ /* 0x000fe20003f46270 */
[----:B------:R-:W-:-:S06]  /*16280*/  IMAD.MOV R3, RZ, RZ, -R6 ;  /* 0x000000ffff037224 */ /* 0x000fcc00078e0a06 */
[----:B------:R-:W-:-:S06]  /*16290*/  @P0 VIADD R2, R2, 0x1 ;  /* 0x0000000102020836 */ /* 0x000fcc0000000000 */
[----:B------:R-:W-:Y:S01]  /*162a0*/  @!P2 IMAD.MOV R2, RZ, RZ, -R2 ;  /* 0x000000ffff02a224 */ /* 0x000fe200078e0a02 */
[----:B------:R-:W-:-:S04]  /*162b0*/  @!P1 LOP3.LUT R2, RZ, R6, RZ, 0x33, !PT ;  /* 0x00000006ff029212 */ /* 0x000fc800078e33ff */
[----:B------:R-:W-:Y:S01]  /*162c0*/  LOP3.LUT R25, RZ, R2, RZ, 0x33, !PT ;  /* 0x00000002ff197212 */ /* 0x000fe200078e33ff */
[----:B------:R-:W-:-:S04]  /*162d0*/  IMAD R3, R2, R3, R7 ;  /* 0x0000000302037224 */ /* 0x000fc800078e0207 */
[----:B------:R-:W-:Y:S01]  /*162e0*/  IMAD.IADD R25, R0, 0x1, R25 ;  /* 0x0000000100197824 */ /* 0x000fe200078e0219 */
[----:B------:R-:W-:Y:S01]  /*162f0*/  R2UR UR38, R3 ;  /* 0x00000000032672ca */ /* 0x000fe200000e0000 */
[----:B------:R-:W-:-:S14]  /*16300*/  BRA `(.L_x_1004) ;  /* 0x0000000000107947 */ /* 0x000fdc0003800000 */
.L_x_999:
[----:B------:R-:W-:Y:S01]  /*16310*/  IMAD.MOV.U32 R24, RZ, RZ, R5 ;  /* 0x000000ffff187224 */ /* 0x000fe200078e0005 */
[----:B------:R-:W-:Y:S01]  /*16320*/  ULDC UR45, c[0x0][0xc14] ;  /* 0x00030500002d7ab9 */ /* 0x000fe20000000800 */
[----:B------:R-:W-:Y:S01]  /*16330*/  IMAD.MOV.U32 R25, RZ, RZ, RZ ;  /* 0x000000ffff197224 */ /* 0x000fe200078e00ff */
[----:B------:R-:W-:-:S06]  /*16340*/  UMOV UR38, URZ ;  /* 0x0000003f00267c82 */ /* 0x000fcc0008000000 */
.L_x_1004:
[----:B------:R-:W0:Y:S01]  /*16350*/  S2R R0, SR_TID.X ;  /* 0x0000000000007919 */ /* 0x000e220000002100 */
[----:B------:R-:W-:Y:S02]  /*16360*/  IMAD.U32 R6, RZ, RZ, UR38 ;  /* 0x00000026ff067e24 */ /* 0x000fe4000f8e00ff */
[----:B------:R-:W-:Y:S01]  /*16370*/  IMAD.U32 R7, RZ, RZ, UR45 ;  /* 0x0000002dff077e24 */ /* 0x000fe2000f8e00ff */
[----:B------:R-:W-:Y:S01]  /*16380*/  BAR.SYNC.DEFER_BLOCKING 0x4, 0x200 ;  /* 0x0108000000007b1d */ /* 0x000fe20000010000 */
[----:B------:R-:W-:Y:S02]  /*16390*/  IMAD.MOV.U32 R4, RZ, RZ, R24 ;  /* 0x000000ffff047224 */ /* 0x000fe400078e0018 */
[----:B------:R-:W-:Y:S01]  /*163a0*/  IMAD.MOV.U32 R5, RZ, RZ, R25 ;  /* 0x000000ffff057224 */ /* 0x000fe200078e0019 */
[----:B0-----:R-:W-:-:S04]  /*163b0*/  LOP3.LUT R0, R0, 0x1f, RZ, 0xc0, !PT ;  /* 0x0000001f00007812 */ /* 0x001fc800078ec0ff */
[----:B------:R-:W-:-:S13]  /*163c0*/  ISETP.NE.AND P0, PT, R0, RZ, PT ;  /* 0x000000ff0000720c */ /* 0x000fda0003f05270 */
[----:B------:R-:W0:Y:S01]  /*163d0*/  @!P0 S2R R3, SR_CgaCtaId ;  /* 0x0000000000038919 */ /* 0x000e220000008800 */
[----:B------:R-:W-:-:S04]  /*163e0*/  @!P0 MOV R0, 0x400 ;  /* 0x0000040000008802 */ /* 0x000fc80000000f00 */
[----:B0-----:R-:W-:-:S05]  /*163f0*/  @!P0 LEA R0, R3, R0, 0x18 ;  /* 0x0000000003008211 */ /* 0x001fca00078ec0ff */
[----:B------:R0:W-:Y:S01]  /*16400*/  @!P0 STS.128 [R0+0x132d0], R4 ;  /* 0x0132d00400008388 */ /* 0x0001e20000000c00 */
[----:B------:R-:W-:Y:S06]  /*16410*/  BAR.ARV 0x5, 0x200 ;  /* 0x0148000000007b1d */ /* 0x000fec0000002000 */
.L_x_997:
[----:B------:R-:W-:Y:S02]  /*16420*/  ULDC UR4, c[0x0][0xc14] ;  /* 0x0003050000047ab9 */ /* 0x000fe40000000800 */
[----:B------:R-:W-:-:S06]  /*16430*/  UISETP.GE.AND UP0, UPT, UR45, UR4, UPT ;  /* 0x000000042d00728c */ /* 0x000fcc000bf06270 */
[----:B------:R-:W-:-:S13]  /*16440*/  PLOP3.LUT P0, PT, PT, PT, UP0, 0x80, 0x0 ;  /* 0x000000000000781c */ /* 0x000fda0003f0f008 */
[----:B------:R-:W-:Y:S05]  /*16450*/  @!P0 BRA `(.L_x_1005) ;  /* 0xffffffc800bc8947 */ /* 0x000fea000383ffff */
.L_x_939:
[----:B01----:R-:W2:Y:S01]  /*16460*/  LDL.LU R0, [R1] ;  /* 0x0000000001007983 */ /* 0x003ea20000300800 */
[----:B------:R-:W-:Y:S01]  /*16470*/  BSSY B0, `(.L_x_1006) ;  /* 0x000000b000007945 */ /* 0x000fe20003800000 */
[----:B------:R-:W0:Y:S01]  /*16480*/  S2R R5, SR_CgaCtaId ;  /* 0x0000000000057919 */ /* 0x000e220000008800 */
[----:B--2---:R-:W-:-:S05]  /*16490*/  VIADD R0, R0, 0x1 ;  /* 0x0000000100007836 */ /* 0x004fca0000000000 */
[----:B------:R-:W-:-:S04]  /*164a0*/  LEA.HI R2, R0, R0, RZ, 0x1 ;  /* 0x0000000000027211 */ /* 0x000fc800078f08ff */
[----:B------:R-:W-:Y:S02]  /*164b0*/  LOP3.LUT R3, R2, 0xfffffffe, RZ, 0xc0, !PT ;  /* 0xfffffffe02037812 */ /* 0x000fe400078ec0ff */
[----:B------:R-:W-:-:S03]  /*164c0*/  MOV R2, 0x400 ;  /* 0x0000040000027802 */ /* 0x000fc60000000f00 */
[----:B------:R-:W-:Y:S01]  /*164d0*/  IMAD.IADD R0, R0, 0x1, -R3 ;  /* 0x0000000100007824 */ /* 0x000fe200078e0a03 */
[----:B0-----:R-:W-:-:S04]  /*164e0*/  LEA R6, R5, R2, 0x18 ;  /* 0x0000000205067211 */ /* 0x001fc800078ec0ff */
[----:B------:R-:W-:-:S04]  /*164f0*/  SHF.L.U32 R0, R0, 0x1f, RZ ;  /* 0x0000001f00007819 */ /* 0x000fc800000006ff */
[----:B------:R-:W0:Y:S02]  /*16500*/  SYNCS.PHASECHK.TRANS64.TRYWAIT P0, [R6+URZ+0x13220], R0 ;  /* 0x01322000060075a7 */ /* 0x000e24000800017f */
[----:B0-----:R-:W-:Y:S05]  /*16510*/  @!P0 BRA `(.L_x_1007) ;  /* 0x0000000800a08947 */ /* 0x001fea0003800000 */
.L_x_1037:
[----:B------:R-:W-:Y:S05]  /*16520*/  BSYNC B0 ;  /* 0x0000000000007941 */ /* 0x000fea0003800000 */
.L_x_1006:
[----:B------:R-:W-:-:S03]  /*16530*/  UMOV UR4, 0xffffffff ;  /* 0xffffffff00047882 */ /* 0x000fc60000000000 */
[----:B------:R-:W-:Y:S05]  /*16540*/  BRA.DIV UR4, `(.L_x_1008) ;  /* 0x0000000a04a87947 */ /* 0x000fea000b800000 */
[----:B0-----:R-:W0:Y:S02]  /*16550*/  S2R R0, SR_TID.X ;  /* 0x0000000000007919 */ /* 0x001e240000002100 */
[----:B0-----:R-:W-:-:S04]  /*16560*/  SHF.R.U32.HI R0, RZ, 0x5, R0 ;  /* 0x00000005ff007819 */ /* 0x001fc80000011600 */
[----:B------:R-:W-:-:S05]  /*16570*/  LOP3.LUT R0, R0, 0x3, RZ, 0xc0, !PT ;  /* 0x0000000300007812 */ /* 0x000fca00078ec0ff */
[----:B------:R0:W1:Y:S02]  /*16580*/  SHFL.IDX PT, R14, R0, RZ, 0x1f ;  /* 0x00001fff000e7589 */ /* 0x00006400000e0000 */
.L_x_1040:
[----:B-1----:R-:W-:Y:S01]  /*16590*/  ISETP.NE.AND P0, PT, R14, RZ, PT ;  /* 0x000000ff0e00720c */ /* 0x002fe20003f05270 */
[----:B------:R-:W-:-:S12]  /*165a0*/  BSSY B0, `(.L_x_1009) ;  /* 0x000002b000007945 */ /* 0x000fd80003800000 */
[----:B------:R-:W-:Y:S05]  /*165b0*/  @P0 BRA `(.L_x_1010) ;  /* 0x0000000000a40947 */ /* 0x000fea0003800000 */
[----:B------:R-:W-:-:S03]  /*165c0*/  UMOV UR4, 0xffffffff ;  /* 0xffffffff00047882 */ /* 0x000fc60000000000 */
[----:B------:R-:W-:Y:S05]  /*165d0*/  BRA.DIV UR4, `(.L_x_1011) ;  /* 0x0000000a04b87947 */ /* 0x000fea000b800000 */
[----:B------:R-:W-:-:S13]  /*165e0*/  ELECT P6, URZ, PT ;  /* 0x00000000003f782f */ /* 0x000fda00038c0000 */
.L_x_1043:
[----:B------:R-:W-:Y:S05]  /*165f0*/  @!P6 BRA `(.L_x_1010) ;  /* 0x000000000094e947 */ /* 0x000fea0003800000 */
[----:B------:R-:W-:-:S06]  /*16600*/  ULOP3.LUT UR4, UR40, 0x2, URZ, 0xfc, !UPT ;  /* 0x0000000228047892 */ /* 0x000fcc000f8efc3f */
[----:B0-----:R-:W-:-:S05]  /*16610*/  IMAD.U32 R0, RZ, RZ, UR4 ;  /* 0x00000004ff007e24 */ /* 0x001fca000f8e00ff */
[----:B------:R-:W-:-:S13]  /*16620*/  ISETP.NE.AND P0, PT, R0, 0x3, PT ;  /* 0x000000030000780c */ /* 0x000fda0003f05270 */
[----:B------:R-:W-:Y:S05]  /*16630*/  @!P0 BRA `(.L_x_1012) ;  /* 0x0000000000048947 */ /* 0x000fea0003800000 */
[----:B------:R-:W-:Y:S01]  /*16640*/  BPT.TRAP 0x1 ;  /* 0x000000040000795c */ /* 0x000fe20000300000 */
.L_x_1012:
        /* <DEDUP_REMOVED lines=12> */
.L_x_1044:
[----:B------:R-:W1:Y:S02]  /*16710*/  SYNCS.PHASECHK.TRANS64.TRYWAIT P1, [R9+URZ], R0 ;  /* 0x00000000090075a7 */ /* 0x000e64000802017f */
[----:B-1----:R-:W-:Y:S05]  /*16720*/  @!P1 BRA `(.L_x_1014) ;  /* 0x0000000800989947 */ /* 0x002fea0003800000 */
.L_x_1045:
[----:B------:R-:W-:Y:S05]  /*16730*/  @!P0 BRA `(.L_x_1015) ;  /* 0x0000000000048947 */ /* 0x000fea0003800000 */
[----:B------:R-:W-:Y:S01]  /*16740*/  BPT.TRAP 0x1 ;  /* 0x000000040000795c */ /* 0x000fe20000300000 */
.L_x_1015:
[----:B------:R-:W-:-:S04]  /*16750*/  IMAD R17, R17, 0x8, R6 ;  /* 0x0000000811117824 */ /* 0x000fc800078e0206 */
[----:B------:R-:W2:Y:S02]  /*16760*/  SYNCS.PHASECHK.TRANS64.TRYWAIT P1, [R17+URZ+0x13260], R4 ;  /* 0x01326004110075a7 */ /* 0x000ea4000802017f */
[----:B--2---:R-:W-:Y:S05]  /*16770*/  @!P1 BRA `(.L_x_1016) ;  /* 0x0000000800989947 */ /* 0x004fea0003800000 */
.L_x_1046:
[----:B------:R-:W-:Y:S05]  /*16780*/  @!P0 BRA `(.L_x_1017) ;  /* 0x0000000000048947 */ /* 0x000fea0003800000 */
[----:B------:R-:W-:Y:S01]  /*16790*/  BPT.TRAP 0x1 ;  /* 0x000000040000795c */ /* 0x000fe20000300000 */
.L_x_1017:
[----:B------:R-:W-:-:S04]  /*167a0*/  IMAD R7, R7, 0x8, R6 ;  /* 0x0000000807077824 */ /* 0x000fc800078e0206 */
[----:B------:R-:W3:Y:S02]  /*167b0*/  SYNCS.PHASECHK.TRANS64.TRYWAIT P1, [R7+URZ+0x13260], R0 ;  /* 0x01326000070075a7 */ /* 0x000ee4000802017f */
[----:B---3--:R-:W-:Y:S05]  /*167c0*/  @!P1 BRA `(.L_x_1018) ;  /* 0x0000000800989947 */ /* 0x008fea0003800000 */
.L_x_1047:
[----:B------:R-:W-:Y:S05]  /*167d0*/  @!P0 BRA `(.L_x_1019) ;  /* 0x0000000000048947 */ /* 0x000fea0003800000 */
[----:B------:R-:W-:Y:S01]  /*167e0*/  BPT.TRAP 0x1 ;  /* 0x000000040000795c */ /* 0x000fe20000300000 */
.L_x_1019:
[----:B------:R-:W4:Y:S02]  /*167f0*/  SYNCS.PHASECHK.TRANS64.TRYWAIT P0, [R17+URZ+0x13280], R4 ;  /* 0x01328004110075a7 */ /* 0x000f24000800017f */
[----:B----4-:R-:W-:Y:S05]  /*16800*/  @!P0 BRA `(.L_x_1020) ;  /* 0x00000008009c8947 */ /* 0x010fea0003800000 */
.L_x_1021:
[----:B------:R0:W0:Y:S02]  /*16810*/  SYNCS.PHASECHK.TRANS64.TRYWAIT P0, [R7+URZ+0x13280], R0 ;  /* 0x01328000070075a7 */ /* 0x000024000800017f */
[----:B0-----:R-:W-:Y:S05]  /*16820*/  @!P0 NANOSLEEP.SYNCS 0x989680 ;  /* 0x009896800000895d */ /* 0x001fea0003900000 */
[----:B------:R-:W0:Y:S02]  /*16830*/  @!P0 SYNCS.PHASECHK.TRANS64 P0, [R7+URZ+0x13280], R0 ;  /* 0x01328000070085a7 */ /* 0x000e24000800007f */
[----:B0-----:R-:W-:Y:S05]  /*16840*/  @!P0 BRA `(.L_x_1021) ;  /* 0xfffffffc00f08947 */ /* 0x001fea000383ffff */
.L_x_1010:
[----:B------:R-:W-:Y:S05]  /*16850*/  BSYNC B0 ;  /* 0x0000000000007941 */ /* 0x000fea0003800000 */
.L_x_1009:
[----:B------:R-:W-:Y:S05]  /*16860*/  EXIT ;  /* 0x000000000000794d */ /* 0x000fea0003800000 */
.L_x_837:
[----:B0-----:R-:W-:-:S04]  /*16870*/  IMAD.U32 R3, RZ, RZ, UR45 ;  /* 0x0000002dff037e24 */ /* 0x001fc8000f8e00ff */
[----:B------:R0:W1:Y:S03]  /*16880*/  SYNCS.PHASECHK.TRANS64.TRYWAIT P1, [R3+URZ+0x13200], R0 ;  /* 0x01320000030075a7 */ /* 0x000066000802017f */
[----:B-1----:R-:W-:Y:S05]  /*16890*/  @!P1 NANOSLEEP.SYNCS 0x989680 ;  /* 0x009896800000995d */ /* 0x002fea0003900000 */
[----:B------:R-:W1:Y:S02]  /*168a0*/  @!P1 SYNCS.PHASECHK.TRANS64 P1, [R3+URZ+0x13200], R0 ;  /* 0x01320000030095a7 */ /* 0x000e64000802007f */
[----:B-1----:R-:W-:Y:S05]  /*168b0*/  @!P1 BRA `(.L_x_837) ;  /* 0xfffffffc00ec9947 */ /* 0x002fea000383ffff */
[----:B------:R-:W-:Y:S05]  /*168c0*/  BRA `(.L_x_1022) ;  /* 0xfffffeb000f87947 */ /* 0x000fea000383ffff */
.L_x_841:
[----:B-1----:R1:W2:Y:S02]  /*168d0*/  SYNCS.PHASECHK.TRANS64.TRYWAIT P1, [R3+URZ+0x13230], R0 ;  /* 0x01323000030075a7 */ /* 0x0022a4000802017f */
[----:B--2---:R-:W-:Y:S05]  /*168e0*/  @!P1 NANOSLEEP.SYNCS 0x989680 ;  /* 0x009896800000995d */ /* 0x004fea0003900000 */
[----:B------:R-:W2:Y:S02]  /*168f0*/  @!P1 SYNCS.PHASECHK.TRANS64 P1, [R3+URZ+0x13230], R0 ;  /* 0x01323000030095a7 */ /* 0x000ea4000802007f */
[----:B--2---:R-:W-:Y:S05]  /*16900*/  @!P1 BRA `(.L_x_841) ;  /* 0xfffffffc00f09947 */ /* 0x004fea000383ffff */
[----:B------:R-:W-:Y:S05]  /*16910*/  BRA `(.L_x_840) ;  /* 0xfffffeb400147947 */ /* 0x000fea000383ffff */
.L_x_857:
[----:B-1----:R-:W-:-:S04]  /*16920*/  IMAD.U32 R15, RZ, RZ, UR23 ;  /* 0x00000017ff0f7e24 */ /* 0x002fc8000f8e00ff */
[----:B------:R1:W2:Y:S03]  /*16930*/  SYNCS.PHASECHK.TRANS64.TRYWAIT P1, [R15+URZ+0x13230], R14 ;  /* 0x0132300e0f0075a7 */ /* 0x0002a6000802017f */
[----:B--2---:R-:W-:Y:S05]  /*16940*/  @!P1 NANOSLEEP.SYNCS 0x989680 ;  /* 0x009896800000995d */ /* 0x004fea0003900000 */
[----:B------:R-:W2:Y:S02]  /*16950*/  @!P1 SYNCS.PHASECHK.TRANS64 P1, [R15+URZ+0x13230], R14 ;  /* 0x0132300e0f0095a7 */ /* 0x000ea4000802007f */
[----:B--2---:R-:W-:Y:S05]  /*16960*/  @!P1 BRA `(.L_x_857) ;  /* 0xfffffffc00ec9947 */ /* 0x004fea000383ffff */
[----:B------:R-:W-:Y:S05]  /*16970*/  BRA `(.L_x_856) ;  /* 0xfffffef000307947 */ /* 0x000fea000383ffff */
.L_x_861:
[----:B-1----:R-:W-:-:S04]  /*16980*/  IMAD.U32 R15, RZ, RZ, UR11 ;  /* 0x0000000bff0f7e24 */ /* 0x002fc8000f8e00ff */
[----:B------:R1:W2:Y:S03]  /*16990*/  SYNCS.PHASECHK.TRANS64.TRYWAIT P1, [R15+URZ+0x13250], R14 ;  /* 0x0132500e0f0075a7 */ /* 0x0002a6000802017f */
[----:B--2---:R-:W-:Y:S05]  /*169a0*/  @!P1 NANOSLEEP.SYNCS 0x989680 ;  /* 0x009896800000995d */ /* 0x004fea0003900000 */
[----:B------:R-:W2:Y:S02]  /*169b0*/  @!P1 SYNCS.PHASECHK.TRANS64 P1, [R15+URZ+0x13250], R14 ;  /* 0x0132500e0f0095a7 */ /* 0x000ea4000802007f */
[----:B--2---:R-:W-:Y:S05]  /*169c0*/  @!P1 BRA `(.L_x_861) ;  /* 0xfffffffc00ec9947 */ /* 0x004fea000383ffff */
[----:B------:R-:W-:Y:S05]  /*169d0*/  BRA `(.L_x_860) ;  /* 0xfffffef4003c7947 */ /* 0x000fea000383ffff */
.L_x_879:
[----:B-1----:R-:W-:-:S04]  /*169e0*/  IMAD.U32 R3, RZ, RZ, UR6 ;  /* 0x00000006ff037e24 */ /* 0x002fc8000f8e00ff */
[----:B------:R1:W2:Y:S03]  /*169f0*/  SYNCS.PHASECHK.TRANS64.TRYWAIT P1, [R3+URZ+0x13230], R0 ;  /* 0x01323000030075a7 */ /* 0x0002a6000802017f */
[----:B--2---:R-:W-:Y:S05]  /*16a00*/  @!P1 NANOSLEEP.SYNCS 0x989680 ;  /* 0x009896800000995d */ /* 0x004fea0003900000 */
[----:B------:R-:W2:Y:S02]  /*16a10*/  @!P1 SYNCS.PHASECHK.TRANS64 P1, [R3+URZ+0x13230], R0 ;  /* 0x01323000030095a7 */ /* 0x000ea4000802007f */
[----:B--2---:R-:W-:Y:S05]  /*16a20*/  @!P1 BRA `(.L_x_879) ;  /* 0xfffffffc00ec9947 */ /* 0x004fea000383ffff */
[----:B------:R-:W-:Y:S05]  /*16a30*/  BRA `(.L_x_878) ;  /* 0xffffff3000347947 */ /* 0x000fea000383ffff */
.L_x_883:
[----:B-1----:R-:W-:-:S04]  /*16a40*/  IMAD.U32 R3, RZ, RZ, UR11 ;  /* 0x0000000bff037e24 */ /* 0x002fc8000f8e00ff */
[----:B------:R1:W2:Y:S03]  /*16a50*/  SYNCS.PHASECHK.TRANS64.TRYWAIT P1, [R3+URZ+0x13250], R0 ;  /* 0x01325000030075a7 */ /* 0x0002a6000802017f */
[----:B--2---:R-:W-:Y:S05]  /*16a60*/  @!P1 NANOSLEEP.SYNCS 0x989680 ;  /* 0x009896800000995d */ /* 0x004fea0003900000 */
[----:B------:R-:W2:Y:S02]  /*16a70*/  @!P1 SYNCS.PHASECHK.TRANS64 P1, [R3+URZ+0x13250], R0 ;  /* 0x01325000030095a7 */ /* 0x000ea4000802007f */
[----:B--2---:R-:W-:Y:S05]  /*16a80*/  @!P1 BRA `(.L_x_883) ;  /* 0xfffffffc00ec9947 */ /* 0x004fea000383ffff */
[----:B------:R-:W-:Y:S05]  /*16a90*/  BRA `(.L_x_882) ;  /* 0xffffff3400407947 */ /* 0x000fea000383ffff */
.L_x_890:
[----:B-1----:R-:W-:-:S04]  /*16aa0*/  IMAD.U32 R3, RZ, RZ, UR23 ;  /* 0x00000017ff037e24 */ /* 0x002fc8000f8e00ff */
[----:B------:R1:W2:Y:S03]  /*16ab0*/  SYNCS.PHASECHK.TRANS64.TRYWAIT P1, [R3+URZ+0x13230], R0 ;  /* 0x01323000030075a7 */ /* 0x0002a6000802017f */
[----:B--2---:R-:W-:Y:S05]  /*16ac0*/  @!P1 NANOSLEEP.SYNCS 0x989680 ;  /* 0x009896800000995d */ /* 0x004fea0003900000 */
[----:B------:R-:W2:Y:S02]  /*16ad0*/  @!P1 SYNCS.PHASECHK.TRANS64 P1, [R3+URZ+0x13230], R0 ;  /* 0x01323000030095a7 */ /* 0x000ea4000802007f */
[----:B--2---:R-:W-:Y:S05]  /*16ae0*/  @!P1 BRA `(.L_x_890) ;  /* 0xfffffffc00ec9947 */ /* 0x004fea000383ffff */
[----:B------:R-:W-:Y:S05]  /*16af0*/  BRA `(.L_x_889) ;  /* 0xffffff5000d07947 */ /* 0x000fea000383ffff */
.L_x_894:
[----:B-1----:R-:W-:-:S04]  /*16b00*/  IMAD.U32 R3, RZ, RZ, UR11 ;  /* 0x0000000bff037e24 */ /* 0x002fc8000f8e00ff */
[----:B------:R1:W2:Y:S03]  /*16b10*/  SYNCS.PHASECHK.TRANS64.TRYWAIT P1, [R3+URZ+0x13250], R0 ;  /* 0x01325000030075a7 */ /* 0x0002a6000802017f */
[----:B--2---:R-:W-:Y:S05]  /*16b20*/  @!P1 NANOSLEEP.SYNCS 0x989680 ;  /* 0x009896800000995d */ /* 0x004fea0003900000 */
[----:B------:R-:W2:Y:S02]  /*16b30*/  @!P1 SYNCS.PHASECHK.TRANS64 P1, [R3+URZ+0x13250], R0 ;  /* 0x01325000030095a7 */ /* 0x000ea4000802007f */
[----:B--2---:R-:W-:Y:S05]  /*16b40*/  @!P1 BRA `(.L_x_894) ;  /* 0xfffffffc00ec9947 */ /* 0x004fea000383ffff */
[----:B------:R-:W-:Y:S05]  /*16b50*/  BRA `(.L_x_893) ;  /* 0xffffff5400dc7947 */ /* 0x000fea000383ffff */
.L_x_908:
[----:B-1----:R-:W-:-:S04]  /*16b60*/  IMAD.U32 R7, RZ, RZ, UR14 ;  /* 0x0000000eff077e24 */ /* 0x002fc8000f8e00ff */
[----:B------:R1:W2:Y:S03]  /*16b70*/  SYNCS.PHASECHK.TRANS64.TRYWAIT P1, [R7+URZ+0x13250], R4 ;  /* 0x01325004070075a7 */ /* 0x0002a6000802017f */
[----:B--2---:R-:W-:Y:S05]  /*16b80*/  @!P1 NANOSLEEP.SYNCS 0x989680 ;  /* 0x009896800000995d */ /* 0x004fea0003900000 */
[----:B------:R-:W2:Y:S02]  /*16b90*/  @!P1 SYNCS.PHASECHK.TRANS64 P1, [R7+URZ+0x13250], R4 ;  /* 0x01325004070095a7 */ /* 0x000ea4000802007f */
[----:B--2---:R-:W-:Y:S05]  /*16ba0*/  @!P1 BRA `(.L_x_908) ;  /* 0xfffffffc00ec9947 */ /* 0x004fea000383ffff */
[----:B------:R-:W-:Y:S05]  /*16bb0*/  BRA `(.L_x_907) ;  /* 0xffffff9000207947 */ /* 0x000fea000383ffff */
.L_x_956:
[----:B------:R-:W-:Y:S02]  /*16bc0*/  IMAD.MOV.U32 R13, RZ, RZ, R4 ;  /* 0x000000ffff0d7224 */ /* 0x000fe400078e0004 */
[----:B------:R-:W-:Y:S02]  /*16bd0*/  IMAD.MOV.U32 R12, RZ, RZ, RZ ;  /* 0x000000ffff0c7224 */ /* 0x000fe400078e00ff */
[----:B------:R-:W-:Y:S02]  /*16be0*/  IMAD.MOV.U32 R11, RZ, RZ, 0x1f ;  /* 0x0000001fff0b7424 */ /* 0x000fe400078e00ff */
[----:B------:R-:W-:-:S07]  /*16bf0*/  IMAD.MOV.U32 R15, RZ, RZ, -0x1 ;  /* 0xffffffffff0f7424 */ /* 0x000fce00078e00ff */
[----:B------:R-:W-:Y:S05]  /*16c00*/  WARPSYNC.COLLECTIVE R15, `(.L_x_1023) ;  /* 0x000000000f087348 */ /* 0x000fea0003c00000 */
[----:B------:R0:W1:Y:S02]  /*16c10*/  SHFL.IDX P6, R14, R13, R12, R11 ;  /* 0x0000000c0d0e7389 */ /* 0x00006400000c000b */
[----:B01----:R-:W-:Y:S01]  /*16c20*/  ENDCOLLECTIVE ;  /* 0x000000000000791b */ /* 0x003fe20003800000 */
.L_x_1023:
[----:B------:R-:W-:Y:S05]  /*16c30*/  BRA `(.L_x_1024) ;  /* 0xffffffd400187947 */ /* 0x000fea000383ffff */
.L_x_958:
[----:B------:R-:W-:Y:S01]  /*16c40*/  BSSY B0, `(.L_x_1025) ;  /* 0x0000006000007945 */ /* 0x000fe20003800000 */
[----:B------:R-:W-:-:S07]  /*16c50*/  IMAD.MOV.U32 R15, RZ, RZ, -0x1 ;  /* 0xffffffffff0f7424 */ /* 0x000fce00078e00ff */
[----:B0-----:R-:W-:Y:S05]  /*16c60*/  WARPSYNC.COLLECTIVE R15, `(.L_x_1026) ;  /* 0x000000000f0c7348 */ /* 0x001fea0003c00000 */
[----:B------:R-:W-:Y:S02]  /*16c70*/  ELECT P6, UR62, PT ;  /* 0x00000000003e782f */ /* 0x000fe400038c0000 */
[----:B------:R-:W-:Y:S01]  /*16c80*/  MOV R14, UR62 ;  /* 0x0000003e000e7c02 */ /* 0x000fe20008000f00 */
[----:B0-----:R-:W-:Y:S10]  /*16c90*/  ENDCOLLECTIVE ;  /* 0x000000000000791b */ /* 0x001ff40003800000 */
.L_x_1026:
[----:B------:R-:W-:Y:S05]  /*16ca0*/  BSYNC B0 ;  /* 0x0000000000007941 */ /* 0x000fea0003800000 */
.L_x_1025:
[----:B------:R-:W-:Y:S05]  /*16cb0*/  BRA `(.L_x_1027) ;  /* 0xffffffd400147947 */ /* 0x000fea000383ffff */
.L_x_961:
[----:B-1----:R1:W2:Y:S02]  /*16cc0*/  SYNCS.PHASECHK.TRANS64.TRYWAIT P2, [R5+URZ+0x13280], R2 ;  /* 0x01328002050075a7 */ /* 0x0022a4000804017f */
[----:B--2---:R-:W-:Y:S05]  /*16cd0*/  @!P2 NANOSLEEP.SYNCS 0x989680 ;  /* 0x009896800000a95d */ /* 0x004fea0003900000 */
[----:B------:R-:W2:Y:S02]  /*16ce0*/  @!P2 SYNCS.PHASECHK.TRANS64 P2, [R5+URZ+0x13280], R2 ;  /* 0x013280020500a5a7 */ /* 0x000ea4000804007f */
[----:B--2---:R-:W-:Y:S05]  /*16cf0*/  @!P2 BRA `(.L_x_961) ;  /* 0xfffffffc00f0a947 */ /* 0x004fea000383ffff */
[----:B------:R-:W-:Y:S05]  /*16d00*/  BRA `(.L_x_1028) ;  /* 0xffffffd4006c7947 */ /* 0x000fea000383ffff */
.L_x_963:
[----:B0-----:R0:W2:Y:S02]  /*16d10*/  SYNCS.PHASECHK.TRANS64.TRYWAIT P2, [R5+URZ+0x13240], R2 ;  /* 0x01324002050075a7 */ /* 0x0010a4000804017f */
[----:B--2---:R-:W-:Y:S05]  /*16d20*/  @!P2 NANOSLEEP.SYNCS 0x989680 ;  /* 0x009896800000a95d */ /* 0x004fea0003900000 */
[----:B------:R-:W2:Y:S02]  /*16d30*/  @!P2 SYNCS.PHASECHK.TRANS64 P2, [R5+URZ+0x13240], R2 ;  /* 0x013240020500a5a7 */ /* 0x000ea4000804007f */
[----:B--2---:R-:W-:Y:S05]  /*16d40*/  @!P2 BRA `(.L_x_963) ;  /* 0xfffffffc00f0a947 */ /* 0x004fea000383ffff */
[----:B------:R-:W-:Y:S05]  /*16d50*/  BRA `(.L_x_1029) ;  /* 0xffffffd400c07947 */ /* 0x000fea000383ffff */
.L_x_966:
[----:B0-----:R-:W-:-:S04]  /*16d60*/  IMAD.U32 R4, RZ, RZ, UR41 ;  /* 0x00000029ff047e24 */ /* 0x001fc8000f8e00ff */
[----:B------:R0:W1:Y:S03]  /*16d70*/  SYNCS.PHASECHK.TRANS64.TRYWAIT P0, [R4+URZ+0x13220], R3 ;  /* 0x01322003040075a7 */ /* 0x000066000800017f */
[----:B-1----:R-:W-:Y:S05]  /*16d80*/  @!P0 NANOSLEEP.SYNCS 0x989680 ;  /* 0x009896800000895d */ /* 0x002fea0003900000 */
[----:B------:R-:W1:Y:S02]  /*16d90*/  @!P0 SYNCS.PHASECHK.TRANS64 P0, [R4+URZ+0x13220], R3 ;  /* 0x01322003040085a7 */ /* 0x000e64000800007f */
[----:B-1----:R-:W-:Y:S05]  /*16da0*/  @!P0 BRA `(.L_x_966) ;  /* 0xfffffffc00ec8947 */ /* 0x002fea000383ffff */
[----:B------:R-:W-:Y:S05]  /*16db0*/  BRA `(.L_x_1030) ;  /* 0xffffffd800747947 */ /* 0x000fea000383ffff */
.L_x_972:
[----:B0-----:R0:W1:Y:S02]  /*16dc0*/  SYNCS.PHASECHK.TRANS64.TRYWAIT P0, [R6+URZ+0x13280], R5 ;  /* 0x01328005060075a7 */ /* 0x001064000800017f */
[----:B-1----:R-:W-:Y:S05]  /*16dd0*/  @!P0 NANOSLEEP.SYNCS 0x989680 ;  /* 0x009896800000895d */ /* 0x002fea0003900000 */
[----:B------:R-:W1:Y:S02]  /*16de0*/  @!P0 SYNCS.PHASECHK.TRANS64 P0, [R6+URZ+0x13280], R5 ;  /* 0x01328005060085a7 */ /* 0x000e64000800007f */
[----:B-1----:R-:W-:Y:S05]  /*16df0*/  @!P0 BRA `(.L_x_972) ;  /* 0xfffffffc00f08947 */ /* 0x002fea000383ffff */
[----:B------:R-:W-:Y:S05]  /*16e00*/  BRA `(.L_x_1031) ;  /* 0xffffffdc000c7947 */ /* 0x000fea000383ffff */
.L_x_977:
[----:B-1----:R1:W2:Y:S02]  /*16e10*/  SYNCS.PHASECHK.TRANS64.TRYWAIT P0, [R6+URZ+0x13240], R5 ;  /* 0x01324005060075a7 */ /* 0x0022a4000800017f */
[----:B--2---:R-:W-:Y:S05]  /*16e20*/  @!P0 NANOSLEEP.SYNCS 0x989680 ;  /* 0x009896800000895d */ /* 0x004fea0003900000 */
[----:B------:R-:W2:Y:S02]  /*16e30*/  @!P0 SYNCS.PHASECHK.TRANS64 P0, [R6+URZ+0x13240], R5 ;  /* 0x01324005060085a7 */ /* 0x000ea4000800007f */
[----:B--2---:R-:W-:Y:S05]  /*16e40*/  @!P0 BRA `(.L_x_977) ;  /* 0xfffffffc00f08947 */ /* 0x004fea000383ffff */
[----:B------:R-:W-:Y:S05]  /*16e50*/  BRA `(.L_x_1032) ;  /* 0xffffffdc00887947 */ /* 0x000fea000383ffff */
.L_x_983:
[----:B0-----:R0:W1:Y:S02]  /*16e60*/  SYNCS.PHASECHK.TRANS64.TRYWAIT P2, [R12+URZ+0x13270], R5 ;  /* 0x013270050c0075a7 */ /* 0x001064000804017f */
[----:B-1----:R-:W-:Y:S05]  /*16e70*/  @!P2 NANOSLEEP.SYNCS 0x989680 ;  /* 0x009896800000a95d */ /* 0x002fea0003900000 */
[----:B------:R-:W1:Y:S02]  /*16e80*/  @!P2 SYNCS.PHASECHK.TRANS64 P2, [R12+URZ+0x13270], R5 ;  /* 0x013270050c00a5a7 */ /* 0x000e64000804007f */
[----:B-1----:R-:W-:Y:S05]  /*16e90*/  @!P2 BRA `(.L_x_983) ;  /* 0xfffffffc00f0a947 */ /* 0x002fea000383ffff */
[----:B------:R-:W-:Y:S05]  /*16ea0*/  BRA `(.L_x_1033) ;  /* 0xffffffe000247947 */ /* 0x000fea000383ffff */
.L_x_985:
[----:B0-----:R0:W1:Y:S02]  /*16eb0*/  SYNCS.PHASECHK.TRANS64.TRYWAIT P2, [R12+URZ+0x13260], R5 ;  /* 0x013260050c0075a7 */ /* 0x001064000804017f */
[----:B-1----:R-:W-:Y:S05]  /*16ec0*/  @!P2 NANOSLEEP.SYNCS 0x989680 ;  /* 0x009896800000a95d */ /* 0x002fea0003900000 */
[----:B------:R-:W1:Y:S02]  /*16ed0*/  @!P2 SYNCS.PHASECHK.TRANS64 P2, [R12+URZ+0x13260], R5 ;  /* 0x013260050c00a5a7 */ /* 0x000e64000804007f */
[----:B-1----:R-:W-:Y:S05]  /*16ee0*/  @!P2 BRA `(.L_x_985) ;  /* 0xfffffffc00f0a947 */ /* 0x002fea000383ffff */
[----:B------:R-:W-:Y:S05]  /*16ef0*/  BRA `(.L_x_1034) ;  /* 0xffffffe0002c7947 */ /* 0x000fea000383ffff */
.L_x_992:
[----:B0-----:R0:W1:Y:S02]  /*16f00*/  SYNCS.PHASECHK.TRANS64.TRYWAIT P0, [R2+URZ+0x13270], R3 ;  /* 0x01327003020075a7 */ /* 0x001064000800017f */
[----:B-1----:R-:W-:Y:S05]  /*16f10*/  @!P0 NANOSLEEP.SYNCS 0x989680 ;  /* 0x009896800000895d */ /* 0x002fea0003900000 */
[----:B------:R-:W1:Y:S02]  /*16f20*/  @!P0 SYNCS.PHASECHK.TRANS64 P0, [R2+URZ+0x13270], R3 ;  /* 0x01327003020085a7 */ /* 0x000e64000800007f */
[----:B-1----:R-:W-:Y:S05]  /*16f30*/  @!P0 BRA `(.L_x_992) ;  /* 0xfffffffc00f08947 */ /* 0x002fea000383ffff */
[----:B------:R-:W-:Y:S05]  /*16f40*/  BRA `(.L_x_1035) ;  /* 0xffffffe400547947 */ /* 0x000fea000383ffff */
.L_x_994:
[----:B0-----:R0:W1:Y:S02]  /*16f50*/  SYNCS.PHASECHK.TRANS64.TRYWAIT P0, [R2+URZ+0x13260], R5 ;  /* 0x01326005020075a7 */ /* 0x001064000800017f */
[----:B-1----:R-:W-:Y:S05]  /*16f60*/  @!P0 NANOSLEEP.SYNCS 0x989680 ;  /* 0x009896800000895d */ /* 0x002fea0003900000 */
[----:B------:R-:W1:Y:S02]  /*16f70*/  @!P0 SYNCS.PHASECHK.TRANS64 P0, [R2+URZ+0x13260], R5 ;  /* 0x01326005020085a7 */ /* 0x000e64000800007f */
[----:B-1----:R-:W-:Y:S05]  /*16f80*/  @!P0 BRA `(.L_x_994) ;  /* 0xfffffffc00f08947 */ /* 0x002fea000383ffff */
[----:B------:R-:W-:Y:S05]  /*16f90*/  BRA `(.L_x_1036) ;  /* 0xffffffe400607947 */ /* 0x000fea000383ffff */
.L_x_1007:
[----:B0-----:R0:W1:Y:S02]  /*16fa0*/  SYNCS.PHASECHK.TRANS64.TRYWAIT P0, [R6+URZ+0x13220], R0 ;  /* 0x01322000060075a7 */ /* 0x001064000800017f */
[----:B-1----:R-:W-:Y:S05]  /*16fb0*/  @!P0 NANOSLEEP.SYNCS 0x989680 ;  /* 0x009896800000895d */ /* 0x002fea0003900000 */
[----:B------:R-:W1:Y:S02]  /*16fc0*/  @!P0 SYNCS.PHASECHK.TRANS64 P0, [R6+URZ+0x13220], R0 ;  /* 0x01322000060085a7 */ /* 0x000e64000800007f */
[----:B-1----:R-:W-:Y:S05]  /*16fd0*/  @!P0 BRA `(.L_x_1007) ;  /* 0xfffffffc00f08947 */ /* 0x002fea000383ffff */
[----:B------:R-:W-:Y:S05]  /*16fe0*/  BRA `(.L_x_1037) ;  /* 0xfffffff4004c7947 */ /* 0x000fea000383ffff */
.L_x_1008:
        /* <DEDUP_REMOVED lines=11> */
.L_x_1039:
[----:B------:R-:W-:Y:S05]  /*170a0*/  BSYNC B0 ;  /* 0x0000000000007941 */ /* 0x000fea0003800000 */
.L_x_1038:
[----:B------:R-:W-:Y:S05]  /*170b0*/  BRA `(.L_x_1040) ;  /* 0xfffffff400347947 */ /* 0x000fea000383ffff */
.L_x_1011:
[----:B------:R-:W-:Y:S01]  /*170c0*/  BSSY B1, `(.L_x_1041) ;  /* 0x0000006000017945 */ /* 0x000fe20003800000 */
[----:B------:R-:W-:-:S07]  /*170d0*/  IMAD.MOV.U32 R15, RZ, RZ, -0x1 ;  /* 0xffffffffff0f7424 */ /* 0x000fce00078e00ff */
[----:B0-----:R-:W-:Y:S05]  /*170e0*/  WARPSYNC.COLLECTIVE R15, `(.L_x_1042) ;  /* 0x000000000f0c7348 */ /* 0x001fea0003c00000 */
[----:B------:R-:W-:Y:S02]  /*170f0*/  ELECT P6, UR62, PT ;  /* 0x00000000003e782f */ /* 0x000fe400038c0000 */
[----:B------:R-:W-:Y:S01]  /*17100*/  MOV R14, UR62 ;  /* 0x0000003e000e7c02 */ /* 0x000fe20008000f00 */
[----:B0-----:R-:W-:Y:S10]  /*17110*/  ENDCOLLECTIVE ;  /* 0x000000000000791b */ /* 0x001ff40003800000 */
.L_x_1042:
[----:B------:R-:W-:Y:S05]  /*17120*/  BSYNC B1 ;  /* 0x0000000000017941 */ /* 0x000fea0003800000 */
.L_x_1041:
[----:B------:R-:W-:Y:S05]  /*17130*/  BRA `(.L_x_1043) ;  /* 0xfffffff4002c7947 */ /* 0x000fea000383ffff */
.L_x_1013:
[----:B0-----:R0:W1:Y:S02]  /*17140*/  SYNCS.PHASECHK.TRANS64.TRYWAIT P1, [R5+URZ], R4 ;  /* 0x00000004050075a7 */ /* 0x001064000802017f */
[----:B-1----:R-:W-:Y:S05]  /*17150*/  @!P1 NANOSLEEP.SYNCS 0x989680 ;  /* 0x009896800000995d */ /* 0x002fea0003900000 */
[----:B------:R-:W1:Y:S02]  /*17160*/  @!P1 SYNCS.PHASECHK.TRANS64 P1, [R5+URZ], R4 ;  /* 0x00000004050095a7 */ /* 0x000e64000802007f */
[----:B-1----:R-:W-:Y:S05]  /*17170*/  @!P1 BRA `(.L_x_1013) ;  /* 0xfffffffc00f09947 */ /* 0x002fea000383ffff */
[----:B------:R-:W-:Y:S05]  /*17180*/  BRA `(.L_x_1044) ;  /* 0xfffffff400607947 */ /* 0x000fea000383ffff */
.L_x_1014:
[----:B-1----:R1:W2:Y:S02]  /*17190*/  SYNCS.PHASECHK.TRANS64.TRYWAIT P1, [R9+URZ], R0 ;  /* 0x00000000090075a7 */ /* 0x0022a4000802017f */
[----:B--2---:R-:W-:Y:S05]  /*171a0*/  @!P1 NANOSLEEP.SYNCS 0x989680 ;  /* 0x009896800000995d */ /* 0x004fea0003900000 */
[----:B------:R-:W2:Y:S02]  /*171b0*/  @!P1 SYNCS.PHASECHK.TRANS64 P1, [R9+URZ], R0 ;  /* 0x00000000090095a7 */ /* 0x000ea4000802007f */
[----:B--2---:R-:W-:Y:S05]  /*171c0*/  @!P1 BRA `(.L_x_1014) ;  /* 0xfffffffc00f09947 */ /* 0x004fea000383ffff */
[----:B------:R-:W-:Y:S05]  /*171d0*/  BRA `(.L_x_1045) ;  /* 0xfffffff400547947 */ /* 0x000fea000383ffff */
.L_x_1016:
[----:B--2---:R2:W3:Y:S02]  /*171e0*/  SYNCS.PHASECHK.TRANS64.TRYWAIT P1, [R17+URZ+0x13260], R4 ;  /* 0x01326004110075a7 */ /* 0x0044e4000802017f */
[----:B---3--:R-:W-:Y:S05]  /*171f0*/  @!P1 NANOSLEEP.SYNCS 0x989680 ;  /* 0x009896800000995d */ /* 0x008fea0003900000 */
[----:B------:R-:W3:Y:S02]  /*17200*/  @!P1 SYNCS.PHASECHK.TRANS64 P1, [R17+URZ+0x13260], R4 ;  /* 0x01326004110095a7 */ /* 0x000ee4000802007f */
[----:B---3--:R-:W-:Y:S05]  /*17210*/  @!P1 BRA `(.L_x_1016) ;  /* 0xfffffffc00f09947 */ /* 0x008fea000383ffff */
[----:B------:R-:W-:Y:S05]  /*17220*/  BRA `(.L_x_1046) ;  /* 0xfffffff400547947 */ /* 0x000fea000383ffff */
.L_x_1018:
[----:B---3--:R3:W4:Y:S02]  /*17230*/  SYNCS.PHASECHK.TRANS64.TRYWAIT P1, [R7+URZ+0x13260], R0 ;  /* 0x01326000070075a7 */ /* 0x008724000802017f */
[----:B----4-:R-:W-:Y:S05]  /*17240*/  @!P1 NANOSLEEP.SYNCS 0x989680 ;  /* 0x009896800000995d */ /* 0x010fea0003900000 */
[----:B------:R-:W4:Y:S02]  /*17250*/  @!P1 SYNCS.PHASECHK.TRANS64 P1, [R7+URZ+0x13260], R0 ;  /* 0x01326000070095a7 */ /* 0x000f24000802007f */
[----:B----4-:R-:W-:Y:S05]  /*17260*/  @!P1 BRA `(.L_x_1018) ;  /* 0xfffffffc00f09947 */ /* 0x010fea000383ffff */
[----:B------:R-:W-:Y:S05]  /*17270*/  BRA `(.L_x_1047) ;  /* 0xfffffff400547947 */ /* 0x000fea000383ffff */
.L_x_1020:
[----:B----4-:R4:W0:Y:S02]  /*17280*/  SYNCS.PHASECHK.TRANS64.TRYWAIT P0, [R17+URZ+0x13280], R4 ;  /* 0x01328004110075a7 */ /* 0x010824000800017f */
[----:B0-----:R-:W-:Y:S05]  /*17290*/  @!P0 NANOSLEEP.SYNCS 0x989680 ;  /* 0x009896800000895d */ /* 0x001fea0003900000 */
[----:B------:R-:W0:Y:S02]  /*172a0*/  @!P0 SYNCS.PHASECHK.TRANS64 P0, [R17+URZ+0x13280], R4 ;  /* 0x01328004110085a7 */ /* 0x000e24000800007f */
[----:B0-----:R-:W-:Y:S05]  /*172b0*/  @!P0 BRA `(.L_x_1020) ;  /* 0xfffffffc00f08947 */ /* 0x001fea000383ffff */
[----:B------:R-:W-:Y:S05]  /*172c0*/  BRA `(.L_x_1021) ;  /* 0xfffffff400507947 */ /* 0x000fea000383ffff */
.L_x_1048:
        /* <DEDUP_REMOVED lines=11> */
.L_x_2167:


//--------------------- .text._ZN7cutlass13device_kernelIN5flash11enable_sm90INS1_16FlashAttnFwdSm90INS1_25CollectiveMainloopFwdSm90ILi2EN4cute5tupleIJNS5_1CILi1EEES8_S8_EEENS6_IJNS7_ILi192EEENS7_ILi160EEENS7_ILi64EEEEEELi64ENS_12float_e4m3_tEfNS_4arch4Sm90ELb0ELb1ELb0ELb1ELb0ELb1ELb0ELb1ELb1ELb0ELb0ELb0EEENS1_21CollectiveEpilogueFwdINS6_IJSA_SC_SB_EEES9_NS_10bfloat16_tESG_Li384ELb1ELb0ELb0ELb1EEENS1_36VarlenDynamicPersistentTileSchedulerILi192ELi160ELi384ELi128ELb0ELb0ELb1ELb1ELb0ELb1EEEEEEEEEvNT_6ParamsE --------------------------
	.section	.text._ZN7cutlass13device_kernelIN5flash11enable_sm90INS1_16FlashAttnFwdSm90INS1_25CollectiveMainloopFwdSm90ILi2EN4cute5tupleIJNS5_1CILi1EEES8_S8_EEENS6_IJNS7_ILi192EEENS7_ILi160EEENS7_ILi64EEEEEELi64ENS_12float_e4m3_tEfNS_4arch4Sm90ELb0ELb1ELb0ELb1ELb0ELb1ELb0ELb1ELb1ELb0ELb0ELb0EEENS1_21CollectiveEpilogueFwdINS6_IJSA_SC_SB_EEES9_NS_10bfloat16_tESG_Li384ELb1ELb0ELb0ELb1EEENS1_36VarlenDynamicPersistentTileSchedulerILi192ELi160ELi384ELi128ELb0ELb0ELb1ELb1ELb0ELb1EEEEEEEEEvNT_6ParamsE,"ax",@progbits
	.align	128
.text._ZN7cutlass13device_kernelIN5flash11enable_sm90INS1_16FlashAttnFwdSm90INS1_25CollectiveMainloopFwdSm90ILi2EN4cute5tupleIJNS5_1CILi1EEES8_S8_EEENS6_IJNS7_ILi192EEENS7_ILi160EEENS7_ILi64EEEEEELi64ENS_12float_e4m3_tEfNS_4arch4Sm90ELb0ELb1ELb0ELb1ELb0ELb1ELb0ELb1ELb1ELb0ELb0ELb0EEENS1_21CollectiveEpilogueFwdINS6_IJSA_SC_SB_EEES9_NS_10bfloat16_tESG_Li384ELb1ELb0ELb0ELb1EEENS1_36VarlenDynamicPersistentTileSchedulerILi192ELi160ELi384ELi128ELb0ELb0ELb1ELb1ELb0ELb1EEEEEEEEEvNT_6ParamsE:
        .type           _ZN7cutlass13device_kernelIN5flash11enable_sm90INS1_16FlashAttnFwdSm90INS1_25CollectiveMainloopFwdSm90ILi2EN4cute5tupleIJNS5_1CILi1EEES8_S8_EEENS6_IJNS7_ILi192EEENS7_ILi160EEENS7_ILi64EEEEEELi64ENS_12float_e4m3_tEfNS_4arch4Sm90ELb0ELb1ELb0ELb1ELb0ELb1ELb0ELb1ELb1ELb0ELb0ELb0EEENS1_21CollectiveEpilogueFwdINS6_IJSA_SC_SB_EEES9_NS_10bfloat16_tESG_Li384ELb1ELb0ELb0ELb1EEENS1_36VarlenDynamicPersistentTileSchedulerILi192ELi160ELi384ELi128ELb0ELb0ELb1ELb1ELb0ELb1EEEEEEEEEvNT_6ParamsE,@function
        .size           _ZN7cutlass13device_kernelIN5flash11enable_sm90INS1_16FlashAttnFwdSm90INS1_25CollectiveMainloopFwdSm90ILi2EN4cute5tupleIJNS5_1CILi1EEES8_S8_EEENS6_IJNS7_ILi192EEENS7_ILi160EEENS7_ILi64EEEEEELi64ENS_12float_e4m3_tEfNS_4arch4Sm90ELb0ELb1ELb0ELb1ELb0ELb1ELb0ELb1ELb1ELb0ELb0ELb0EEENS1_21CollectiveEpilogueFwdINS6_IJSA_SC_SB_EEES9_NS_10bfloat16_tESG_Li384ELb1ELb0ELb0ELb1EEENS1_36VarlenDynamicPersistentTileSchedulerILi192ELi160ELi384ELi128ELb0ELb0ELb1ELb1ELb0ELb1EEEEEEEEEvNT_6ParamsE,(.L_x_2168 - _ZN7cutlass13device_kernelIN5flash11enable_sm90INS1_16FlashAttnFwdSm90INS1_25CollectiveMainloopFwdSm90ILi2EN4cute5tupleIJNS5_1CILi1EEES8_S8_EEENS6_IJNS7_ILi192EEENS7_ILi160EEENS7_ILi64EEEEEELi64ENS_12float_e4m3_tEfNS_4arch4Sm90ELb0ELb1ELb0ELb1ELb0ELb1ELb0ELb1ELb1ELb0ELb0ELb0EEENS1_21CollectiveEpilogueFwdINS6_IJSA_SC_SB_EEES9_NS_10bfloat16_tESG_Li384ELb1ELb0ELb0ELb1EEENS1_36VarlenDynamicPersistentTileSchedulerILi192ELi160ELi384ELi128ELb0ELb0ELb1ELb1ELb0ELb1EEEEEEEEEvNT_6ParamsE)
        .other          _ZN7cutlass13device_kernelIN5flash11enable_sm90INS1_16FlashAttnFwdSm90INS1_25CollectiveMainloopFwdSm90ILi2EN4cute5tupleIJNS5_1CILi1EEES8_S8_EEENS6_IJNS7_ILi192EEENS7_ILi160EEENS7_ILi64EEEEEELi64ENS_12float_e4m3_tEfNS_4arch4Sm90ELb0ELb1ELb0ELb1ELb0ELb1ELb0ELb1ELb1ELb0ELb0ELb0EEENS1_21CollectiveEpilogueFwdINS6_IJSA_SC_SB_EEES9_NS_10bfloat16_tESG_Li384ELb1ELb0ELb0ELb1EEENS1_36VarlenDynamicPersistentTileSchedulerILi192ELi160ELi384ELi128ELb0ELb0ELb1ELb1ELb0ELb1EEEEEEEEEvNT_6ParamsE,@"STO_CUDA_ENTRY STV_DEFAULT"
_ZN7cutlass13device_kernelIN5flash11enable_sm90INS1_16FlashAttnFwdSm90INS1_25CollectiveMainloopFwdSm90ILi2EN4cute5tupleIJNS5_1CILi1EEES8_S8_EEENS6_IJNS7_ILi192EEENS7_ILi160EEENS7_ILi64EEEEEELi64ENS_12float_e4m3_tEfNS_4arch4Sm90ELb0ELb1ELb0ELb1ELb0ELb1ELb0ELb1ELb1ELb0ELb0ELb0EEENS1_21CollectiveEpilogueFwdINS6_IJSA_SC_SB_EEES9_NS_10bfloat16_tESG_Li384ELb1ELb0ELb0ELb1EEENS1_36VarlenDynamicPersistentTileSchedulerILi192ELi160ELi384ELi128ELb0ELb0ELb1ELb1ELb0ELb1EEEEEEEEEvNT_6ParamsE:
[----:B------:R-:W0:Y:S02]  /*0000*/  LDC R1, c[0x0][0x28] ;  /* 0x00000a00ff017b82 */ /* 0x000e240000000800 */
[----:B0-----:R-:W-:Y:S01]  /*0010*/  VIADD R1, R1, 0xffffff88 ;  /* 0xffffff8801017836 */ /* 0x001fe20000000000 */
[----:B------:R-:W0:Y:S01]  /*0020*/  S2R R3, SR_TID.X ;  /* 0x0000000000037919 */ /* 0x000e220000002100 */
[----:B------:R-:W-:Y:S01]  /*0030*/  ELECT P0, URZ, PT ;  /* 0x00000000003f782f */ /* 0x000fe20003800000 */
[----:B------:R-:W-:Y:S01]  /*0040*/  BSSY B0, `(.L_x_1049) ;  /* 0x0000016000007945 */ /* 0x000fe20003800000 */
[----:B0-----:R-:W-:-:S05]  /*0050*/  SHF.R.U32.HI R0, RZ, 0x5, R3 ;  /* 0x00000005ff007819 */ /* 0x001fca0000011603 */
        /* <DEDUP_REMOVED lines=20> */
.L_x_1050:
[----:B------:R-:W-:Y:S05]  /*01a0*/  BSYNC B0 ;  /* 0x0000000000007941 */ /* 0x000fea0003800000 */
.L_x_1049:
[----:B------:R-:W-:Y:S01]  /*01b0*/  VOTEU.ANY UP0, P0 ;  /* 0x00000000003f7886 */ /* 0x000fe20000000100 */
[----:B------:R-:W0:Y:S01]  /*01c0*/  SHFL.IDX PT, R2, R0, RZ, 0x1f ;  /* 0x00001fff00027589 */ /* 0x000e2200000e0000 */
[----:B------:R-:W-:Y:S01]  /*01d0*/  UMOV UR4, 0x1 ;  /* 0x0000000100047882 */ /* 0x000fe20000000000 */
[----:B------:R-:W-:Y:S01]  /*01e0*/  UMOV UR7, 0x180 ;  /* 0x0000018000077882 */ /* 0x000fe20000000000 */
[----:B------:R-:W-:Y:S01]  /*01f0*/  VOTEU.ANY UP1, P0 ;  /* 0x00000000003f7886 */ /* 0x000fe20000020100 */
[----:B------:R-:W1:Y:S01]  /*0200*/  @UP0 S2UR UR8, SR_CgaCtaId ;  /* 0x00000000000809c3 */ /* 0x000e620000008800 */
[----:B------:R-:W-:Y:S01]  /*0210*/  @UP0 UMOV UR6, 0x400 ;  /* 0x0000040000060882 */ /* 0x000fe20000000000 */
[----:B------:R-:W-:-:S04]  /*0220*/  @UP0 UIADD3 UR4, -UR4, 0x100000, URZ ;  /* 0x0010000004040890 */ /* 0x000fc8000fffe13f */
[----:B------:R-:W-:Y:S02]  /*0230*/  @UP0 USHF.L.U32 UR5, UR4, 0xb, URZ ;  /* 0x0000000b04050899 */ /* 0x000fe4000800063f */
[----:B------:R-:W-:Y:S01]  /*0240*/  @UP0 USHF.L.U32 UR4, UR4, 0x1, URZ ;  /* 0x0000000104040899 */ /* 0x000fe2000800063f */
[----:B0-----:R-:W-:Y:S02]  /*0250*/  ISETP.NE.AND P1, PT, R2, RZ, PT ;  /* 0x000000ff0200720c */ /* 0x001fe40003f25270 */
[----:B------:R-:W-:Y:S01]  /*0260*/  SHF.R.U32.HI R2, RZ, 0x7, R3 ;  /* 0x00000007ff027819 */ /* 0x000fe20000011603 */
[----:B-1----:R-:W-:Y:S02]  /*0270*/  @UP0 ULEA UR8, UR8, UR6, 0x18 ;  /* 0x0000000608080291 */ /* 0x002fe4000f8ec03f */
[----:B------:R-:W-:-:S04]  /*0280*/  @UP0 UIADD3 UR6, -UR7, 0x100000, URZ ;  /* 0x0010000007060890 */ /* 0x000fc8000fffe13f */
[----:B------:R-:W-:Y:S02]  /*0290*/  @UP0 USHF.L.U32 UR7, UR6, 0xb, URZ ;  /* 0x0000000b06070899 */ /* 0x000fe4000800063f */
[----:B------:R-:W-:Y:S01]  /*02a0*/  @UP0 USHF.L.U32 UR6, UR6, 0x1, URZ ;  /* 0x0000000106060899 */ /* 0x000fe2000800063f */
[----:B------:R-:W-:Y:S01]  /*02b0*/  VOTEU.ANY UP0, P0 ;  /* 0x00000000003f7886 */ /* 0x000fe20000000100 */
[----:B------:R-:W0:Y:S04]  /*02c0*/  SHFL.IDX PT, R2, R2, RZ, 0x1f ;  /* 0x00001fff02027589 */ /* 0x000e2800000e0000 */
[----:B------:R-:W1:Y:S02]  /*02d0*/  FENCE.VIEW.ASYNC.S ;  /* 0x00000000000073c6 */ /* 0x000e640000000000 */
[----:B-1----:R1:W2:Y:S04]  /*02e0*/  @UP0 SYNCS.EXCH.64 URZ, [UR8+0x13200], UR4 ;  /* 0x01320004083f05b2 */ /* 0x0022a80008000100 */
[----:B------:R1:W3:Y:S01]  /*02f0*/  @UP1 SYNCS.EXCH.64 URZ, [UR8+0x13220], UR6 ;  /* 0x01322006083f15b2 */ /* 0x0002e20008000100 */
[----:B------:R-:W-:Y:S05]  /*0300*/  @P1 BRA `(.L_x_1051) ;  /* 0x0000000000481947 */ /* 0x000fea0003800000 */
        /* <DEDUP_REMOVED lines=14> */
[----:B------:R4:W0:Y:S01]  /*03f0*/  SYNCS.EXCH.64 URZ, [UR8+0x13240], UR4 ;  /* 0x01324004083f75b2 */ /* 0x0008220008000100 */
[----:B------:R4:W0:Y:S01]  /*0400*/  SYNCS.EXCH.64 URZ, [UR8+0x13238], UR6 ;  /* 0x01323806083f75b2 */ /* 0x0008220008000100 */
[----:B------:R4:W0:Y:S02]  /*0410*/  SYNCS.EXCH.64 URZ, [UR8+0x13248], UR4 ;  /* 0x01324804083f75b2 */ /* 0x0008240008000100 */
[----:B----4-:R-:W-:Y:S01]  /*0420*/  NOP ;  /* 0x0000000000007918 */ /* 0x010fe20000000000 */
.L_x_1051:
        /* <DEDUP_REMOVED lines=22> */
.L_x_1052:
        /* <DEDUP_REMOVED lines=14> */
[----:B------:R4:W0:Y:S01]  /*0670*/  SYNCS.EXCH.64 URZ, [UR6+0x13280], UR4 ;  /* 0x01328004063f75b2 */ /* 0x0008220008000100 */
[----:B------:R4:W0:Y:S01]  /*0680*/  SYNCS.EXCH.64 URZ, [UR6+0x13278], UR4 ;  /* 0x01327804063f75b2 */ /* 0x0008220008000100 */
[----:B------:R4:W0:Y:S02]  /*0690*/  SYNCS.EXCH.64 URZ, [UR6+0x13288], UR4 ;  /* 0x01328804063f75b2 */ /* 0x0008240008000100 */
[----:B----4-:R-:W-:Y:S01]  /*06a0*/  NOP ;  /* 0x0000000000007918 */ /* 0x010fe20000000000 */
.L_x_1053:
        /* <DEDUP_REMOVED lines=22> */
.L_x_1054:
        /* <DEDUP_REMOVED lines=22> */
.L_x_1055:
[----:B0-----:R-:W-:Y:S01]  /*0970*/  ISETP.NE.AND P0, PT, R2, RZ, PT ;  /* 0x000000ff0200720c */ /* 0x001fe20003f05270 */
[----:B------:R-:W-:Y:S01]  /*0980*/  IMAD.MOV.U32 R2, RZ, RZ, 0x1 ;  /* 0x00000001ff027424 */ /* 0x000fe200078e00ff */
[----:B------:R-:W-:Y:S01]  /*0990*/  NOP ;  /* 0x0000000000007918 */ /* 0x000fe20000000000 */
[----:B------:R-:W-:Y:S01]  /*09a0*/  ULDC.64 UR40, c[0x0][0x208] ;  /* 0x0000820000287ab9 */ /* 0x000fe20000000a00 */
[----:B------:R-:W-:Y:S02]  /*09b0*/  BSSY B8, `(.L_x_1056) ;  /* 0x0001efd000087945 */ /* 0x000fe40003800000 */
[----:B------:R-:W-:-:S05]  /*09c0*/  SEL R2, R2, 0x2, !P0 ;  /* 0x0000000202027807 */ /* 0x000fca0004000000 */
[----:B------:R0:W-:Y:S01]  /*09d0*/  STL [R1+0x14], R2 ;  /* 0x0000140201007387 */ /* 0x0001e20000100800 */
[----:B-123--:R-:W-:Y:S06]  /*09e0*/  BAR.SYNC.DEFER_BLOCKING 0x0 ;  /* 0x0000000000007b1d */ /* 0x00efec0000010000 */
[----:B------:R-:W-:Y:S05]  /*09f0*/  @!P0 BRA `(.L_x_1057) ;  /* 0x0000019400208947 */ /* 0x000fea0003800000 */
.L_x_1058:
[----:B------:R-:W-:-:S08]  /*0a00*/  NOP ;  /* 0x0000000000007918 */ /* 0x000fd00000000000 */
[----:B------:R-:W1:Y:S02]  /*0a10*/  USETMAXREG.TRY_ALLOC.CTAPOOL UP0, 0xa0 ;  /* 0x000000a0000079c8 */ /* 0x000e640008000600 */
[----:B-1----:R-:W-:-:S13]  /*0a20*/  PLOP3.LUT P0, PT, PT, PT, UP0, 0x80, 0x0 ;  /* 0x000000000000781c */ /* 0x002fda0003f0f008 */
[----:B------:R-:W-:Y:S05]  /*0a30*/  @!P0 BRA `(.L_x_1058) ;  /* 0xfffffffc00f08947 */ /* 0x000fea000383ffff */
[----:B------:R-:W1:Y:S08]  /*0a40*/  S2UR UR4, SR_CgaCtaId ;  /* 0x00000000000479c3 */ /* 0x000e700000008800 */
[----:B------:R-:W-:Y:S06]  /*0a50*/  BAR.ARV 0x8, 0x1a0 ;  /* 0x0206800000007b1d */ /* 0x000fec0000002000 */
[----:B------:R-:W-:-:S02]  /*0a60*/  MOV R18, 0x400 ;  /* 0x0000040000127802 */ /* 0x000fc40000000f00 */
[----:B------:R-:W-:Y:S01]  /*0a70*/  BAR.SYNC.DEFER_BLOCKING 0x5, 0x200 ;  /* 0x0148000000007b1d */ /* 0x000fe20000010000 */
[----:B-1----:R-:W-:-:S05]  /*0a80*/  IMAD.U32 R0, RZ, RZ, UR4 ;  /* 0x00000004ff007e24 */ /* 0x002fca000f8e00ff */
[----:B------:R-:W-:Y:S01]  /*0a90*/  ULDC UR4, c[0x0][0xc14] ;  /* 0x0003050000047ab9 */ /* 0x000fe20000000800 */
[----:B------:R-:W-:Y:S01]  /*0aa0*/  LEA R18, R0, R18, 0x18 ;  /* 0x0000001200127211 */ /* 0x000fe200078ec0ff */
[----:B------:R-:W-:Y:S04]  /*0ab0*/  STL [R1+0x40], R0 ;  /* 0x0000400001007387 */ /* 0x000fe80000100800 */
[----:B------:R-:W1:Y:S01]  /*0ac0*/  LDS.128 R12, [R18+0x132d0] ;  /* 0x0132d000120c7984 */ /* 0x000e620000000c00 */
[----:B------:R-:W-:Y:S06]  /*0ad0*/  BAR.ARV 0x4, 0x200 ;  /* 0x0108000000007b1d */ /* 0x000fec0000002000 */
[----:B-1----:R-:W-:-:S13]  /*0ae0*/  ISETP.GE.AND P0, PT, R15, UR4, PT ;  /* 0x000000040f007c0c */ /* 0x002fda000bf06270 */
[----:B------:R-:W-:Y:S05]  /*0af0*/  @P0 BRA `(.L_x_1059) ;  /* 0x000001ec00a00947 */ /* 0x000fea0003800000 */
[----:B------:R-:W2:Y:S01]  /*0b00*/  LDL.LU R12, [R1+0x14] ;  /* 0x00001400010c7983 */ /* 0x000ea20000300800 */
[----:B------:R-:W1:Y:S02]  /*0b10*/  S2R R0, SR_TID.X ;  /* 0x0000000000007919 */ /* 0x000e640000002100 */
[----:B-1----:R-:W-:-:S05]  /*0b20*/  VIADD R0, R0, 0xffffff80 ;  /* 0xffffff8000007836 */ /* 0x002fca0000000000 */
[----:B------:R-:W-:-:S04]  /*0b30*/  SHF.R.S32.HI R3, RZ, 0x1f, R0 ;  /* 0x0000001fff037819 */ /* 0x000fc80000011400 */
[CC--:B0-----:R-:W-:Y:S02]  /*0b40*/  LEA.HI R2, R3.reuse, R0.reuse, RZ, 0x7 ;  /* 0x0000000003027211 */ /* 0x0c1fe400078f38ff */
[-C--:B------:R-:W-:Y:S02]  /*0b50*/  LEA.HI R4, R0, R0.reuse, RZ, 0x1 ;  /* 0x0000000000047211 */ /* 0x080fe400078f08ff */
[----:B------:R-:W-:Y:S02]  /*0b60*/  LOP3.LUT R9, R2, 0xffffff80, RZ, 0xc0, !PT ;  /* 0xffffff8002097812 */ /* 0x000fe400078ec0ff */
[----:B------:R-:W-:Y:S02]  /*0b70*/  SHF.R.S32.HI R16, RZ, 0x1, R4 ;  /* 0x00000001ff107819 */ /* 0x000fe40000011404 */
[CC--:B------:R-:W-:Y:S01]  /*0b80*/  LEA.HI R5, R3.reuse, R0.reuse, RZ, 0x2 ;  /* 0x0000000003057211 */ /* 0x0c0fe200078f10ff */
[----:B------:R-:W-:Y:S01]  /*0b90*/  IMAD.IADD R9, R0, 0x1, -R9 ;  /* 0x0000000100097824 */ /* 0x000fe200078e0a09 */
[----:B------:R-:W-:-:S02]  /*0ba0*/  LEA.HI R7, R3, R0, RZ, 0x4 ;  /* 0x0000000003077211 */ /* 0x000fc400078f20ff */
[----:B------:R-:W-:Y:S02]  /*0bb0*/  SHF.R.S32.HI R2, RZ, 0x7, R2 ;  /* 0x00000007ff027819 */ /* 0x000fe40000011402 */
[C---:B------:R-:W-:Y:S02]  /*0bc0*/  LOP3.LUT R3, R4.reuse, 0xfffffffe, RZ, 0xc0, !PT ;  /* 0xfffffffe04037812 */ /* 0x040fe400078ec0ff */
[----:B------:R-:W-:Y:S02]  /*0bd0*/  LEA.HI R6, R4, R16, RZ, 0x1 ;  /* 0x0000001004067211 */ /* 0x000fe400078f08ff */
[--C-:B------:R-:W-:Y:S02]  /*0be0*/  SHF.R.S32.HI R4, RZ, 0x2, R5.reuse ;  /* 0x00000002ff047819 */ /* 0x100fe40000011405 */
[----:B------:R-:W-:Y:S02]  /*0bf0*/  SHF.R.S32.HI R5, RZ, 0x1f, R5 ;  /* 0x0000001fff057819 */ /* 0x000fe40000011405 */
[----:B------:R-:W-:Y:S01]  /*0c00*/  SHF.R.S32.HI R10, RZ, 0x1f, R9 ;  /* 0x0000001fff0a7819 */ /* 0x000fe20000011409 */
[----:B------:R-:W-:Y:S01]  /*0c10*/  IMAD.HI R8, R2, 0x55555556, RZ ;  /* 0x5555555602087827 */ /* 0x000fe200078e02ff */
[----:B------:R-:W-:-:S03]  /*0c20*/  LEA.HI R5, R5, R4, RZ, 0x2 ;  /* 0x0000000405057211 */ /* 0x000fc600078f10ff */
[----:B------:R-:W-:Y:S01]  /*0c30*/  IMAD.IADD R3, R0, 0x1, -R3 ;  /* 0x0000000100037824 */ /* 0x000fe200078e0a03 */
[----:B------:R-:W-:Y:S02]  /*0c40*/  LEA.HI R0, R10, R9, RZ, 0x2 ;  /* 0x000000090a007211 */ /* 0x000fe400078f10ff */
[----:B------:R-:W-:Y:S02]  /*0c50*/  LEA.HI R11, R8, R8, RZ, 0x1 ;  /* 0x00000008080b7211 */ /* 0x000fe400078f08ff */
[----:B------:R-:W-:Y:S02]  /*0c60*/  LOP3.LUT R5, R5, 0xfffffffc, RZ, 0xc0, !PT ;  /* 0xfffffffc05057812 */ /* 0x000fe400078ec0ff */
[--C-:B------:R-:W-:Y:S02]  /*0c70*/  SHF.R.S32.HI R8, RZ, 0x2, R0.reuse ;  /* 0x00000002ff087819 */ /* 0x100fe40000011400 */
[----:B------:R-:W-:Y:S01]  /*0c80*/  SHF.R.S32.HI R17, RZ, 0x1f, R0 ;  /* 0x0000001fff117819 */ /* 0x000fe20000011400 */
[----:B------:R-:W-:-:S03]  /*0c90*/  IMAD.IADD R5, R4, 0x1, -R5 ;  /* 0x0000000104057824 */ /* 0x000fc600078e0a05 */
[----:B------:R-:W-:Y:S01]  /*0ca0*/  LEA.HI R17, R17, R8, RZ, 0x3 ;  /* 0x0000000811117211 */ /* 0x000fe200078f18ff */
[----:B------:R-:W-:Y:S01]  /*0cb0*/  IMAD R11, R11, -0x3, R2 ;  /* 0xfffffffd0b0b7824 */ /* 0x000fe200078e0202 */
[----:B------:R-:W-:Y:S01]  /*0cc0*/  LOP3.LUT R6, R6, 0x3fffffe, RZ, 0xc0, !PT ;  /* 0x03fffffe06067812 */ /* 0x000fe200078ec0ff */
[----:B------:R-:W-:Y:S01]  /*0cd0*/  IMAD.SHL.U32 R5, R5, 0x80, RZ ;  /* 0x0000008005057824 */ /* 0x000fe200078e00ff */
[----:B------:R-:W-:Y:S02]  /*0ce0*/  LOP3.LUT R17, R17, 0xfffffff8, RZ, 0xc0, !PT ;  /* 0xfffffff811117812 */ /* 0x000fe400078ec0ff */
[----:B------:R-:W-:Y:S02]  /*0cf0*/  LEA.HI R10, R10, R9, RZ, 0x5 ;  /* 0x000000090a0a7211 */ /* 0x000fe400078f28ff */
[----:B------:R-:W-:Y:S01]  /*0d00*/  LOP3.LUT R2, R0, 0x7ffffffc, RZ, 0xc0, !PT ;  /* 0x7ffffffc00027812 */ /* 0x000fe200078ec0ff */
[----:B------:R-:W-:Y:S01]  /*0d10*/  IMAD.IADD R6, R16, 0x1, -R6 ;  /* 0x0000000110067824 */ /* 0x000fe200078e0a06 */
[----:B------:R-:W-:Y:S01]  /*0d20*/  SHF.R.S32.HI R10, RZ, 0x5, R10 ;  /* 0x00000005ff0a7819 */ /* 0x000fe2000001140a */
[----:B------:R-:W-:Y:S01]  /*0d30*/  IMAD.IADD R17, R8, 0x1, -R17 ;  /* 0x0000000108117824 */ /* 0x000fe200078e0a11 */
[----:B------:R-:W-:Y:S01]  /*0d40*/  LOP3.LUT R16, R5, 0x180, RZ, 0xc0, !PT ;  /* 0x0000018005107812 */ /* 0x000fe200078ec0ff */
[----:B------:R-:W-:-:S02]  /*0d50*/  IMAD.IADD R2, R9, 0x1, -R2 ;  /* 0x0000000109027824 */ /* 0x000fc400078e0a02 */
[----:B------:R-:W-:Y:S02]  /*0d60*/  IMAD R10, R10, 0x10, R17 ;  /* 0x000000100a0a7824 */ /* 0x000fe400078e0211 */
[----:B------:R-:W-:Y:S01]  /*0d70*/  STL [R1+0x50], R16 ;  /* 0x0000501001007387 */ /* 0x000fe20000100800 */
[----:B------:R-:W-:-:S03]  /*0d80*/  IMAD.SHL.U32 R22, R3, 0x10, RZ ;  /* 0x0000001003167824 */ /* 0x000fc600078e00ff */
[----:B------:R0:W-:Y:S01]  /*0d90*/  STL [R1+0x28], R2 ;  /* 0x0000280201007387 */ /* 0x0001e20000100800 */
[----:B------:R-:W-:-:S03]  /*0da0*/  SHF.R.S32.HI R7, RZ, 0x4, R7 ;  /* 0x00000004ff077819 */ /* 0x000fc60000011407 */
[----:B------:R-:W-:Y:S01]  /*0db0*/  STL [R1+0x34], R13 ;  /* 0x0000340d01007387 */ /* 0x000fe20000100800 */
[----:B0-----:R-:W-:Y:S01]  /*0dc0*/  IMAD R2, R11, 0x40, R10 ;  /* 0x000000400b027824 */ /* 0x001fe200078e020a */
[C---:B------:R-:W-:Y:S01]  /*0dd0*/  LOP3.LUT R0, R16.reuse, 0x10, R22, 0xf8, !PT ;  /* 0x0000001010007812 */ /* 0x040fe200078ef816 */
[----:B------:R-:W-:Y:S01]  /*0de0*/  IMAD R6, R7, 0x8, R6 ;  /* 0x0000000807067824 */ /* 0x000fe200078e0206 */
[----:B------:R-:W-:Y:S02]  /*0df0*/  SHF.R.U32.HI R3, RZ, 0x3, R16 ;  /* 0x00000003ff037819 */ /* 0x000fe40000011610 */
[----:B------:R2:W-:Y:S01]  /*0e00*/  STL [R1+0x70], R2 ;  /* 0x0000700201007387 */ /* 0x0005e20000100800 */
[----:B------:R-:W-:-:S03]  /*0e10*/  LOP3.LUT R4, R16, 0x30, R22, 0xf8, !PT ;  /* 0x0000003010047812 */ /* 0x000fc600078ef816 */
[----:B------:R-:W-:Y:S01]  /*0e20*/  STL [R1+0x38], R14 ;  /* 0x0000380e01007387 */ /* 0x000fe20000100800 */
[----:B------:R-:W-:-:S03]  /*0e30*/  LOP3.LUT R0, R0, R3, RZ, 0x3c, !PT ;  /* 0x0000000300007212 */ /* 0x000fc600078e3cff */
[----:B------:R-:W-:Y:S01]  /*0e40*/  STL [R1+0x3c], R15 ;  /* 0x00003c0f01007387 */ /* 0x000fe20000100800 */
[----:B------:R-:W-:-:S03]  /*0e50*/  LOP3.LUT R3, R4, R3, RZ, 0x3c, !PT ;  /* 0x0000000304037212 */ /* 0x000fc600078e3cff */
[----:B------:R-:W-:Y:S01]  /*0e60*/  STL [R1+0x60], RZ ;  /* 0x000060ff01007387 */ /* 0x000fe20000100800 */
[----:B------:R-:W-:Y:S01]  /*0e70*/  CS2R R156, SRZ ;  /* 0x00000000009c7805 */ /* 0x000fe2000001ff00 */
[----:B------:R-:W-:Y:S01]  /*0e80*/  IMAD.MOV.U32 R19, RZ, RZ, RZ ;  /* 0x000000ffff137224 */ /* 0x000fe200078e00ff */
[----:B--2---:R-:W-:-:S05]  /*0e90*/  LOP3.LUT R2, R12, 0x1, RZ, 0xfc, !PT ;  /* 0x000000010c027812 */ /* 0x004fca00078efcff */
[----:B------:R0:W-:Y:S02]  /*0ea0*/  STL [R1+0x10], R2 ;  /* 0x0000100201007387 */ /* 0x0001e40000100800 */
[----:B0-----:R-:W-:-:S04]  /*0eb0*/  IMAD.SHL.U32 R2, R6, 0x40, RZ ;  /* 0x0000004006027824 */ /* 0x001fc800078e00ff */
[----:B------:R-:W-:Y:S01]  /*0ec0*/  IMAD.IADD R4, R2, 0x1, R0 ;  /* 0x0000000102047824 */ /* 0x000fe200078e0200 */
[----:B------:R-:W-:Y:S01]  /*0ed0*/  IADD3 R0, R18, R2, R3 ;  /* 0x0000000212007210 */ /* 0x000fe20007ffe003 */
[----:B------:R0:W-:Y:S04]  /*0ee0*/  STL [R1+0x1c], RZ ;  /* 0x00001cff01007387 */ /* 0x0001e80000100800 */
[----:B------:R0:W-:Y:S04]  /*0ef0*/  STL [R1+0x54], R2 ;  /* 0x0000540201007387 */ /* 0x0001e80000100800 */
[----:B------:R0:W-:Y:S04]  /*0f00*/  STL [R1+0x6c], R0 ;  /* 0x00006c0001007387 */ /* 0x0001e80000100800 */
[----:B------:R0:W-:Y:S02]  /*0f10*/  STL [R1+0x48], R4 ;  /* 0x0000480401007387 */ /* 0x0001e40000100800 */
.L_x_1250:
[----:B0-2--5:R-:W2:Y:S01]  /*0f20*/  LDL R27, [R1+0x3c] ;  /* 0x00003c00011b7983 */ /* 0x025ea20000100800 */
[----:B------:R-:W-:Y:S01]  /*0f30*/  ULDC.64 UR4, c[0x0][0xa28] ;  /* 0x00028a0000047ab9 */ /* 0x000fe20000000a00 */
[----:B01--4-:R-:W2:Y:S01]  /*0f40*/  LDC.64 R4, c[0x0][0xa08] ;  /* 0x00028200ff047b82 */ /* 0x013ea20000000a00 */
[----:B------:R-:W-:Y:S01]  /*0f50*/  ISETP.NE.U32.AND P0, PT, RZ, UR4, PT ;  /* 0x00000004ff007c0c */ /* 0x000fe2000bf05070 */
[----:B------:R-:W3:Y:S04]  /*0f60*/  LDL R12, [R1+0x34] ;  /* 0x00003400010c7983 */ /* 0x000ee80000100800 */
[----:B------:R-:W4:Y:S01]  /*0f70*/  LDL R26, [R1+0x38] ;  /* 0x00003800011a7983 */ /* 0x000f220000100800 */
[----:B------:R-:W-:Y:S01]  /*0f80*/  ISETP.NE.AND.EX P0, PT, RZ, UR5, PT, P0 ;  /* 0x00000005ff007c0c */ /* 0x000fe2000bf05300 */
[----:B------:R-:W-:Y:S01]  /*0f90*/  ULDC.64 UR4, c[0x0][0xa18] ;  /* 0x0002860000047ab9 */ /* 0x000fe20000000a00 */
[----:B------:R-:W-:Y:S01]  /*0fa0*/  IMAD.MOV.U32 R0, RZ, RZ, RZ ;  /* 0x000000ffff007224 */ /* 0x000fe200078e00ff */
[----:B------:R-:W-:Y:S01]  /*0fb0*/  ISETP.NE.U32.AND P1, PT, RZ, UR4, PT ;  /* 0x00000004ff007c0c */ /* 0x000fe2000bf25070 */
[----:B------:R-:W-:Y:S01]  /*0fc0*/  IMAD.MOV.U32 R24, RZ, RZ, RZ ;  /* 0x000000ffff187224 */ /* 0x000fe200078e00ff */
[----:B------:R-:W-:-:S02]  /*0fd0*/  ULDC.64 UR6, c[0x0][0xa20] ;  /* 0x0002880000067ab9 */ /* 0x000fc40000000a00 */
[----:B------:R-:W-:Y:S01]  /*0fe0*/  ISETP.NE.AND.EX P1, PT, RZ, UR5, PT, P1 ;  /* 0x00000005ff007c0c */ /* 0x000fe2000bf25310 */
[----:B------:R-:W-:-:S05]  /*0ff0*/  ULDC.64 UR4, c[0x0][0xa08] ;  /* 0x0002820000047ab9 */ /* 0x000fca0000000a00 */
[----:B------:R-:W0:Y:S08]  /*1000*/  @P0 LDC.64 R2, c[0x0][0xa28] ;  /* 0x00028a00ff020b82 */ /* 0x000e300000000a00 */
[----:B------:R-:W1:Y:S01]  /*1010*/  @P1 LDC.64 R6, c[0x0][0xa18] ;  /* 0x00028600ff061b82 */ /* 0x000e620000000a00 */
[----:B------:R-:W-:Y:S01]  /*1020*/  ISETP.NE.U32.AND P3, PT, RZ, UR4, PT ;  /* 0x00000004ff007c0c */ /* 0x000fe2000bf65070 */
[----:B------:R-:W-:-:S02]  /*1030*/  ULDC UR4, c[0x0][0x288] ;  /* 0x0000a20000047ab9 */ /* 0x000fc40000000800 */
[----:B------:R-:W-:Y:S01]  /*1040*/  IMAD.U32 R10, RZ, RZ, UR4 ;  /* 0x00000004ff0a7e24 */ /* 0x000fe2000f8e00ff */
[----:B------:R-:W-:Y:S01]  /*1050*/  ISETP.NE.AND.EX P3, PT, RZ, UR5, PT, P3 ;  /* 0x00000005ff007c0c */ /* 0x000fe2000bf65330 */
[----:B------:R-:W-:Y:S01]  /*1060*/  ULDC.64 UR4, c[0x0][0x3f8] ;  /* 0x0000fe0000047ab9 */ /* 0x000fe20000000a00 */
[----:B--2---:R-:W-:-:S04]  /*1070*/  IMAD.WIDE R8, R27, 0x4, R4 ;  /* 0x000000041b087825 */ /* 0x004fc800078e0204 */
[----:B-1----:R-:W-:-:S07]  /*1080*/  @P1 IMAD.WIDE R4, R27, 0x4, R6 ;  /* 0x000000041b041825 */ /* 0x002fce00078e0206 */
[----:B------:R1:W5:Y:S04]  /*1090*/  @P3 LDG.E R24, desc[UR40][R8.64] ;  /* 0x0000002808183981 */ /* 0x000368000c1e1900 */
[----:B------:R-:W2:Y:S01]  /*10a0*/  @P1 LDG.E R10, desc[UR40][R4.64] ;  /* 0x00000028040a1981 */ /* 0x000ea2000c1e1900 */
[----:B0-----:R-:W-:-:S05]  /*10b0*/  @P0 IMAD.WIDE R2, R27, 0x4, R2 ;  /* 0x000000041b020825 */ /* 0x001fca00078e0202 */
[----:B------:R1:W5:Y:S01]  /*10c0*/  @P0 LDG.E R0, desc[UR40][R2.64] ;  /* 0x0000002802000981 */ /* 0x000362000c1e1900 */
[----:B------:R-:W-:-:S03]  /*10d0*/  UISETP.NE.U32.AND UP0, UPT, UR4, URZ, UPT ;  /* 0x0000003f0400728c */ /* 0x000fc6000bf05070 */
[----:B------:R-:W-:Y:S01]  /*10e0*/  ULDC UR4, c[0x0][0x404] ;  /* 0x0001010000047ab9 */ /* 0x000fe20000000800 */
[----:B------:R-:W-:Y:S01]  /*10f0*/  UISETP.NE.AND.EX UP0, UPT, UR5, URZ, UPT, UP0 ;  /* 0x0000003f0500728c */ /* 0x000fe2000bf05300 */
[----:B------:R-:W-:Y:S02]  /*1100*/  ISETP.NE.U32.AND P2, PT, RZ, UR6, PT ;  /* 0x00000006ff007c0c */ /* 0x000fe4000bf45070 */
[----:B------:R-:W-:Y:S01]  /*1110*/  ULDC UR5, c[0x0][0x2e0] ;  /* 0x0000b80000057ab9 */ /* 0x000fe20000000800 */
[----:B------:R-:W-:Y:S01]  /*1120*/  USEL UR4, UR4, 0x1, UP0 ;  /* 0x0000000104047887 */ /* 0x000fe20008000000 */
[----:B------:R-:W-:-:S03]  /*1130*/  ISETP.NE.AND.EX P2, PT, RZ, UR7, PT, P2 ;  /* 0x00000007ff007c0c */ /* 0x000fc6000bf45320 */
[----:B------:R-:W-:-:S03]  /*1140*/  UIMAD UR4, UR4, UR5, URZ ;  /* 0x00000005040472a4 */ /* 0x000fc6000f8e023f */
[----:B------:R-:W-:Y:S01]  /*1150*/  ULDC UR5, c[0x0][0x338] ;  /* 0x0000ce0000057ab9 */ /* 0x000fe20000000800 */
[----:B--2---:R1:W-:Y:S04]  /*1160*/  STL [R1+0x30], R10 ;  /* 0x0000300a01007387 */ /* 0x0043e80000100800 */
[----:B---3--:R1:W-:Y:S04]  /*1170*/  STL [R1+0x64], R12 ;  /* 0x0000640c01007387 */ /* 0x0083e80000100800 */
[----:B----4-:R1:W-:Y:S04]  /*1180*/  STL [R1+0x58], R26 ;  /* 0x0000581a01007387 */ /* 0x0103e80000100800 */
[----:B------:R1:W-:Y:S01]  /*1190*/  STL [R1+0x5c], R27 ;  /* 0x00005c1b01007387 */ /* 0x0003e20000100800 */
[----:B------:R-:W-:Y:S01]  /*11a0*/  IMAD.MOV.U32 R13, RZ, RZ, R10 ;  /* 0x000000ffff0d7224 */ /* 0x000fe200078e000a */
[----:B------:R-:W-:Y:S06]  /*11b0*/  @P1 BRA `(.L_x_1060) ;  /* 0x0000000000281947 */ /* 0x000fec0003800000 */
[----:B------:R-:W-:Y:S02]  /*11c0*/  ULDC.64 UR6, c[0x0][0xa00] ;  /* 0x0002800000067ab9 */ /* 0x000fe40000000a00 */
[----:B------:R-:W-:-:S04]  /*11d0*/  ISETP.NE.U32.AND P0, PT, RZ, UR6, PT ;  /* 0x00000006ff007c0c */ /* 0x000fc8000bf05070 */
[----:B------:R-:W-:-:S13]  /*11e0*/  ISETP.NE.AND.EX P0, PT, RZ, UR7, PT, P0 ;  /* 0x00000007ff007c0c */ /* 0x000fda000bf05300 */
[----:B------:R-:W-:Y:S05]  /*11f0*/  @!P0 BRA `(.L_x_1060) ;  /* 0x0000000000188947 */ /* 0x000fea0003800000 */
[----:B-1----:R-:W0:Y:S02]  /*1200*/  LDC.64 R2, c[0x0][0xa00] ;  /* 0x00028000ff027b82 */ /* 0x002e240000000a00 */
[----:B0-----:R-:W-:-:S05]  /*1210*/  IMAD.WIDE R2, R27, 0x4, R2 ;  /* 0x000000041b027825 */ /* 0x001fca00078e0202 */
[----:B------:R-:W2:Y:S04]  /*1220*/  LDG.E R4, desc[UR40][R2.64] ;  /* 0x0000002802047981 */ /* 0x000ea8000c1e1900 */
[----:B------:R-:W2:Y:S02]  /*1230*/  LDG.E R5, desc[UR40][R2.64+0x4] ;  /* 0x0000042802057981 */ /* 0x000ea4000c1e1900 */
[----:B--2---:R-:W-:-:S05]  /*1240*/  IMAD.IADD R13, R5, 0x1, -R4 ;  /* 0x00000001050d7824 */ /* 0x004fca00078e0a04 */
[----:B------:R0:W-:Y:S02]  /*1250*/  STL [R1+0x30], R13 ;  /* 0x0000300d01007387 */ /* 0x0001e40000100800 */
.L_x_1060:
[----:B------:R-:W-:Y:S02]  /*1260*/  IMAD.U32 R50, RZ, RZ, UR5 ;  /* 0x00000005ff327e24 */ /* 0x000fe4000f8e00ff */
[----:B------:R-:W-:Y:S01]  /*1270*/  IMAD.U32 R25, RZ, RZ, UR4 ;  /* 0x00000004ff197e24 */ /* 0x000fe2000f8e00ff */
[----:B------:R-:W-:Y:S06]  /*1280*/  @!P2 BRA `(.L_x_1061) ;  /* 0x000000000010a947 */ /* 0x000fec0003800000 */
[----:B-1----:R-:W1:Y:S02]  /*1290*/  LDC.64 R2, c[0x0][0xa20] ;  /* 0x00028800ff027b82 */ /* 0x002e640000000a00 */
[----:B-1----:R-:W-:-:S05]  /*12a0*/  IMAD.WIDE R2, R27, 0x4, R2 ;  /* 0x000000041b027825 */ /* 0x002fca00078e0202 */
[----:B------:R2:W5:Y:S01]  /*12b0*/  LDG.E R25, desc[UR40][R2.64] ;  /* 0x0000002802197981 */ /* 0x000562000c1e1900 */
[----:B------:R-:W-:Y:S05]  /*12c0*/  BRA `(.L_x_1062) ;  /* 0x0000000000107947 */ /* 0x000fea0003800000 */
.L_x_1061:
[----:B------:R-:W-:Y:S05]  /*12d0*/  @!P3 BRA `(.L_x_1062) ;  /* 0x00000000000cb947 */ /* 0x000fea0003800000 */
[----:B-1----:R-:W2:Y:S04]  /*12e0*/  LDG.E R2, desc[UR40][R8.64] ;  /* 0x0000002808027981 */ /* 0x002ea8000c1e1900 */
[----:B------:R-:W2:Y:S02]  /*12f0*/  LDG.E R25, desc[UR40][R8.64+0x4] ;  /* 0x0000042808197981 */ /* 0x000ea4000c1e1900 */
[----:B--2---:R-:W-:-:S07]  /*1300*/  IMAD.IADD R25, R25, 0x1, -R2 ;  /* 0x0000000119197824 */ /* 0x004fce00078e0a02 */
.L_x_1062:
[----:B------:R-:W-:Y:S01]  /*1310*/  ULDC.64 UR4, c[0x0][0xa10] ;  /* 0x0002840000047ab9 */ /* 0x000fe20000000a00 */
[----:B-1----:R-:W1:Y:S01]  /*1320*/  LDC.64 R8, c[0x0][0x9e0] ;  /* 0x00027800ff087b82 */ /* 0x002e620000000a00 */
[----:B------:R-:W-:-:S04]  /*1330*/  ISETP.NE.U32.AND P0, PT, RZ, UR4, PT ;  /* 0x00000004ff007c0c */ /* 0x000fc8000bf05070 */
[----:B------:R-:W-:Y:S01]  /*1340*/  ISETP.NE.AND.EX P0, PT, RZ, UR5, PT, P0 ;  /* 0x00000005ff007c0c */ /* 0x000fe2000bf05300 */
[----:B------:R-:W-:Y:S02]  /*1350*/  ULDC.64 UR4, c[0x0][0xa30] ;  /* 0x00028c0000047ab9 */ /* 0x000fe40000000a00 */
[----:B------:R-:W-:-:S04]  /*1360*/  ISETP.NE.U32.AND P1, PT, RZ, UR4, PT ;  /* 0x00000004ff007c0c */ /* 0x000fc8000bf25070 */
[----:B------:R-:W-:-:S06]  /*1370*/  ISETP.NE.AND.EX P1, PT, RZ, UR5, PT, P1 ;  /* 0x00000005ff007c0c */ /* 0x000fcc000bf25310 */
[----:B--2---:R-:W2:Y:S08]  /*1380*/  @P0 LDC.64 R2, c[0x0][0xa10] ;  /* 0x00028400ff020b82 */ /* 0x004eb00000000a00 */
[----:B------:R-:W3:Y:S01]  /*1390*/  @P1 LDC.64 R4, c[0x0][0xa30] ;  /* 0x00028c00ff041b82 */ /* 0x000ee20000000a00 */
[----:B--2---:R-:W-:-:S05]  /*13a0*/  @P0 IMAD.WIDE R2, R27, 0x4, R2 ;  /* 0x000000041b020825 */ /* 0x004fca00078e0202 */
[----:B------:R-:W2:Y:S04]  /*13b0*/  @P0 LDG.E R6, desc[UR40][R2.64] ;  /* 0x0000002802060981 */ /* 0x000ea8000c1e1900 */
[----:B------:R-:W2:Y:S01]  /*13c0*/  @P0 LDG.E R7, desc[UR40][R2.64+0x4] ;  /* 0x0000042802070981 */ /* 0x000ea2000c1e1900 */
[----:B-----5:R-:W-:Y:S02]  /*13d0*/  IMAD.IADD R10, R25, 0x1, -R0 ;  /* 0x00000001190a7824 */ /* 0x020fe400078e0a00 */
[----:B------:R-:W-:Y:S02]  /*13e0*/  IMAD.MOV.U32 R47, RZ, RZ, R25 ;  /* 0x000000ffff2f7224 */ /* 0x000fe400078e0019 */
[----:B---3--:R-:W-:-:S05]  /*13f0*/  @P1 IMAD.WIDE R4, R27, 0x4, R4 ;  /* 0x000000041b041825 */ /* 0x008fca00078e0204 */
[----:B------:R3:W5:Y:S01]  /*1400*/  @P1 LDG.E R47, desc[UR40][R4.64] ;  /* 0x00000028042f1981 */ /* 0x000762000c1e1900 */
[----:B-1----:R-:W-:Y:S01]  /*1410*/  ISETP.GE.AND P1, PT, R9, 0x1, PT ;  /* 0x000000010900780c */ /* 0x002fe20003f26270 */
[----:B--2---:R-:W-:Y:S02]  /*1420*/  @P0 IMAD.IADD R50, R7, 0x1, -R6 ;  /* 0x0000000107320824 */ /* 0x004fe400078e0a06 */
[----:B------:R-:W-:Y:S02]  /*1430*/  IMAD.MOV.U32 R6, RZ, RZ, 0xc0 ;  /* 0x000000c0ff067424 */ /* 0x000fe400078e00ff */
[----:B------:R-:W-:Y:S02]  /*1440*/  IMAD.IADD R11, R10, 0x1, R50 ;  /* 0x000000010a0b7824 */ /* 0x000fe400078e0232 */
[----:B------:R-:W-:Y:S02]  /*1450*/  IMAD R2, R12, R6, 0xc0 ;  /* 0x000000c00c027424 */ /* 0x000fe400078e0206 */
[C---:B------:R-:W-:Y:S01]  /*1460*/  VIADD R0, R11.reuse, 0x9f ;  /* 0x0000009f0b007836 */ /* 0x040fe20000000000 */
[----:B------:R3:W-:Y:S02]  /*1470*/  STL [R1+0x44], R11 ;  /* 0x0000440b01007387 */ /* 0x0007e40000100800 */
[----:B------:R-:W-:Y:S01]  /*1480*/  IADD3 R7, R11, R2, -R13 ;  /* 0x000000020b077210 */ /* 0x000fe20007ffe80d */
[----:B------:R-:W-:-:S05]  /*1490*/  IMAD.HI R0, R0, 0x66666667, RZ ;  /* 0x6666666700007827 */ /* 0x000fca00078e02ff */
[----:B------:R-:W-:-:S04]  /*14a0*/  SHF.R.U32.HI R3, RZ, 0x1f, R0 ;  /* 0x0000001fff037819 */ /* 0x000fc80000011600 */
[----:B------:R-:W-:Y:S01]  /*14b0*/  LEA.HI.SX32 R106, R0, R3, 0x1a ;  /* 0x00000003006a7211 */ /* 0x000fe200078fd2ff */
[----:B------:R-:W-:Y:S01]  /*14c0*/  IMAD.IADD R0, R7, 0x1, R8 ;  /* 0x0000000107007824 */ /* 0x000fe200078e0208 */
[----:B---3--:R-:W-:Y:S06]  /*14d0*/  @!P1 BRA `(.L_x_1063) ;  /* 0x0000000000489947 */ /* 0x008fec0003800000 */
[C---:B------:R-:W-:Y:S01]  /*14e0*/  ISETP.GT.AND P0, PT, R7.reuse, RZ, PT ;  /* 0x000000ff0700720c */ /* 0x040fe20003f04270 */
[----:B------:R-:W-:Y:S01]  /*14f0*/  BSSY B0, `(.L_x_1064) ;  /* 0x000000e000007945 */ /* 0x000fe20003800000 */
[----:B------:R-:W-:-:S11]  /*1500*/  VIADD R2, R7, 0xffffffff ;  /* 0xffffffff07027836 */ /* 0x000fd60000000000 */
        /* <DEDUP_REMOVED lines=8> */
.L_x_1065:
[----:B------:R-:W-:-:S13]  /*1590*/  ISETP.NE.AND P0, PT, R9, 0x1, PT ;  /* 0x000000010900780c */ /* 0x000fda0003f05270 */
[----:B------:R-:W1:Y:S02]  /*15a0*/  @P0 LDC.64 R4, c[0x0][0x9e8] ;  /* 0x00027a00ff040b82 */ /* 0x000e640000000a00 */
[----:B-1----:R-:W-:-:S05]  /*15b0*/  @P0 IMAD.HI.U32 R4, R2, R4, RZ ;  /* 0x0000000402040227 */ /* 0x002fca00078e00ff */
[----:B------:R-:W-:-:S07]  /*15c0*/  @P0 SHF.R.U32.HI R2, RZ, R5, R4 ;  /* 0x00000005ff020219 */ /* 0x000fce0000011604 */
.L_x_1066:
[----:B------:R-:W-:Y:S05]  /*15d0*/  BSYNC B0 ;  /* 0x0000000000007941 */ /* 0x000fea0003800000 */
.L_x_1064:
[----:B------:R-:W-:-:S05]  /*15e0*/  IMAD R3, R2, R9, R9 ;  /* 0x0000000902037224 */ /* 0x000fca00078e0209 */
[----:B------:R-:W-:-:S07]  /*15f0*/  VIMNMX R0, R0, R3, PT ;  /* 0x0000000300007248 */ /* 0x000fce0003fe0100 */
.L_x_1063:
[----:B------:R-:W-:Y:S01]  /*1600*/  IMAD R2, R12, 0xc0, -R13 ;  /* 0x000000c00c027824 */ /* 0x000fe200078e0a0d */
[----:B------:R-:W-:-:S03]  /*1610*/  ULDC UR4, c[0x0][0x9dc] ;  /* 0x0002770000047ab9 */ /* 0x000fc60000000800 */
[----:B------:R-:W-:-:S04]  /*1620*/  IMAD.IADD R2, R11, 0x1, R2 ;  /* 0x000000010b027824 */ /* 0x000fc800078e0202 */
[----:B------:R-:W-:Y:S01]  /*1630*/  VIADD R3, R2, -UR4 ;  /* 0x8000000402037c36 */ /* 0x000fe20008000000 */
[----:B------:R-:W-:Y:S06]  /*1640*/  @!P1 BRA `(.L_x_1067) ;  /* 0x0000000000449947 */ /* 0x000fec0003800000 */
[----:B------:R-:W-:Y:S01]  /*1650*/  ISETP.GT.AND P0, PT, R2, -0x1, PT ;  /* 0xffffffff0200780c */ /* 0x000fe20003f04270 */
[----:B------:R-:W-:-:S12]  /*1660*/  BSSY B0, `(.L_x_1068) ;  /* 0x000000d000007945 */ /* 0x000fd80003800000 */
        /* <DEDUP_REMOVED lines=8> */
.L_x_1069:
[----:B------:R-:W-:-:S13]  /*16f0*/  ISETP.NE.AND P0, PT, R9, 0x1, PT ;  /* 0x000000010900780c */ /* 0x000fda0003f05270 */
[----:B------:R-:W1:Y:S02]  /*1700*/  @P0 LDC.64 R4, c[0x0][0x9e8] ;  /* 0x00027a00ff040b82 */ /* 0x000e640000000a00 */
[----:B-1----:R-:W-:-:S05]  /*1710*/  @P0 IMAD.HI.U32 R4, R2, R4, RZ ;  /* 0x0000000402040227 */ /* 0x002fca00078e00ff */
[----:B------:R-:W-:-:S07]  /*1720*/  @P0 SHF.R.U32.HI R2, RZ, R5, R4 ;  /* 0x00000005ff020219 */ /* 0x000fce0000011604 */
.L_x_1070:
[----:B------:R-:W-:Y:S05]  /*1730*/  BSYNC B0 ;  /* 0x0000000000007941 */ /* 0x000fea0003800000 */
.L_x_1068:
[----:B------:R-:W-:-:S05]  /*1740*/  IMAD R2, R2, R9, RZ ;  /* 0x0000000902027224 */ /* 0x000fca00078e02ff */
[----:B------:R-:W-:-:S07]  /*1750*/  VIMNMX R3, R3, R2, !PT ;  /* 0x0000000203037248 */ /* 0x000fce0007fe0100 */
.L_x_1067:
[----:B------:R-:W-:Y:S02]  /*1760*/  VIADD R0, R0, 0x9f ;  /* 0x0000009f00007836 */ /* 0x000fe40000000000 */
[----:B------:R-:W-:-:S04]  /*1770*/  IMAD.HI R2, R3, 0x66666667, RZ ;  /* 0x6666666703027827 */ /* 0x000fc800078e02ff */
[----:B------:R-:W-:Y:S01]  /*1780*/  IMAD.HI R0, R0, 0x66666667, RZ ;  /* 0x6666666700007827 */ /* 0x000fe200078e02ff */
[----:B------:R-:W-:-:S04]  /*1790*/  SHF.R.U32.HI R5, RZ, 0x1f, R2 ;  /* 0x0000001fff057819 */ /* 0x000fc80000011602 */
[----:B------:R-:W-:Y:S02]  /*17a0*/  SHF.R.U32.HI R3, RZ, 0x1f, R0 ;  /* 0x0000001fff037819 */ /* 0x000fe40000011600 */
[----:B------:R-:W-:Y:S02]  /*17b0*/  LEA.HI.SX32 R5, R2, R5, 0x1a ;  /* 0x0000000502057211 */ /* 0x000fe400078fd2ff */
[----:B------:R-:W-:Y:S02]  /*17c0*/  LEA.HI.SX32 R3, R0, R3, 0x1a ;  /* 0x0000000300037211 */ /* 0x000fe400078fd2ff */
[----:B------:R-:W-:Y:S02]  /*17d0*/  VIMNMX R5, RZ, R5, !PT ;  /* 0x00000005ff057248 */ /* 0x000fe40007fe0100 */
[----:B------:R-:W-:-:S03]  /*17e0*/  VIMNMX R3, R106, R3, PT ;  /* 0x000000036a037248 */ /* 0x000fc60003fe0100 */
[--C-:B------:R-:W-:Y:S02]  /*17f0*/  IMAD R5, R5, 0xa0, -R10.reuse ;  /* 0x000000a005057824 */ /* 0x100fe400078e0a0a */
[----:B------:R-:W-:-:S03]  /*1800*/  IMAD R3, R3, 0xa0, -R10 ;  /* 0x000000a003037824 */ /* 0x000fc600078e0a0a */
[----:B------:R-:W-:Y:S02]  /*1810*/  VIMNMX R5, RZ, R5, !PT ;  /* 0x00000005ff057248 */ /* 0x000fe40007fe0100 */
[----:B------:R-:W-:-:S03]  /*1820*/  VIMNMX R0, R3, R50, PT ;  /* 0x0000003203007248 */ /* 0x000fc60003fe0100 */
[----:B------:R-:W-:Y:S01]  /*1830*/  IMAD.WIDE.U32 R2, R5, -0x33333333, RZ ;  /* 0xcccccccd05027825 */ /* 0x000fe200078e00ff */
[----:B------:R-:W-:-:S04]  /*1840*/  ISETP.GT.AND P0, PT, R0, R5, PT ;  /* 0x000000050000720c */ /* 0x000fc80003f04270 */
[----:B------:R-:W-:-:S05]  /*1850*/  SHF.R.U32.HI R46, RZ, 0x7, R3 ;  /* 0x00000007ff2e7819 */ /* 0x000fca0000011603 */
[----:B------:R-:W-:-:S04]  /*1860*/  IMAD.MOV.U32 R51, RZ, RZ, R46 ;  /* 0x000000ffff337224 */ /* 0x000fc800078e002e */
        /* <DEDUP_REMOVED lines=24> */
[----:B01----:R-:W-:-:S07]  /*19f0*/  IMAD.MOV.U32 R13, RZ, RZ, RZ ;  /* 0x000000ffff0d7224 */ /* 0x003fce00078e00ff */
[----:B------:R-:W-:-:S07]  /*1a00*/  LEPC R20, `(.L_x_1073) ;  /* 0x000000001014794e */ /* 0x000fce0000000000 */
[----:B--2--5:R-:W-:Y:S05]  /*1a10*/  CALL.ABS.NOINC R2 ;  /* 0x0000000002007343 */ /* 0x024fea0003c00000 */
.L_x_1073:
[----:B------:R-:W-:Y:S05]  /*1a20*/  BSYNC B6 ;  /* 0x0000000000067941 */ /* 0x000fea0003800000 */
.L_x_1072:
        /* <DEDUP_REMOVED lines=20> */
.L_x_1075:
[----:B------:R-:W-:Y:S05]  /*1b70*/  BSYNC B6 ;  /* 0x0000000000067941 */ /* 0x000fea0003800000 */
.L_x_1074:
[----:B------:R-:W-:Y:S01]  /*1b80*/  ULDC.64 UR4, c[0x0][0x9f8] ;  /* 0x00027e0000047ab9 */ /* 0x000fe20000000a00 */
[----:B------:R-:W1:Y:S01]  /*1b90*/  LDC R0, c[0x0][0x428] ;  /* 0x00010a00ff007b82 */ /* 0x000e620000000800 */
[----:B------:R-:W-:Y:S01]  /*1ba0*/  ISETP.NE.U32.AND P0, PT, RZ, UR4, PT ;  /* 0x00000004ff007c0c */ /* 0x000fe2000bf05070 */
[----:B------:R-:W2:Y:S01]  /*1bb0*/  S2R R49, SR_TID.X ;  /* 0x0000000000317919 */ /* 0x000ea20000002100 */
[----:B------:R-:W-:Y:S01]  /*1bc0*/  IMAD.MOV.U32 R6, RZ, RZ, R27 ;  /* 0x000000ffff067224 */ /* 0x000fe200078e001b */
[----:B------:R-:W-:Y:S01]  /*1bd0*/  ULDC.64 UR6, c[0x0][0x320] ;  /* 0x0000c80000067ab9 */ /* 0x000fe20000000a00 */
[----:B------:R-:W-:-:S03]  /*1be0*/  ISETP.NE.AND.EX P0, PT, RZ, UR5, PT, P0 ;  /* 0x00000005ff007c0c */ /* 0x000fc6000bf05300 */
[----:B------:R-:W3:Y:S01]  /*1bf0*/  LDC.64 R38, c[0x0][0x2f0] ;  /* 0x0000bc00ff267b82 */ /* 0x000ee20000000a00 */
[----:B------:R-:W-:Y:S01]  /*1c00*/  IMAD.IADD R24, R24, 0x1, R25 ;  /* 0x0000000118187824 */ /* 0x000fe200078e0219 */
[----:B------:R-:W4:Y:S01]  /*1c10*/  LDL R14, [R1+0x54] ;  /* 0x00005400010e7983 */ /* 0x000f220000100800 */
[----:B------:R-:W-:-:S05]  /*1c20*/  ULDC.64 UR4, c[0x0][0xa08] ;  /* 0x0002820000047ab9 */ /* 0x000fca0000000a00 */
[----:B------:R-:W3:Y:S08]  /*1c30*/  LDC.64 R32, c[0x0][0x3d8] ;  /* 0x0000f600ff207b82 */ /* 0x000ef00000000a00 */
[----:B------:R-:W0:Y:S01]  /*1c40*/  @P0 LDC.64 R2, c[0x0][0x9f8] ;  /* 0x00027e00ff020b82 */ /* 0x000e220000000a00 */
[----:B-1----:R-:W-:-:S07]  /*1c50*/  ISETP.NE.AND P1, PT, R0, 0x1, PT ;  /* 0x000000010000780c */ /* 0x002fce0003f25270 */
[----:B------:R-:W1:Y:S01]  /*1c60*/  LDC R25, c[0x0][0x3d4] ;  /* 0x0000f500ff197b82 */ /* 0x000e620000000800 */
[----:B--2---:R-:W-:-:S07]  /*1c70*/  VIADD R8, R49, 0xffffff80 ;  /* 0xffffff8031087836 */ /* 0x004fce0000000000 */
[----:B------:R-:W2:Y:S01]  /*1c80*/  @P1 LDC R4, c[0x0][0x42c] ;  /* 0x00010b00ff041b82 */ /* 0x000ea20000000800 */
[----:B0-----:R-:W-:Y:S01]  /*1c90*/  @P0 IMAD.WIDE R2, R27, 0x4, R2 ;  /* 0x000000041b020825 */ /* 0x001fe200078e0202 */
[----:B------:R-:W-:-:S06]  /*1ca0*/  SHF.R.S32.HI R10, RZ, 0x1f, R24 ;  /* 0x0000001fff0a7819 */ /* 0x000fcc0000011418 */
[----:B------:R-:W0:Y:S01]  /*1cb0*/  @P1 LDC R9, c[0x0][0x430] ;  /* 0x00010c00ff091b82 */ /* 0x000e220000000800 */
[----:B------:R3:W4:Y:S01]  /*1cc0*/  @P0 LDG.E R6, desc[UR40][R2.64] ;  /* 0x0000002802060981 */ /* 0x000722000c1e1900 */
[----:B------:R-:W-:Y:S02]  /*1cd0*/  SHF.R.S32.HI R5, RZ, 0x1f, R8 ;  /* 0x0000001fff057819 */ /* 0x000fe40000011408 */
[-C--:B------:R-:W-:Y:S02]  /*1ce0*/  LEA.HI R12, R8, R8.reuse, RZ, 0x1 ;  /* 0x00000008080c7211 */ /* 0x080fe400078f08ff */
[----:B------:R-:W-:Y:S02]  /*1cf0*/  LEA.HI R5, R5, R8, RZ, 0x2 ;  /* 0x0000000805057211 */ /* 0x000fe400078f10ff */
[----:B------:R-:W1:Y:S01]  /*1d00*/  LDC.64 R20, c[0x0][0x3e8] ;  /* 0x0000fa00ff147b82 */ /* 0x000e620000000a00 */
[----:B------:R-:W-:Y:S02]  /*1d10*/  ISETP.NE.U32.AND P0, PT, RZ, UR4, PT ;  /* 0x00000004ff007c0c */ /* 0x000fe4000bf05070 */
[----:B------:R-:W-:-:S02]  /*1d20*/  SHF.R.S32.HI R7, RZ, 0x2, R5 ;  /* 0x00000002ff077819 */ /* 0x000fc40000011405 */
[----:B------:R-:W-:Y:S02]  /*1d30*/  SHF.R.S32.HI R0, RZ, 0x1f, R5 ;  /* 0x0000001fff007819 */ /* 0x000fe40000011405 */
[----:B------:R-:W-:Y:S02]  /*1d40*/  LOP3.LUT R13, R12, 0xfffffffe, RZ, 0xc0, !PT ;  /* 0xfffffffe0c0d7812 */ /* 0x000fe400078ec0ff */
[----:B------:R-:W-:-:S04]  /*1d50*/  LEA.HI R0, R0, R7, RZ, 0x2 ;  /* 0x0000000700007211 */ /* 0x000fc800078f10ff */
[----:B---3--:R-:W-:Y:S01]  /*1d60*/  LOP3.LUT R2, R0, 0xfffffffc, RZ, 0xc0, !PT ;  /* 0xfffffffc00027812 */ /* 0x008fe200078ec0ff */
[----:B------:R-:W-:-:S04]  /*1d70*/  IMAD R0, R10, R38, RZ ;  /* 0x000000260a007224 */ /* 0x000fc800078e02ff */
[----:B------:R-:W-:Y:S02]  /*1d80*/  IMAD.IADD R11, R7, 0x1, -R2 ;  /* 0x00000001070b7824 */ /* 0x000fe400078e0a02 */
[----:B------:R-:W-:Y:S02]  /*1d90*/  IMAD R5, R24, R39, R0 ;  /* 0x0000002718057224 */ /* 0x000fe400078e0200 */
[----:B------:R-:W-:Y:S02]  /*1da0*/  IMAD.MOV.U32 R7, RZ, RZ, R26 ;  /* 0x000000ffff077224 */ /* 0x000fe400078e001a */
[----:B--2---:R-:W-:Y:S02]  /*1db0*/  @P1 IMAD.HI.U32 R0, R26, R4, RZ ;  /* 0x000000041a001227 */ /* 0x004fe400078e00ff */
[----:B------:R-:W2:Y:S01]  /*1dc0*/  LDL R26, [R1+0x50] ;  /* 0x00005000011a7983 */ /* 0x000ea20000100800 */
[----:B------:R-:W-:Y:S01]  /*1dd0*/  ISETP.NE.AND.EX P0, PT, RZ, UR5, PT, P0 ;  /* 0x00000005ff007c0c */ /* 0x000fe2000bf05300 */
[C---:B------:R-:W-:Y:S01]  /*1de0*/  VIADD R48, R49.reuse, 0xffffff80 ;  /* 0xffffff8031307836 */ /* 0x040fe20000000000 */
[----:B0-----:R-:W-:Y:S01]  /*1df0*/  @P1 SHF.R.U32.HI R7, RZ, R9, R0 ;  /* 0x00000009ff071219 */ /* 0x001fe20000011600 */
[----:B------:R-:W-:Y:S01]  /*1e00*/  VIADD R27, R49, 0xffffff80 ;  /* 0xffffff80311b7836 */ /* 0x000fe20000000000 */
[----:B------:R-:W-:Y:S01]  /*1e10*/  ULDC.64 UR4, c[0x0][0x2f8] ;  /* 0x0000be0000047ab9 */ /* 0x000fe20000000a00 */
[----:B------:R-:W-:Y:S01]  /*1e20*/  IMAD.WIDE.U32 R2, R24, R38, RZ ;  /* 0x0000002618027225 */ /* 0x000fe200078e00ff */
[----:B------:R-:W-:-:S03]  /*1e30*/  SHF.R.S32.HI R0, RZ, 0x1f, R7 ;  /* 0x0000001fff007819 */ /* 0x000fc60000011407 */
[----:B------:R-:W-:Y:S01]  /*1e40*/  IMAD.IADD R13, R8, 0x1, -R13 ;  /* 0x00000001080d7824 */ /* 0x000fe200078e0a0d */
[----:B------:R-:W-:Y:S01]  /*1e50*/  LEA.HI R27, R27, R48, RZ, 0x1 ;  /* 0x000000301b1b7211 */ /* 0x000fe200078f08ff */
[C---:B------:R-:W-:Y:S02]  /*1e60*/  IMAD R12, R0.reuse, UR6, RZ ;  /* 0x00000006000c7c24 */ /* 0x040fe4000f8e02ff */
[----:B------:R-:W-:Y:S02]  /*1e70*/  IMAD R8, R0, UR4, RZ ;  /* 0x0000000400087c24 */ /* 0x000fe4000f8e02ff */
[----:B------:R-:W-:Y:S01]  /*1e80*/  IMAD.IADD R3, R3, 0x1, R5 ;  /* 0x0000000103037824 */ /* 0x000fe200078e0205 */
[----:B------:R-:W-:Y:S01]  /*1e90*/  SHF.R.S32.HI R27, RZ, 0x1, R27 ;  /* 0x00000001ff1b7819 */ /* 0x000fe2000001141b */
[C---:B------:R-:W-:Y:S02]  /*1ea0*/  IMAD R9, R7.reuse, UR5, R8 ;  /* 0x0000000507097c24 */ /* 0x040fe4000f8e0208 */
[----:B------:R-:W-:Y:S01]  /*1eb0*/  IMAD.WIDE.U32 R2, R7, UR4, R2 ;  /* 0x0000000407027c25 */ /* 0x000fe2000f8e0002 */
[--C-:B------:R-:W-:Y:S01]  /*1ec0*/  SHF.R.S32.HI R23, RZ, 0x1f, R22.reuse ;  /* 0x0000001fff177819 */ /* 0x100fe20000011416 */
[----:B------:R-:W-:Y:S01]  /*1ed0*/  ULDC.64 UR4, c[0x0][0x300] ;  /* 0x0000c00000047ab9 */ /* 0x000fe20000000a00 */
[----:B------:R-:W-:Y:S01]  /*1ee0*/  SHF.R.S32.HI R57, RZ, 0x1f, R27 ;  /* 0x0000001fff397819 */ /* 0x000fe2000001141b */
[----:B------:R-:W-:Y:S01]  /*1ef0*/  IMAD.IADD R3, R3, 0x1, R9 ;  /* 0x0000000103037824 */ /* 0x000fe200078e0209 */
[----:B------:R-:W-:Y:S01]  /*1f00*/  LOP3.LUT P4, RZ, R11, 0x2, RZ, 0xc0, !PT ;  /* 0x000000020bff7812 */ /* 0x000fe2000788c0ff */
[----:B------:R-:W-:-:S04]  /*1f10*/  IMAD.WIDE.U32 R4, R7, UR6, R22 ;  /* 0x0000000607047c25 */ /* 0x000fc8000f8e0016 */
[----:B------:R-:W-:Y:S02]  /*1f20*/  IMAD R11, R7, UR7, R12 ;  /* 0x00000007070b7c24 */ /* 0x000fe4000f8e020c */
[----:B------:R-:W-:Y:S02]  /*1f30*/  IMAD R8, R57, R38, RZ ;  /* 0x0000002639087224 */ /* 0x000fe400078e02ff */
[----:B------:R-:W-:Y:S01]  /*1f40*/  IMAD.SHL.U32 R40, R13, 0x8, RZ ;  /* 0x000000080d287824 */ /* 0x000fe200078e00ff */
[----:B-1----:R-:W-:Y:S01]  /*1f50*/  ISETP.GE.AND P2, PT, R22, R25, PT ;  /* 0x000000191600720c */ /* 0x002fe20003f46270 */
[----:B------:R-:W-:Y:S02]  /*1f60*/  IMAD R9, R27, R39, R8 ;  /* 0x000000271b097224 */ /* 0x000fe400078e0208 */
[----:B------:R-:W-:Y:S01]  /*1f70*/  IMAD.IADD R5, R5, 0x1, R11 ;  /* 0x0000000105057824 */ /* 0x000fe200078e020b */
[----:B------:R-:W-:Y:S02]  /*1f80*/  SHF.R.S32.HI R41, RZ, 0x1f, R40 ;  /* 0x0000001fff297819 */ /* 0x000fe40000011428 */
[----:B------:R-:W-:-:S05]  /*1f90*/  SEL R11, R25, RZ, P2 ;  /* 0x000000ff190b7207 */ /* 0x000fca0001000000 */
[----:B------:R-:W-:-:S05]  /*1fa0*/  IMAD.IADD R11, R22, 0x1, R11 ;  /* 0x00000001160b7824 */ /* 0x000fca00078e020b */
[----:B------:R-:W-:-:S04]  /*1fb0*/  SHF.R.S32.HI R58, RZ, 0x1f, R11 ;  /* 0x0000001fff3a7819 */ /* 0x000fc8000001140b */
[----:B------:R-:W-:Y:S01]  /*1fc0*/  LEA.HI R58, R58, R11, RZ, 0x4 ;  /* 0x0000000b3a3a7211 */ /* 0x000fe200078f20ff */
[----:B------:R-:W-:Y:S01]  /*1fd0*/  IMAD R63, R39, 0xa0, RZ ;  /* 0x000000a0273f7824 */ /* 0x000fe200078e02ff */
[----:B------:R-:W-:Y:S01]  /*1fe0*/  LOP3.LUT R16, R16, 0xfffffffb, RZ, 0xc0, !PT ;  /* 0xfffffffb10107812 */ /* 0x000fe200078ec0ff */
[----:B------:R-:W-:Y:S01]  /*1ff0*/  IMAD R11, R33, 0xa0, RZ ;  /* 0x000000a0210b7824 */ /* 0x000fe200078e02ff */
[----:B------:R-:W-:Y:S01]  /*2000*/  SHF.R.U32.HI R61, RZ, 0x7, R49 ;  /* 0x00000007ff3d7819 */ /* 0x000fe20000011631 */
[----:B------:R-:W-:Y:S01]  /*2010*/  IMAD R65, R21, 0xa0, RZ ;  /* 0x000000a015417824 */ /* 0x000fe200078e02ff */
[----:B------:R-:W-:Y:S01]  /*2020*/  LOP3.LUT R67, R58, 0xfffffff0, RZ, 0xc0, !PT ;  /* 0xfffffff03a437812 */ /* 0x000fe200078ec0ff */
[----:B------:R-:W-:Y:S01]  /*2030*/  VIADD R82, R22, 0x20 ;  /* 0x0000002016527836 */ /* 0x000fe20000000000 */
[----:B------:R-:W-:Y:S01]  /*2040*/  @P2 LOP3.LUT R16, R16, 0x4, RZ, 0xfc, !PT ;  /* 0x0000000410102812 */ /* 0x000fe200078efcff */
[----:B------:R-:W-:Y:S01]  /*2050*/  VIADD R61, R61, 0x8 ;  /* 0x000000083d3d7836 */ /* 0x000fe20000000000 */
[----:B------:R-:W-:Y:S01]  /*2060*/  SHF.R.S32.HI R69, RZ, 0x1f, R67 ;  /* 0x0000001fff457819 */ /* 0x000fe20000011443 */
[----:B------:R-:W-:Y:S01]  /*2070*/  IMAD.SHL.U32 R62, R25, 0x2, RZ ;  /* 0x00000002193e7824 */ /* 0x000fe200078e00ff */
[----:B----4-:R-:W-:-:S04]  /*2080*/  SHF.R.S32.HI R0, RZ, 0x1f, R6 ;  /* 0x0000001fff007819 */ /* 0x010fc80000011406 */
[----:B------:R-:W-:Y:S02]  /*2090*/  SEL R0, R0, RZ, !P0 ;  /* 0x000000ff00007207 */ /* 0x000fe40004000000 */
[----:B------:R-:W-:-:S03]  /*20a0*/  SEL R43, R6, RZ, !P0 ;  /* 0x000000ff062b7207 */ /* 0x000fc60004000000 */
[----:B------:R-:W-:Y:S02]  /*20b0*/  IMAD R6, R0, UR4, RZ ;  /* 0x0000000400067c24 */ /* 0x000fe4000f8e02ff */
[----:B------:R-:W-:-:S04]  /*20c0*/  IMAD.WIDE.U32 R44, R43, UR4, R2 ;  /* 0x000000042b2c7c25 */ /* 0x000fc8000f8e0002 */
[----:B------:R-:W-:Y:S01]  /*20d0*/  IMAD R7, R43, UR5, R6 ;  /* 0x000000052b077c24 */ /* 0x000fe2000f8e0206 */
[----:B------:R-:W-:Y:S01]  /*20e0*/  ULDC.64 UR4, c[0x0][0x328] ;  /* 0x0000ca0000047ab9 */ /* 0x000fe20000000a00 */
[----:B------:R-:W-:-:S04]  /*20f0*/  IMAD.WIDE.U32 R2, R27, R38, R22 ;  /* 0x000000261b027225 */ /* 0x000fc800078e0016 */
[----:B------:R-:W-:Y:S01]  /*2100*/  IMAD R12, R0, UR4, RZ ;  /* 0x00000004000c7c24 */ /* 0x000fe2000f8e02ff */
[----:B------:R-:W-:Y:S01]  /*2110*/  IADD3 R59, P0, R44, R2, RZ ;  /* 0x000000022c3b7210 */ /* 0x000fe20007f1e0ff */
[----:B------:R-:W-:Y:S02]  /*2120*/  IMAD.IADD R0, R45, 0x1, R7 ;  /* 0x000000012d007824 */ /* 0x000fe400078e0207 */
[----:B------:R-:W-:Y:S02]  /*2130*/  IMAD R6, R57, R32, RZ ;  /* 0x0000002039067224 */ /* 0x000fe400078e02ff */
[----:B------:R-:W-:Y:S01]  /*2140*/  IMAD R71, R43, UR5, R12 ;  /* 0x000000052b477c24 */ /* 0x000fe2000f8e020c */
[----:B------:R-:W-:Y:S01]  /*2150*/  IADD3.X R56, R0, R3, R9, P0, !PT ;  /* 0x0000000300387210 */ /* 0x000fe200007fe409 */
[----:B------:R-:W-:Y:S02]  /*2160*/  IMAD R13, R27, R33, R6 ;  /* 0x000000211b0d7224 */ /* 0x000fe400078e0206 */
[----:B------:R-:W-:Y:S01]  /*2170*/  IMAD.WIDE.U32 R42, R43, UR4, R4 ;  /* 0x000000042b2a7c25 */ /* 0x000fe2000f8e0004 */
[----:B--2---:R-:W-:Y:S01]  /*2180*/  SHF.R.U32.HI R60, RZ, 0x3, R26 ;  /* 0x00000003ff3c7819 */ /* 0x004fe2000001161a */
[----:B------:R-:W-:-:S02]  /*2190*/  ULDC UR4, c[0x0][0x2e4] ;  /* 0x0000b90000047ab9 */ /* 0x000fc40000000800 */
[----:B------:R-:W-:-:S04]  /*21a0*/  IMAD.WIDE.U32 R6, R27, R32, R22 ;  /* 0x000000201b067225 */ /* 0x000fc800078e0016 */
[----:B------:R-:W-:-:S04]  /*21b0*/  IMAD.WIDE.U32 R2, R27, R32, R40 ;  /* 0x000000201b027225 */ /* 0x000fc800078e0028 */
[-C--:B------:R-:W-:Y:S02]  /*21c0*/  IMAD R4, R57, R20.reuse, RZ ;  /* 0x0000001439047224 */ /* 0x080fe400078e02ff */
[----:B------:R-:W-:Y:S02]  /*21d0*/  IMAD.IADD R7, R13, 0x1, R7 ;  /* 0x000000010d077824 */ /* 0x000fe400078e0207 */
[----:B------:R-:W-:Y:S01]  /*21e0*/  IMAD.IADD R3, R3, 0x1, R13 ;  /* 0x0000000103037824 */ /* 0x000fe200078e020d */
[----:B-----5:R-:W-:Y:S01]  /*21f0*/  SHF.R.S32.HI R13, RZ, 0x1f, R47 ;  /* 0x0000001fff0d7819 */ /* 0x020fe2000001142f */
[C---:B------:R-:W-:Y:S02]  /*2200*/  IMAD R15, R27.reuse, R21, R4 ;  /* 0x000000151b0f7224 */ /* 0x040fe400078e0204 */
[----:B------:R-:W-:-:S04]  /*2210*/  IMAD.WIDE.U32 R4, R27, R20, R40 ;  /* 0x000000141b047225 */ /* 0x000fc800078e0028 */
[----:B------:R-:W-:-:S04]  /*2220*/  IMAD.WIDE.U32 R8, R27, R20, R22 ;  /* 0x000000141b087225 */ /* 0x000fc800078e0016 */
[----:B------:R-:W-:Y:S02]  /*2230*/  IMAD.IADD R5, R5, 0x1, R15 ;  /* 0x0000000105057824 */ /* 0x000fe400078e020f */
[----:B------:R-:W-:Y:S02]  /*2240*/  IMAD R12, R13, R32, RZ ;  /* 0x000000200d0c7224 */ /* 0x000fe400078e02ff */
[----:B------:R-:W-:Y:S02]  /*2250*/  IMAD.IADD R9, R15, 0x1, R9 ;  /* 0x000000010f097824 */ /* 0x000fe400078e0209 */
[C---:B------:R-:W-:Y:S02]  /*2260*/  IMAD R15, R47.reuse, R33, R12 ;  /* 0x000000212f0f7224 */ /* 0x040fe400078e020c */
[----:B------:R-:W-:Y:S01]  /*2270*/  IMAD.WIDE.U32 R28, R47, R20, R4 ;  /* 0x000000142f1c7225 */ /* 0x000fe200078e0004 */
[----:B------:R-:W-:-:S03]  /*2280*/  LOP3.LUT R5, R26, 0x30, R58, 0xf8, !PT ;  /* 0x000000301a057812 */ /* 0x000fc600078ef83a */
[----:B------:R-:W-:Y:S01]  /*2290*/  IMAD R12, R13, R20, RZ ;  /* 0x000000140d0c7224 */ /* 0x000fe200078e02ff */
[----:B------:R-:W-:Y:S01]  /*22a0*/  LOP3.LUT R5, R5, R60, RZ, 0x3c, !PT ;  /* 0x0000003c05057212 */ /* 0x000fe200078e3cff */
[----:B------:R-:W-:Y:S01]  /*22b0*/  IMAD.WIDE.U32 R34, R47, R32, R2 ;  /* 0x000000202f227225 */ /* 0x000fe200078e0002 */
[----:B------:R-:W-:-:S03]  /*22c0*/  IADD3 R2, P0, R27, R24, RZ ;  /* 0x000000181b027210 */ /* 0x000fc60007f1e0ff */
[----:B------:R-:W-:-:S04]  /*22d0*/  IMAD.WIDE.U32 R36, R47, R32, R6 ;  /* 0x000000202f247225 */ /* 0x000fc800078e0006 */
[C---:B------:R-:W-:Y:S02]  /*22e0*/  IMAD R73, R47.reuse, R21, R12 ;  /* 0x000000152f497224 */ /* 0x040fe400078e020c */
[----:B------:R-:W-:-:S04]  /*22f0*/  IMAD.WIDE.U32 R30, R47, R20, R8 ;  /* 0x000000142f1e7225 */ /* 0x000fc800078e0008 */
[----:B------:R-:W-:-:S04]  /*2300*/  IMAD.WIDE.U32 R38, R38, 0xa0, RZ ;  /* 0x000000a026267825 */ /* 0x000fc800078e00ff */
[----:B------:R-:W-:-:S04]  /*2310*/  IMAD.WIDE.U32 R32, R32, 0xa0, RZ ;  /* 0x000000a020207825 */ /* 0x000fc800078e00ff */
[----:B------:R-:W-:Y:S01]  /*2320*/  IMAD.WIDE.U32 R20, R20, 0xa0, RZ ;  /* 0x000000a014147825 */ /* 0x000fe200078e00ff */
[----:B------:R-:W-:Y:S02]  /*2330*/  ISETP.GE.AND P3, PT, R22, UR4, PT ;  /* 0x0000000416007c0c */ /* 0x000fe4000bf66270 */
[----:B------:R-:W-:Y:S01]  /*2340*/  ISETP.GE.AND P2, PT, R82, UR4, PT ;  /* 0x0000000452007c0c */ /* 0x000fe2000bf46270 */
[----:B------:R-:W-:Y:S02]  /*2350*/  IMAD.IADD R68, R73, 0x1, R31 ;  /* 0x0000000149447824 */ /* 0x000fe400078e021f */
[----:B------:R-:W-:Y:S02]  /*2360*/  IMAD.X R3, R57, 0x1, R10, P0 ;  /* 0x0000000139037824 */ /* 0x000fe400000e060a */
[----:B------:R-:W-:Y:S02]  /*2370*/  IMAD.IADD R63, R39, 0x1, R63 ;  /* 0x00000001273f7824 */ /* 0x000fe400078e023f */
[----:B------:R-:W-:-:S02]  /*2380*/  IMAD.IADD R64, R33, 0x1, R11 ;  /* 0x0000000121407824 */ /* 0x000fc400078e020b */
[----:B------:R-:W-:Y:S02]  /*2390*/  IMAD.IADD R65, R21, 0x1, R65 ;  /* 0x0000000115417824 */ /* 0x000fe400078e0241 */
[----:B------:R-:W-:Y:S02]  /*23a0*/  IMAD.IADD R66, R15, 0x1, R37 ;  /* 0x000000010f427824 */ /* 0x000fe400078e0225 */
[----:B------:R-:W-:Y:S02]  /*23b0*/  IMAD.IADD R70, R14, 0x1, R5 ;  /* 0x000000010e467824 */ /* 0x000fe400078e0205 */
[----:B------:R-:W-:Y:S02]  /*23c0*/  IMAD.IADD R71, R43, 0x1, R71 ;  /* 0x000000012b477824 */ /* 0x000fe400078e0247 */
[----:B------:R-:W-:Y:S02]  /*23d0*/  IMAD.IADD R72, R35, 0x1, R15 ;  /* 0x0000000123487824 */ /* 0x000fe400078e020f */
[----:B------:R-:W-:-:S07]  /*23e0*/  IMAD.IADD R73, R29, 0x1, R73 ;  /* 0x000000011d497824 */ /* 0x000fce00078e0249 */
.L_x_1105:
[----:B--2---:R-:W2:Y:S01]  /*23f0*/  LDL R4, [R1+0x48] ;  /* 0x0000480001047983 */ /* 0x004ea20000100800 */
[----:B----4-:R-:W0:Y:S01]  /*2400*/  LDC.64 R48, c[0x0][0x2d8] ;  /* 0x0000b600ff307b82 */ /* 0x010e220000000a00 */
[----:B------:R-:W-:Y:S01]  /*2410*/  VIADD R51, R51, 0xffffffff ;  /* 0xffffffff33337836 */ /* 0x000fe20000000000 */
[----:B------:R-:W-:Y:S01]  /*2420*/  LOP3.LUT R16, R16, 0xfffffffd, RZ, 0xc0, !PT ;  /* 0xfffffffd10107812 */ /* 0x000fe200078ec0ff */
[----:B------:R-:W-:Y:S05]  /*2430*/  YIELD ;  /* 0x0000000000007946 */ /* 0x000fea0003800000 */
[----:B------:R-:W1:Y:S01]  /*2440*/  LDC R27, c[0x0][0x3d4] ;  /* 0x0000f500ff1b7b82 */ /* 0x000e620000000800 */
[----:B------:R-:W-:Y:S01]  /*2450*/  SHF.R.S32.HI R11, RZ, 0x1f, R51 ;  /* 0x0000001fff0b7819 */ /* 0x000fe20000011433 */
[-C--:B------:R-:W-:Y:S01]  /*2460*/  IMAD R7, R63, R51.reuse, RZ ;  /* 0x000000333f077224 */ /* 0x080fe200078e02ff */
        /* <DEDUP_REMOVED lines=18> */
[-C--:B------:R-:W-:Y:S02]  /*2590*/  IMAD R7, R65, R51.reuse, RZ ;  /* 0x0000003341077224 */ /* 0x080fe400078e02ff */
[C---:B------:R-:W-:Y:S02]  /*25a0*/  IMAD R9, R11.reuse, R32, R5 ;  /* 0x000000200b097224 */ /* 0x040fe400078e0205 */
[----:B------:R-:W-:Y:S02]  /*25b0*/  IMAD R11, R11, R20, R7 ;  /* 0x000000140b0b7224 */ /* 0x000fe400078e0207 */
[----:B------:R-:W-:-:S04]  /*25c0*/  IMAD.WIDE.U32 R6, R32, R51, RZ ;  /* 0x0000003320067225 */ /* 0x000fc800078e00ff */
[----:B------:R-:W-:-:S04]  /*25d0*/  IMAD.WIDE.U32 R4, R20, R51, RZ ;  /* 0x0000003314047225 */ /* 0x000fc800078e00ff */
[----:B------:R-:W-:Y:S02]  /*25e0*/  IMAD.IADD R55, R7, 0x1, R9 ;  /* 0x0000000107377824 */ /* 0x000fe400078e0209 */
[----:B------:R-:W-:Y:S01]  /*25f0*/  IMAD.IADD R26, R5, 0x1, R11 ;  /* 0x00000001051a7824 */ /* 0x000fe200078e020b */
[----:B------:R-:W-:Y:S06]  /*2600*/  @!P0 BRA `(.L_x_1078) ;  /* 0x0000001000508947 */ /* 0x000fec0003800000 */
[----:B------:R-:W0:Y:S01]  /*2610*/  S2R R8, SR_TID.X ;  /* 0x0000000000087919 */ /* 0x000e220000002100 */
[----:B------:R-:W-:Y:S01]  /*2620*/  BSSY B1, `(.L_x_1079) ;  /* 0x000001c000017945 */ /* 0x000fe20003800000 */
[----:B------:R-:W-:Y:S01]  /*2630*/  CS2R R14, SRZ ;  /* 0x00000000000e7805 */ /* 0x000fe2000001ff00 */
[C---:B0-----:R-:W-:Y:S02]  /*2640*/  VIADD R24, R8.reuse, 0xffffff80 ;  /* 0xffffff8008187836 */ /* 0x041fe40000000000 */
[----:B------:R-:W-:Y:S02]  /*2650*/  VIADD R10, R8, 0xffffff80 ;  /* 0xffffff80080a7836 */ /* 0x000fe40000000000 */
[----:B------:R-:W-:-:S03]  /*2660*/  IMAD R8, R51, -0xa0, R50 ;  /* 0xffffff6033087824 */ /* 0x000fc600078e0232 */
[----:B------:R-:W-:Y:S02]  /*2670*/  LEA.HI R10, R10, R24, RZ, 0x1 ;  /* 0x000000180a0a7211 */ /* 0x000fe400078f08ff */
[----:B------:R-:W-:Y:S02]  /*2680*/  CS2R R24, SRZ ;  /* 0x0000000000187805 */ /* 0x000fe4000001ff00 */
[----:B------:R-:W-:Y:S02]  /*2690*/  VIMNMX R8, R8, 0xa0, PT ;  /* 0x000000a008087848 */ /* 0x000fe40003fe0100 */
[----:B------:R-:W-:-:S04]  /*26a0*/  SHF.R.S32.HI R10, RZ, 0x1, R10 ;  /* 0x00000001ff0a7819 */ /* 0x000fc8000001140a */
[----:B------:R-:W-:Y:S02]  /*26b0*/  ISETP.GE.AND P1, PT, R10, R8, PT ;  /* 0x000000080a00720c */ /* 0x000fe40003f26270 */
[----:B------:R-:W-:Y:S02]  /*26c0*/  CS2R R10, SRZ ;  /* 0x00000000000a7805 */ /* 0x000fe4000001ff00 */
[----:B------:R-:W-:-:S09]  /*26d0*/  CS2R R8, SRZ ;  /* 0x0000000000087805 */ /* 0x000fd2000001ff00 */
        /* <DEDUP_REMOVED lines=16> */
.L_x_1080:
[----:B------:R-:W-:Y:S05]  /*27e0*/  BSYNC B1 ;  /* 0x0000000000017941 */ /* 0x000fea0003800000 */
.L_x_1079:
[----:B0-----:R-:W2:Y:S01]  /*27f0*/  LDL R4, [R1+0x10] ;  /* 0x0000100001047983 */ /* 0x001ea20000100800 */
[----:B-----5:R-:W-:Y:S02]  /*2800*/  IMAD.MOV.U32 R26, RZ, RZ, R10 ;  /* 0x000000ffff1a7224 */ /* 0x020fe400078e000a */
[----:B------:R-:W-:Y:S02]  /*2810*/  IMAD.MOV.U32 R81, RZ, RZ, R14 ;  /* 0x000000ffff517224 */ /* 0x000fe400078e000e */
[----:B------:R-:W-:Y:S02]  /*2820*/  IMAD.MOV.U32 R48, RZ, RZ, R8 ;  /* 0x000000ffff307224 */ /* 0x000fe400078e0008 */
[----:B------:R-:W-:Y:S01]  /*2830*/  IMAD.MOV.U32 R83, RZ, RZ, R24 ;  /* 0x000000ffff537224 */ /* 0x000fe200078e0018 */
[----:B--2---:R-:W-:-:S13]  /*2840*/  ISETP.NE.AND P0, PT, R4, 0x3, PT ;  /* 0x000000030400780c */ /* 0x004fda0003f05270 */
[----:B------:R-:W-:Y:S05]  /*2850*/  @!P0 BRA `(.L_x_1081) ;  /* 0x0000000000048947 */ /* 0x000fea0003800000 */
[----:B------:R-:W-:Y:S01]  /*2860*/  BPT.TRAP 0x1 ;  /* 0x000000040000795c */ /* 0x000fe20000300000 */
.L_x_1081:
[----:B------:R-:W2:Y:S01]  /*2870*/  LDL R4, [R1+0x1c] ;  /* 0x00001c0001047983 */ /* 0x000ea20000100800 */
[----:B------:R-:W-:Y:S01]  /*2880*/  IMAD R74, R157, 0x8, R18 ;  /* 0x000000089d4a7824 */ /* 0x000fe200078e0212 */
[----:B------:R-:W-:Y:S01]  /*2890*/  BSSY B1, `(.L_x_1082) ;  /* 0x0000004000017945 */ /* 0x000fe20003800000 */
[----:B--2---:R-:W-:-:S04]  /*28a0*/  SHF.L.U32 R77, R4, 0x1f, RZ ;  /* 0x0000001f044d7819 */ /* 0x004fc800000006ff */
[----:B------:R-:W0:Y:S02]  /*28b0*/  SYNCS.PHASECHK.TRANS64.TRYWAIT P5, [R74+URZ+0x13290], R77 ;  /* 0x0132904d4a0075a7 */ /* 0x000e2400080a017f */
[----:B0-----:R-:W-:Y:S05]  /*28c0*/  @!P5 BRA `(.L_x_1083) ;  /* 0x000001d00034d947 */ /* 0x001fea0003800000 */
.L_x_1388:
[----:B------:R-:W-:Y:S05]  /*28d0*/  BSYNC B1 ;  /* 0x0000000000017941 */ /* 0x000fea0003800000 */
.L_x_1082:
[----:B------:R-:W-:Y:S05]  /*28e0*/  @P1 BRA `(.L_x_1084) ;  /* 0x0000002000941947 */ /* 0x000fea0003800000 */
[----:B------:R-:W-:Y:S04]  /*28f0*/  BSSY B1, `(.L_x_1085) ;  /* 0x000006f000017945 */ /* 0x000fe80003800000 */
[----:B------:R-:W-:Y:S05]  /*2900*/  @P3 BRA `(.L_x_1086) ;  /* 0x0000000400b43947 */ /* 0x000fea0003800000 */
[----:B------:R1:W2:Y:S01]  /*2910*/  LDS.128 R4, [R76+0xe000] ;  /* 0x00e000004c047984 */ /* 0x0002a20000000c00 */
[----:B------:R-:W-:Y:S01]  /*2920*/  ISETP.GE.AND P5, PT, R40, R27, PT ;  /* 0x0000001b2800720c */ /* 0x000fe20003fa6270 */
[----:B------:R-:W-:-:S12]  /*2930*/  BSSY B2, `(.L_x_1087) ;  /* 0x0000069000027945 */ /* 0x000fd80003800000 */
[----:B-1----:R-:W-:Y:S05]  /*2940*/  @P5 BRA `(.L_x_1088) ;  /* 0x00000004009c5947 */ /* 0x002fea0003800000 */
[----:B------:R-:W-:Y:S02]  /*2950*/  SHF.R.U32.HI R53, RZ, 0x8, R15 ;  /* 0x00000008ff357819 */ /* 0x000fe4000001160f */
[----:B------:R-:W-:Y:S02]  /*2960*/  SHF.R.U32.HI R14, RZ, 0x8, R25 ;  /* 0x00000008ff0e7819 */ /* 0x000fe40000011619 */
[----:B------:R-:W-:Y:S02]  /*2970*/  SHF.R.U32.HI R54, RZ, 0x10, R15 ;  /* 0x00000010ff367819 */ /* 0x000fe4000001160f */
[----:B------:R-:W-:Y:S01]  /*2980*/  LOP3.LUT R24, R15, 0xff0000ff, RZ, 0xc0, !PT ;  /* 0xff0000ff0f187812 */ /* 0x000fe200078ec0ff */
[----:B------:R-:W-:Y:S01]  /*2990*/  IMAD.SHL.U32 R15, R53, 0x100, RZ ;  /* 0x00000100350f7824 */ /* 0x000fe200078e00ff */
[----:B------:R-:W-:Y:S02]  /*29a0*/  SHF.R.U32.HI R49, RZ, 0x10, R25 ;  /* 0x00000010ff317819 */ /* 0x000fe40000011619 */
[----:B------:R-:W-:Y:S01]  /*29b0*/  LOP3.LUT R52, R25, 0xff0000ff, RZ, 0xc0, !PT ;  /* 0xff0000ff19347812 */ /* 0x000fe200078ec0ff */
[----:B------:R-:W-:Y:S01]  /*29c0*/  IMAD.SHL.U32 R25, R14, 0x100, RZ ;  /* 0x000001000e197824 */ /* 0x000fe200078e00ff */
[----:B------:R-:W-:Y:S01]  /*29d0*/  LOP3.LUT R24, R24, 0xff00, R15, 0xf8, !PT ;  /* 0x0000ff0018187812 */ /* 0x000fe200078ef80f */
[----:B--2---:R-:W-:Y:S01]  /*29e0*/  IMAD.MOV.U32 R14, RZ, RZ, R4 ;  /* 0x000000ffff0e7224 */ /* 0x004fe200078e0004 */
        /* <DEDUP_REMOVED lines=15> */
[C---:B------:R-:W-:Y:S01]  /*2ae0*/  FMUL.FTZ R80, R4.reuse, R54 ;  /* 0x0000003604507220 */ /* 0x040fe20000410000 */
[--C-:B------:R-:W-:Y:S01]  /*2af0*/  HADD2.F32 R25, -RZ, R5.reuse.H1_H1 ;  /* 0x30000005ff197230 */ /* 0x100fe20000004100 */
[----:B------:R-:W-:Y:S01]  /*2b00*/  F2FP.F16.E4M3.UNPACK_B R54, R83 ;  /* 0x00000053ff36723e */ /* 0x000fe200020006ff */
[----:B------:R-:W-:Y:S02]  /*2b10*/  HADD2.F32 R24, -RZ, R5.H0_H0 ;  /* 0x20000005ff187230 */ /* 0x000fe40000004100 */
[-C--:B------:R-:W-:Y:S01]  /*2b20*/  FFMA.FTZ R4, R4, R52.reuse, -R79 ;  /* 0x0000003404047223 */ /* 0x080fe2000001084f */
[----:B------:R-:W-:Y:S02]  /*2b30*/  HADD2.F32 R49, -RZ, R49.H1_H1 ;  /* 0x30000031ff317230 */ /* 0x000fe40000004100 */
[----:B------:R-:W-:Y:S01]  /*2b40*/  FFMA.FTZ R5, R15, R52, R80 ;  /* 0x000000340f057223 */ /* 0x000fe20000010050 */
[CC--:B------:R-:W-:Y:S01]  /*2b50*/  FMUL.FTZ R79, R25.reuse, R55.reuse ;  /* 0x00000037194f7220 */ /* 0x0c0fe20000410000 */
[C---:B------:R-:W-:Y:S01]  /*2b60*/  FMUL.FTZ R84, R24.reuse, R55 ;  /* 0x0000003718547220 */ /* 0x040fe20000410000 */
[-C--:B------:R-:W-:Y:S01]  /*2b70*/  F2FP.F16.E4M3.UNPACK_B R15, R14.reuse.H1 ;  /* 0x0000000eff0f723e */ /* 0x080fe200030006ff */
[----:B------:R-:W-:Y:S01]  /*2b80*/  HADD2.F32 R55, -RZ, R54.H1_H1 ;  /* 0x30000036ff377230 */ /* 0x000fe20000004100 */
[----:B------:R-:W-:Y:S01]  /*2b90*/  F2FP.F16.E4M3.UNPACK_B R14, R14 ;  /* 0x0000000eff0e723e */ /* 0x000fe200020006ff */
[-C--:B------:R-:W-:Y:S01]  /*2ba0*/  FFMA.FTZ R83, R24, R49.reuse, -R79 ;  /* 0x0000003118537223 */ /* 0x080fe2000001084f */
[----:B------:R-:W-:Y:S01]  /*2bb0*/  FFMA.FTZ R86, R25, R49, R84 ;  /* 0x0000003119567223 */ /* 0x000fe20000010054 */
[----:B------:R-:W-:Y:S01]  /*2bc0*/  F2FP.F16.E4M3.UNPACK_B R49, R81 ;  /* 0x00000051ff31723e */ /* 0x000fe200020006ff */
[----:B------:R-:W-:-:S02]  /*2bd0*/  HADD2.F32 R24, -RZ, R15.H0_H0 ;  /* 0x2000000fff187230 */ /* 0x000fc40000004100 */
[----:B------:R-:W-:Y:S01]  /*2be0*/  HADD2.F32 R25, -RZ, R15.H1_H1 ;  /* 0x3000000fff197230 */ /* 0x000fe20000004100 */
[----:B------:R-:W-:Y:S01]  /*2bf0*/  F2FP.SATFINITE.E4M3.F32.PACK_AB_MERGE_C R87, R86, R83, RZ ;  /* 0x000000535657723e */ /* 0x000fe200048070ff */
[----:B------:R-:W-:Y:S02]  /*2c00*/  HADD2.F32 R15, -RZ, R14.H0_H0 ;  /* 0x2000000eff0f7230 */ /* 0x000fe40000004100 */
[-C--:B------:R-:W-:Y:S01]  /*2c10*/  FMUL.FTZ R84, R24, R55.reuse ;  /* 0x0000003718547220 */ /* 0x080fe20000410000 */
[----:B------:R-:W-:Y:S02]  /*2c20*/  HADD2.F32 R54, -RZ, R54.H0_H0 ;  /* 0x20000036ff367230 */ /* 0x000fe40000004100 */
[----:B------:R-:W-:Y:S01]  /*2c30*/  FMUL.FTZ R79, R25, R55 ;  /* 0x00000037194f7220 */ /* 0x000fe20000410000 */
[----:B------:R-:W-:Y:S01]  /*2c40*/  HADD2.F32 R14, -RZ, R14.H1_H1 ;  /* 0x3000000eff0e7230 */ /* 0x000fe20000004100 */
[----:B------:R-:W-:Y:S01]  /*2c50*/  F2FP.SATFINITE.E4M3.F32.PACK_AB_MERGE_C R5, R5, R4, R87 ;  /* 0x000000040505723e */ /* 0x000fe20004807057 */
[----:B------:R-:W-:-:S02]  /*2c60*/  HADD2.F32 R52, -RZ, R49.H1_H1 ;  /* 0x30000031ff347230 */ /* 0x000fc40000004100 */
[-C--:B------:R-:W-:Y:S01]  /*2c70*/  FMUL.FTZ R55, R15, R54.reuse ;  /* 0x000000360f377220 */ /* 0x080fe20000410000 */
[----:B------:R-:W-:Y:S02]  /*2c80*/  HADD2.F32 R49, -RZ, R49.H0_H0 ;  /* 0x20000031ff317230 */ /* 0x000fe40000004100 */
[----:B------:R-:W-:Y:S01]  /*2c90*/  FMUL.FTZ R80, R14, R54 ;  /* 0x000000360e507220 */ /* 0x000fe20000410000 */
[----:B------:R-:W-:Y:S01]  /*2ca0*/  F2FP.F16.E4M3.UNPACK_B R54, R78.H1 ;  /* 0x0000004eff36723e */ /* 0x000fe200030006ff */
[-C--:B------:R-:W-:Y:S01]  /*2cb0*/  FFMA.FTZ R79, R24, R52.reuse, -R79 ;  /* 0x00000034184f7223 */ /* 0x080fe2000001084f */
[----:B------:R-:W-:Y:S01]  /*2cc0*/  FFMA.FTZ R84, R25, R52, R84 ;  /* 0x0000003419547223 */ /* 0x000fe20000010054 */
[----:B------:R-:W-:Y:S01]  /*2cd0*/  FFMA.FTZ R80, R15, R49, -R80 ;  /* 0x000000310f507223 */ /* 0x000fe20000010850 */
[----:B------:R-:W-:Y:S01]  /*2ce0*/  F2FP.F16.E4M3.UNPACK_B R15, R7.H1 ;  /* 0x00000007ff0f723e */ /* 0x000fe200030006ff */
[----:B------:R-:W-:Y:S01]  /*2cf0*/  FFMA.FTZ R81, R14, R49, R55 ;  /* 0x000000310e517223 */ /* 0x000fe20000010037 */
[----:B------:R-:W-:-:S02]  /*2d00*/  F2FP.F16.E4M3.UNPACK_B R49, R53.H1 ;  /* 0x00000035ff31723e */ /* 0x000fc400030006ff */
[----:B------:R-:W-:Y:S01]  /*2d10*/  F2FP.SATFINITE.E4M3.F32.PACK_AB_MERGE_C R85, R84, R79, RZ ;  /* 0x0000004f5455723e */ /* 0x000fe200048070ff */
[--C-:B------:R-:W-:Y:S01]  /*2d20*/  HADD2.F32 R25, -RZ, R15.reuse.H1_H1 ;  /* 0x3000000fff197230 */ /* 0x100fe20000004100 */
[----:B------:R-:W-:Y:S01]  /*2d30*/  F2FP.F16.E4M3.UNPACK_B R14, R6.H1 ;  /* 0x00000006ff0e723e */ /* 0x000fe200030006ff */
[----:B------:R-:W-:Y:S01]  /*2d40*/  HADD2.F32 R79, -RZ, R54.H1_H1 ;  /* 0x30000036ff4f7230 */ /* 0x000fe20000004100 */
[----:B------:R-:W-:Y:S01]  /*2d50*/  F2FP.F16.E4M3.UNPACK_B R78, R78 ;  /* 0x0000004eff4e723e */ /* 0x000fe200020006ff */
[----:B------:R-:W-:Y:S01]  /*2d60*/  HADD2.F32 R24, -RZ, R15.H0_H0 ;  /* 0x2000000fff187230 */ /* 0x000fe20000004100 */
[----:B------:R-:W-:Y:S01]  /*2d70*/  F2FP.F16.E4M3.UNPACK_B R53, R53 ;  /* 0x00000035ff35723e */ /* 0x000fe200020006ff */
[----:B------:R-:W-:Y:S02]  /*2d80*/  HADD2.F32 R52, -RZ, R49.H1_H1 ;  /* 0x30000031ff347230 */ /* 0x000fe40000004100 */
[----:B------:R-:W-:Y:S01]  /*2d90*/  FMUL.FTZ R83, R25, R79 ;  /* 0x0000004f19537220 */ /* 0x000fe20000410000 */
[----:B------:R-:W-:-:S02]  /*2da0*/  HADD2.F32 R15, -RZ, R14.H1_H1 ;  /* 0x3000000eff0f7230 */ /* 0x000fc40000004100 */
[C---:B------:R-:W-:Y:S01]  /*2db0*/  FMUL.FTZ R86, R24.reuse, R79 ;  /* 0x0000004f18567220 */ /* 0x040fe20000410000 */
[----:B------:R-:W-:Y:S02]  /*2dc0*/  HADD2.F32 R55, -RZ, R78.H1_H1 ;  /* 0x3000004eff377230 */ /* 0x000fe40000004100 */
[----:B------:R-:W-:Y:S01]  /*2dd0*/  FFMA.FTZ R83, R24, R52, -R83 ;  /* 0x0000003418537223 */ /* 0x000fe20000010853 */
[----:B------:R-:W-:Y:S01]  /*2de0*/  HADD2.F32 R14, -RZ, R14.H0_H0 ;  /* 0x2000000eff0e7230 */ /* 0x000fe20000004100 */
[----:B------:R-:W-:Y:S01]  /*2df0*/  F2FP.F16.E4M3.UNPACK_B R7, R7 ;  /* 0x00000007ff07723e */ /* 0x000fe200020006ff */
[----:B------:R-:W-:Y:S02]  /*2e00*/  HADD2.F32 R24, -RZ, R53.H1_H1 ;  /* 0x30000035ff187230 */ /* 0x000fe40000004100 */
[-C--:B------:R-:W-:Y:S01]  /*2e10*/  FMUL.FTZ R79, R15, R55.reuse ;  /* 0x000000370f4f7220 */ /* 0x080fe20000410000 */
        /* <DEDUP_REMOVED lines=10> */
[----:B------:R-:W-:Y:S02]  /*2ec0*/  HADD2.F32 R6, -RZ, R6.H1_H1 ;  /* 0x30000006ff067230 */ /* 0x000fe40000004100 */
[----:B------:R-:W-:Y:S01]  /*2ed0*/  FMUL.FTZ R55, R15, R54 ;  /* 0x000000360f377220 */ /* 0x000fe20000410000 */
[----:B------:R-:W-:-:S02]  /*2ee0*/  HADD2.F32 R78, -RZ, R78.H0_H0 ;  /* 0x2000004eff4e7230 */ /* 0x000fc40000004100 */
[----:B------:R-:W-:Y:S01]  /*2ef0*/  FMUL.FTZ R54, R14, R54 ;  /* 0x000000360e367220 */ /* 0x000fe20000410000 */
[----:B------:R-:W-:Y:S01]  /*2f00*/  HADD2.F32 R49, -RZ, R49.H0_H0 ;  /* 0x20000031ff317230 */ /* 0x000fe20000004100 */
[----:B------:R-:W-:Y:S01]  /*2f10*/  F2FP.SATFINITE.E4M3.F32.PACK_AB_MERGE_C R79, R84, R79, RZ ;  /* 0x0000004f544f723e */ /* 0x000fe200048070ff */
[----:B------:R-:W-:Y:S02]  /*2f20*/  HADD2.F32 R53, -RZ, R53.H0_H0 ;  /* 0x20000035ff357230 */ /* 0x000fe40000004100 */
[-C--:B------:R-:W-:Y:S01]  /*2f30*/  FMUL.FTZ R24, R6, R78.reuse ;  /* 0x0000004e06187220 */ /* 0x080fe20000410000 */
[----:B------:R-:W-:Y:S01]  /*2f40*/  FMUL.FTZ R25, R7, R78 ;  /* 0x0000004e07197220 */ /* 0x000fe20000410000 */
[-C--:B------:R-:W-:Y:S01]  /*2f50*/  FFMA.FTZ R55, R14, R49.reuse, -R55 ;  /* 0x000000310e377223 */ /* 0x080fe20000010837 */
[----:B------:R-:W-:Y:S01]  /*2f60*/  FFMA.FTZ R54, R15, R49, R54 ;  /* 0x000000310f367223 */ /* 0x000fe20000010036 */
[-C--:B------:R-:W-:Y:S01]  /*2f70*/  FFMA.FTZ R24, R7, R53.reuse, -R24 ;  /* 0x0000003507187223 */ /* 0x080fe20000010818 */
[----:B------:R-:W-:Y:S01]  /*2f80*/  FFMA.FTZ R25, R6, R53, R25 ;  /* 0x0000003506197223 */ /* 0x000fe20000010019 */
[----:B------:R-:W-:-:S04]  /*2f90*/  F2FP.SATFINITE.E4M3.F32.PACK_AB_MERGE_C R83, R86, R83, RZ ;  /* 0x000000535653723e */ /* 0x000fc800048070ff */
[----:B------:R-:W-:Y:S02]  /*2fa0*/  F2FP.SATFINITE.E4M3.F32.PACK_AB_MERGE_C R6, R25, R24, R79 ;  /* 0x000000181906723e */ /* 0x000fe4000480704f */
[----:B------:R-:W-:-:S07]  /*2fb0*/  F2FP.SATFINITE.E4M3.F32.PACK_AB_MERGE_C R7, R54, R55, R83 ;  /* 0x000000373607723e */ /* 0x000fce0004807053 */
.L_x_1088:
[----:B------:R-:W-:Y:S05]  /*2fc0*/  BSYNC B2 ;  /* 0x0000000000027941 */ /* 0x000fea0003800000 */
.L_x_1087:
[----:B--2---:R1:W-:Y:S02]  /*2fd0*/  STG.E.128 desc[UR40][R12.64], R4 ;  /* 0x000000040c007986 */ /* 0x0043e4000c101d28 */
.L_x_1086:
[----:B------:R-:W-:Y:S05]  /*2fe0*/  BSYNC B1 ;  /* 0x0000000000017941 */ /* 0x000fea0003800000 */
.L_x_1085:
[----:B------:R-:W-:Y:S05]  /*2ff0*/  @P2 BRA `(.L_x_1084) ;  /* 0x0000001800d02947 */ /* 0x000fea0003800000 */
[----:B-1----:R-:W2:Y:S01]  /*3000*/  LDL R6, [R1+0x48] ;  /* 0x0000480001067983 */ /* 0x002ea20000100800 */
        /* <DEDUP_REMOVED lines=8> */
[----:B------:R-:W1:Y:S01]  /*3090*/  LDS.128 R4, [R4+0xe000] ;  /* 0x00e0000004047984 */ /* 0x000e620000000c00 */
        /* <DEDUP_REMOVED lines=10> */
[----:B-1----:R-:W-:Y:S01]  /*3140*/  IMAD.MOV.U32 R8, RZ, RZ, R4 ;  /* 0x000000ffff087224 */ /* 0x002fe200078e0004 */
[----:B------:R-:W-:Y:S01]  /*3150*/  F2FP.F16.E4M3.UNPACK_B R4, R5 ;  /* 0x00000005ff04723e */ /* 0x000fe200020006ff */
[----:B------:R-:W-:Y:S01]  /*3160*/  IMAD.U32 R15, R15, 0x10000, RZ ;  /* 0x000100000f0f7824 */ /* 0x000fe200078e00ff */
[----:B------:R-:W-:Y:S01]  /*3170*/  LOP3.LUT R9, R10, 0xff00, R9, 0xf8, !PT ;  /* 0x0000ff000a097812 */ /* 0x000fe200078ef809 */
[----:B------:R-:W-:Y:S01]  /*3180*/  IMAD.U32 R10, R24, 0x10000, RZ ;  /* 0x00010000180a7824 */ /* 0x000fe200078e00ff */
[----:B------:R-:W-:-:S02]  /*3190*/  F2FP.F16.E4M3.UNPACK_B R11, R48.H1 ;  /* 0x00000030ff0b723e */ /* 0x000fc400030006ff */
[----:B------:R-:W-:Y:S02]  /*31a0*/  LOP3.LUT R49, R14, 0xff0000, R15, 0xf8, !PT ;  /* 0x00ff00000e317812 */ /* 0x000fe400078ef80f */
[----:B------:R-:W-:Y:S01]  /*31b0*/  LOP3.LUT R24, R9, 0xff0000, R10, 0xf8, !PT ;  /* 0x00ff000009187812 */ /* 0x000fe200078ef80a */
[--C-:B------:R-:W-:Y:S01]  /*31c0*/  HADD2.F32 R9, -RZ, R4.reuse.H1_H1 ;  /* 0x30000004ff097230 */ /* 0x100fe20000004100 */
[----:B------:R-:W-:Y:S01]  /*31d0*/  F2FP.F16.E4M3.UNPACK_B R14, R26.H1 ;  /* 0x0000001aff0e723e */ /* 0x000fe200030006ff */
[--C-:B------:R-:W-:Y:S01]  /*31e0*/  HADD2.F32 R25, -RZ, R11.reuse.H0_H0 ;  /* 0x2000000bff197230 */ /* 0x100fe20000004100 */
[----:B------:R-:W-:Y:S01]  /*31f0*/  F2FP.F16.E4M3.UNPACK_B R5, R5.H1 ;  /* 0x00000005ff05723e */ /* 0x000fe200030006ff */
[----:B------:R-:W-:Y:S01]  /*3200*/  HADD2.F32 R4, -RZ, R4.H0_H0 ;  /* 0x20000004ff047230 */ /* 0x000fe20000004100 */
[----:B------:R-:W-:Y:S01]  /*3210*/  F2FP.F16.E4M3.UNPACK_B R48, R48 ;  /* 0x00000030ff30723e */ /* 0x000fe200020006ff */
        /* <DEDUP_REMOVED lines=16> */
[----:B------:R-:W-:-:S02]  /*3320*/  HADD2.F32 R15, -RZ, R48.H1_H1 ;  /* 0x30000030ff0f7230 */ /* 0x000fc40000004100 */
[--C-:B------:R-:W-:Y:S02]  /*3330*/  HADD2.F32 R10, -RZ, R9.reuse.H0_H0 ;  /* 0x20000009ff0a7230 */ /* 0x100fe40000004100 */
[----:B------:R-:W-:Y:S01]  /*3340*/  HADD2.F32 R11, -RZ, R9.H1_H1 ;  /* 0x30000009ff0b7230 */ /* 0x000fe20000004100 */
[----:B------:R-:W-:Y:S01]  /*3350*/  F2FP.SATFINITE.E4M3.F32.PACK_AB_MERGE_C R79, R78, R27, RZ ;  /* 0x0000001b4e4f723e */ /* 0x000fe200048070ff */
        /* <DEDUP_REMOVED lines=60> */
.L_x_1090:
[----:B------:R-:W-:Y:S05]  /*3720*/  BSYNC B1 ;  /* 0x0000000000017941 */ /* 0x000fea0003800000 */
.L_x_1089:
[----:B-1----:R2:W-:Y:S01]  /*3730*/  STG.E.128 desc[UR40][R12.64+0x20], R4 ;  /* 0x000020040c007986 */ /* 0x0025e2000c101d28 */
[----:B------:R-:W-:Y:S05]  /*3740*/  BRA `(.L_x_1084) ;  /* 0x0000001000fc7947 */ /* 0x000fea0003800000 */
.L_x_1078:
[----:B------:R-:W0:Y:S01]  /*3750*/  S2R R5, SR_TID.X ;  /* 0x0000000000057919 */ /* 0x000e220000002100 */
[----:B------:R-:W2:Y:S01]  /*3760*/  LDL R52, [R1+0x10] ;  /* 0x0000100001347983 */ /* 0x000ea20000100800 */
[C---:B0-----:R-:W-:Y:S02]  /*3770*/  VIADD R9, R5.reuse, 0xffffff80 ;  /* 0xffffff8005097836 */ /* 0x041fe40000000000 */
[----:B------:R-:W-:Y:S02]  /*3780*/  VIADD R8, R5, 0xffffff80 ;  /* 0xffffff8005087836 */ /* 0x000fe40000000000 */
[----:B------:R-:W-:-:S03]  /*3790*/  IMAD R5, R51, -0xa0, R50 ;  /* 0xffffff6033057824 */ /* 0x000fc600078e0232 */
[----:B------:R-:W-:Y:S02]  /*37a0*/  LEA.HI R8, R8, R9, RZ, 0x1 ;  /* 0x0000000908087211 */ /* 0x000fe400078f08ff */
[----:B------:R-:W-:Y:S02]  /*37b0*/  VIMNMX R5, R5, 0xa0, PT ;  /* 0x000000a005057848 */ /* 0x000fe40003fe0100 */
[----:B------:R-:W-:-:S04]  /*37c0*/  SHF.R.S32.HI R8, RZ, 0x1, R8 ;  /* 0x00000001ff087819 */ /* 0x000fc80000011408 */
[----:B------:R-:W-:-:S04]  /*37d0*/  ISETP.GE.AND P1, PT, R8, R5, PT ;  /* 0x000000050800720c */ /* 0x000fc80003f26270 */
[----:B------:R-:W-:-:S13]  /*37e0*/  ISETP.GE.OR P0, PT, R22, R27, P1 ;  /* 0x0000001b1600720c */ /* 0x000fda0000f06670 */
[----:B------:R-:W0:Y:S08]  /*37f0*/  @!P0 LDC.64 R12, c[0x0][0x3c8] ;  /* 0x0000f200ff0c8b82 */ /* 0x000e300000000a00 */
[----:B------:R-:W1:Y:S01]  /*3800*/  @!P0 LDC.64 R24, c[0x0][0x3e0] ;  /* 0x0000f800ff188b82 */ /* 0x000e620000000a00 */
[----:B------:R-:W-:Y:S02]  /*3810*/  CS2R R10, SRZ ;  /* 0x00000000000a7805 */ /* 0x000fe4000001ff00 */
[----:B------:R-:W-:-:S02]  /*3820*/  CS2R R8, SRZ ;  /* 0x0000000000087805 */ /* 0x000fc4000001ff00 */
[----:B0-----:R-:W-:-:S04]  /*3830*/  @!P0 IADD3 R12, P5, P6, R36, R12, R6 ;  /* 0x0000000c240c8210 */ /* 0x001fc80007ebe006 */
[----:B------:R-:W-:Y:S02]  /*3840*/  @!P0 IADD3.X R13, R66, R13, R55, P5, P6 ;  /* 0x0000000d420d8210 */ /* 0x000fe40002fec437 */
[----:B------:R-:W-:Y:S02]  /*3850*/  CS2R R6, SRZ ;  /* 0x0000000000067805 */ /* 0x000fe4000001ff00 */
[----:B-1----:R-:W-:Y:S02]  /*3860*/  @!P0 IADD3 R24, P5, P6, R30, R24, R4 ;  /* 0x000000181e188210 */ /* 0x002fe40007ebe004 */
[----:B------:R-:W-:Y:S02]  /*3870*/  CS2R R4, SRZ ;  /* 0x0000000000047805 */ /* 0x000fe4000001ff00 */
[----:B------:R-:W-:-:S04]  /*3880*/  @!P0 IADD3.X R25, R68, R25, R26, P5, P6 ;  /* 0x0000001944198210 */ /* 0x000fc80002fec41a */
[----:B------:R-:W3:Y:S04]  /*3890*/  @!P0 LDG.E.128 R4, desc[UR40][R12.64] ;  /* 0x000000280c048981 */ /* 0x000ee8000c1e1d00 */
[----:B------:R-:W4:Y:S01]  /*38a0*/  @!P0 LDG.E.128 R8, desc[UR40][R24.64] ;  /* 0x0000002818088981 */ /* 0x000f22000c1e1d00 */
[----:B------:R-:W-:Y:S02]  /*38b0*/  ISETP.GE.AND P0, PT, R22, R27, PT ;  /* 0x0000001b1600720c */ /* 0x000fe40003f06270 */
[----:B------:R-:W-:-:S11]  /*38c0*/  LOP3.LUT R16, R16, 0xfffffffe, RZ, 0xc0, !PT ;  /* 0xfffffffe10107812 */ /* 0x000fd600078ec0ff */
[----:B------:R-:W-:Y:S02]  /*38d0*/  @P0 LOP3.LUT R16, R16, 0x1, RZ, 0xfc, !PT ;  /* 0x0000000110100812 */ /* 0x000fe400078efcff */
[----:B--2---:R-:W-:Y:S01]  /*38e0*/  ISETP.NE.AND P0, PT, R52, 0x3, PT ;  /* 0x000000033400780c */ /* 0x004fe20003f05270 */
[----:B---3--:R-:W-:Y:S02]  /*38f0*/  IMAD.MOV.U32 R78, RZ, RZ, R6 ;  /* 0x000000ffff4e7224 */ /* 0x008fe400078e0006 */
[----:B------:R-:W-:Y:S02]  /*3900*/  IMAD.MOV.U32 R84, RZ, RZ, R4 ;  /* 0x000000ffff547224 */ /* 0x000fe400078e0004 */
[----:B----4-:R-:W-:Y:S02]  /*3910*/  IMAD.MOV.U32 R80, RZ, RZ, R10 ;  /* 0x000000ffff507224 */ /* 0x010fe400078e000a */
[----:B------:R-:W-:-:S06]  /*3920*/  IMAD.MOV.U32 R85, RZ, RZ, R8 ;  /* 0x000000ffff557224 */ /* 0x000fcc00078e0008 */
[----:B------:R-:W-:Y:S05]  /*3930*/  @!P0 BRA `(.L_x_1091) ;  /* 0x0000000000048947 */ /* 0x000fea0003800000 */
[----:B------:R-:W-:Y:S01]  /*3940*/  BPT.TRAP 0x1 ;  /* 0x000000040000795c */ /* 0x000fe20000300000 */
.L_x_1091:
[----:B------:R-:W2:Y:S01]  /*3950*/  LDL R12, [R1+0x1c] ;  /* 0x00001c00010c7983 */ /* 0x000ea20000100800 */
[----:B------:R-:W-:Y:S01]  /*3960*/  IMAD R74, R157, 0x8, R18 ;  /* 0x000000089d4a7824 */ /* 0x000fe200078e0212 */
[----:B------:R-:W0:Y:S01]  /*3970*/  LDC R79, c[0x0][0x2e4] ;  /* 0x0000b900ff4f7b82 */ /* 0x000e220000000800 */
[----:B------:R-:W-:Y:S01]  /*3980*/  BSSY B1, `(.L_x_1092) ;  /* 0x0000004000017945 */ /* 0x000fe20003800000 */
[----:B--2---:R-:W-:-:S04]  /*3990*/  SHF.L.U32 R77, R12, 0x1f, RZ ;  /* 0x0000001f0c4d7819 */ /* 0x004fc800000006ff */
[----:B------:R-:W1:Y:S02]  /*39a0*/  SYNCS.PHASECHK.TRANS64.TRYWAIT P5, [R74+URZ+0x13290], R77 ;  /* 0x0132904d4a0075a7 */ /* 0x000e6400080a017f */
[----:B01----:R-:W-:Y:S05]  /*39b0*/  @!P5 BRA `(.L_x_1093) ;  /* 0x000001c0000cd947 */ /* 0x003fea0003800000 */
.L_x_1389:
[----:B------:R-:W-:Y:S05]  /*39c0*/  BSYNC B1 ;  /* 0x0000000000017941 */ /* 0x000fea0003800000 */
.L_x_1092:
[----:B------:R-:W1:Y:S01]  /*39d0*/  S2R R12, SR_TID.X ;  /* 0x00000000000c7919 */ /* 0x000e620000002100 */
[----:B------:R-:W-:Y:S01]  /*39e0*/  ISETP.GE.OR P5, PT, R22, R79, P1 ;  /* 0x0000004f1600720c */ /* 0x000fe20000fa6670 */
[----:B------:R-:W-:Y:S01]  /*39f0*/  ULDC.64 UR4, c[0x0][0x2f0] ;  /* 0x0000bc0000047ab9 */ /* 0x000fe20000000a00 */
[----:B------:R-:W-:Y:S02]  /*3a00*/  IMAD.MOV.U32 R52, RZ, RZ, R14 ;  /* 0x000000ffff347224 */ /* 0x000fe400078e000e */
[C---:B-1----:R-:W-:Y:S02]  /*3a10*/  VIADD R24, R12.reuse, 0xffffff80 ;  /* 0xffffff800c187836 */ /* 0x042fe40000000000 */
[----:B------:R-:W-:Y:S02]  /*3a20*/  VIADD R13, R12, 0xffffff80 ;  /* 0xffffff800c0d7836 */ /* 0x000fe40000000000 */
[----:B------:R-:W-:-:S03]  /*3a30*/  IMAD R12, R57, UR4, RZ ;  /* 0x00000004390c7c24 */ /* 0x000fc6000f8e02ff */
[----:B------:R-:W-:-:S04]  /*3a40*/  LEA.HI R13, R13, R24, RZ, 0x1 ;  /* 0x000000180d0d7211 */ /* 0x000fc800078f08ff */
[----:B------:R-:W-:-:S05]  /*3a50*/  SHF.R.S32.HI R13, RZ, 0x1, R13 ;  /* 0x00000001ff0d7819 */ /* 0x000fca000001140d */
[----:B------:R-:W-:-:S04]  /*3a60*/  IMAD.WIDE.U32 R52, R13, UR4, R52 ;  /* 0x000000040d347c25 */ /* 0x000fc8000f8e0034 */
[----:B------:R-:W-:Y:S01]  /*3a70*/  IMAD R81, R13, UR5, R12 ;  /* 0x000000050d517c24 */ /* 0x000fe2000f8e020c */
[----:B------:R-:W-:Y:S06]  /*3a80*/  @P5 BRA `(.L_x_1084) ;  /* 0x00000010002c5947 */ /* 0x000fec0003800000 */
[----:B------:R-:W2:Y:S04]  /*3a90*/  LDL R25, [R1+0x50] ;  /* 0x0000500001197983 */ /* 0x000ea80000100800 */
[----:B------:R-:W3:Y:S01]  /*3aa0*/  LDL R24, [R1+0x54] ;  /* 0x0000540001187983 */ /* 0x000ee20000100800 */
        /* <DEDUP_REMOVED lines=11> */
[----:B------:R-:W-:-:S04]  /*3b60*/  LEA.HI R12, R12, R13, RZ, 0x5 ;  /* 0x0000000d0c0c7211 */ /* 0x000fc800078f28ff */
[----:B------:R-:W-:-:S04]  /*3b70*/  SHF.R.S32.HI R13, RZ, 0x5, R12 ;  /* 0x00000005ff0d7819 */ /* 0x000fc8000001140c */
[----:B------:R-:W-:-:S05]  /*3b80*/  LEA.HI.SX32 R13, R58, R13, 0x1c ;  /* 0x0000000d3a0d7211 */ /* 0x000fca00078fe2ff */
[----:B------:R-:W-:-:S05]  /*3b90*/  IMAD.SHL.U32 R83, R13, 0x10, RZ ;  /* 0x000000100d537824 */ /* 0x000fca00078e00ff */
[----:B--2---:R-:W-:-:S04]  /*3ba0*/  LOP3.LUT R13, R25, 0x30, R83, 0xf8, !PT ;  /* 0x00000030190d7812 */ /* 0x004fc800078ef853 */
[----:B------:R-:W-:-:S05]  /*3bb0*/  LOP3.LUT R13, R13, R60, RZ, 0x3c, !PT ;  /* 0x0000003c0d0d7212 */ /* 0x000fca00078e3cff */
[----:B---3--:R-:W-:Y:S02]  /*3bc0*/  IMAD.IADD R12, R24, 0x1, R13 ;  /* 0x00000001180c7824 */ /* 0x008fe400078e020d */
[C---:B------:R-:W-:Y:S02]  /*3bd0*/  IMAD R13, R157.reuse, 0x2800, R70 ;  /* 0x000028009d0d7824 */ /* 0x040fe400078e0246 */
[----:B------:R-:W-:Y:S02]  /*3be0*/  IMAD R15, R157, 0x2800, R12 ;  /* 0x000028009d0f7824 */ /* 0x000fe400078e020c */
[C---:B------:R-:W-:Y:S02]  /*3bf0*/  IMAD.IADD R13, R18.reuse, 0x1, R13 ;  /* 0x00000001120d7824 */ /* 0x040fe400078e020d */
[----:B------:R-:W-:-:S04]  /*3c00*/  IMAD.IADD R24, R18, 0x1, R15 ;  /* 0x0000000112187824 */ /* 0x000fc800078e020f */
[----:B------:R-:W1:Y:S04]  /*3c10*/  LDS.128 R12, [R13+0xe000] ;  /* 0x00e000000d0c7984 */ /* 0x000e680000000c00 */
        /* <DEDUP_REMOVED lines=28> */
[----:B-1----:R-:W-:Y:S01]  /*3de0*/  F2FP.F16.E4M3.UNPACK_B R10, R12.H1 ;  /* 0x0000000cff0a723e */ /* 0x002fe200030006ff */
[----:B------:R-:W-:Y:S01]  /*3df0*/  HADD2.F32 R5, -RZ, R88.H0_H0 ;  /* 0x20000058ff057230 */ /* 0x000fe20000004100 */
[----:B------:R-:W-:Y:S01]  /*3e00*/  LOP3.LUT R89, R8, 0xff00, R9, 0xf8, !PT ;  /* 0x0000ff0008597812 */ /* 0x000fe200078ef809 */
[----:B------:R-:W-:Y:S01]  /*3e10*/  HADD2.F32 R9, -RZ, R11.H0_H0 ;  /* 0x2000000bff097230 */ /* 0x000fe20000004100 */
[----:B------:R-:W-:Y:S01]  /*3e20*/  F2FP.F16.E4M3.UNPACK_B R86, R84.H1 ;  /* 0x00000054ff56723e */ /* 0x000fe200030006ff */
[--C-:B------:R-:W-:Y:S01]  /*3e30*/  HADD2.F32 R8, -RZ, R10.reuse.H0_H0 ;  /* 0x2000000aff087230 */ /* 0x100fe20000004100 */
[----:B------:R-:W-:Y:S01]  /*3e40*/  LOP3.LUT R4, R7, 0xff0000, R4, 0xf8, !PT ;  /* 0x00ff000007047812 */ /* 0x000fe200078ef804 */
[----:B------:R-:W-:-:S02]  /*3e50*/  HADD2.F32 R10, -RZ, R10.H1_H1 ;  /* 0x3000000aff0a7230 */ /* 0x000fc40000004100 */
[-C--:B------:R-:W-:Y:S01]  /*3e60*/  FMUL.FTZ R93, R9, R5.reuse ;  /* 0x00000005095d7220 */ /* 0x080fe20000410000 */
[--C-:B------:R-:W-:Y:S02]  /*3e70*/  HADD2.F32 R87, -RZ, R86.reuse.H0_H0 ;  /* 0x20000056ff577230 */ /* 0x100fe40000004100 */
[C---:B------:R-:W-:Y:S01]  /*3e80*/  FMUL.FTZ R94, R8.reuse, R5 ;  /* 0x00000005085e7220 */ /* 0x040fe20000410000 */
[----:B------:R-:W-:Y:S01]  /*3e90*/  LOP3.LUT R7, R89, 0xff0000, R90, 0xf8, !PT ;  /* 0x00ff000059077812 */ /* 0x000fe200078ef85a */
[----:B------:R-:W-:Y:S01]  /*3ea0*/  HADD2.F32 R89, -RZ, R86.H1_H1 ;  /* 0x30000056ff597230 */ /* 0x000fe20000004100 */
[----:B------:R-:W-:Y:S01]  /*3eb0*/  F2FP.F16.E4M3.UNPACK_B R90, R85 ;  /* 0x00000055ff5a723e */ /* 0x000fe200020006ff */
[-C--:B------:R-:W-:Y:S01]  /*3ec0*/  FFMA.FTZ R8, R8, R87.reuse, -R93 ;  /* 0x0000005708087223 */ /* 0x080fe2000001085d */
[----:B------:R-:W-:Y:S01]  /*3ed0*/  FFMA.FTZ R9, R9, R87, R94 ;  /* 0x0000005709097223 */ /* 0x000fe2000001005e */
[----:B------:R-:W-:Y:S01]  /*3ee0*/  F2FP.F16.E4M3.UNPACK_B R87, R84 ;  /* 0x00000054ff57723e */ /* 0x000fe200020006ff */
[----:B------:R-:W-:Y:S01]  /*3ef0*/  HADD2.F32 R93, -RZ, R88.H1_H1 ;  /* 0x30000058ff5d7230 */ /* 0x000fe20000004100 */
[----:B------:R-:W-:Y:S01]  /*3f00*/  F2FP.F16.E4M3.UNPACK_B R84, R12 ;  /* 0x0000000cff54723e */ /* 0x000fe200020006ff */
[----:B------:R-:W-:Y:S01]  /*3f10*/  HADD2.F32 R86, -RZ, R11.H1_H1 ;  /* 0x3000000bff567230 */ /* 0x000fe20000004100 */
[----:B------:R-:W-:Y:S01]  /*3f20*/  LOP3.LUT R5, R91, 0xff0000, R92, 0xf8, !PT ;  /* 0x00ff00005b057812 */ /* 0x000fe200078ef85c */
[----:B------:R-:W-:Y:S01]  /*3f30*/  HADD2.F32 R91, -RZ, R90.H0_H0 ;  /* 0x2000005aff5b7230 */ /* 0x000fe20000004100 */
[----:B------:R-:W-:Y:S01]  /*3f40*/  F2FP.F16.E4M3.UNPACK_B R24, R24 ;  /* 0x00000018ff18723e */ /* 0x000fe200020006ff */
[----:B------:R-:W-:-:S02]  /*3f50*/  HADD2.F32 R12, -RZ, R84.H0_H0 ;  /* 0x20000054ff0c7230 */ /* 0x000fc40000004100 */
[-C--:B------:R-:W-:Y:S01]  /*3f60*/  FMUL.FTZ R11, R86, R93.reuse ;  /* 0x0000005d560b7220 */ /* 0x080fe20000410000 */
[C---:B------:R-:W-:Y:S01]  /*3f70*/  FMUL.FTZ R93, R10.reuse, R93 ;  /* 0x0000005d0a5d7220 */ /* 0x040fe20000410000 */
[----:B------:R-:W-:Y:S02]  /*3f80*/  HADD2.F32 R88, -RZ, R87.H0_H0 ;  /* 0x20000057ff587230 */ /* 0x000fe40000004100 */
[----:B------:R-:W-:Y:S02]  /*3f90*/  HADD2.F32 R85, -RZ, R24.H0_H0 ;  /* 0x20000018ff557230 */ /* 0x000fe40000004100 */
[-C--:B------:R-:W-:Y:S01]  /*3fa0*/  FFMA.FTZ R11, R10, R89.reuse, -R11 ;  /* 0x000000590a0b7223 */ /* 0x080fe2000001080b */
[----:B------:R-:W-:Y:S01]  /*3fb0*/  FFMA.FTZ R10, R86, R89, R93 ;  /* 0x00000059560a7223 */ /* 0x000fe2000001005d */
[-C--:B------:R-:W-:Y:S01]  /*3fc0*/  FMUL.FTZ R92, R12, R91.reuse ;  /* 0x0000005b0c5c7220 */ /* 0x080fe20000410000 */
[----:B------:R-:W-:Y:S02]  /*3fd0*/  HADD2.F32 R89, -RZ, R90.H1_H1 ;  /* 0x3000005aff597230 */ /* 0x000fe40000004100 */
[----:B------:R-:W-:Y:S01]  /*3fe0*/  FMUL.FTZ R93, R85, R91 ;  /* 0x0000005b555d7220 */ /* 0x000fe20000410000 */
[----:B------:R-:W-:-:S02]  /*3ff0*/  HADD2.F32 R86, -RZ, R24.H1_H1 ;  /* 0x30000018ff567230 */ /* 0x000fc40000004100 */
[----:B------:R-:W-:Y:S01]  /*4000*/  FFMA.FTZ R24, R85, R88, R92 ;  /* 0x0000005855187223 */ /* 0x000fe2000001005c */
[----:B------:R-:W-:Y:S01]  /*4010*/  HADD2.F32 R84, -RZ, R84.H1_H1 ;  /* 0x30000054ff547230 */ /* 0x000fe20000004100 */
[----:B------:R-:W-:Y:S01]  /*4020*/  F2FP.F16.E4M3.UNPACK_B R90, R80.H1 ;  /* 0x00000050ff5a723e */ /* 0x000fe200030006ff */
[----:B------:R-:W-:Y:S02]  /*4030*/  HADD2.F32 R85, -RZ, R87.H1_H1 ;  /* 0x30000057ff557230 */ /* 0x000fe40000004100 */
[-C--:B------:R-:W-:Y:S01]  /*4040*/  FMUL.FTZ R91, R86, R89.reuse ;  /* 0x00000059565b7220 */ /* 0x080fe20000410000 */
[----:B------:R-:W-:Y:S01]  /*4050*/  F2FP.F16.E4M3.UNPACK_B R87, R26.H1 ;  /* 0x0000001aff57723e */ /* 0x000fe200030006ff */
[----:B------:R-:W-:Y:S01]  /*4060*/  FFMA.FTZ R12, R12, R88, -R93 ;  /* 0x000000580c0c7223 */ /* 0x000fe2000001085d */
[C---:B------:R-:W-:Y:S01]  /*4070*/  FMUL.FTZ R95, R84.reuse, R89 ;  /* 0x00000059545f7220 */ /* 0x040fe20000410000 */
[----:B------:R-:W-:Y:S01]  /*4080*/  FFMA.FTZ R93, R84, R85, -R91 ;  /* 0x00000055545d7223 */ /* 0x000fe2000001085b */
[----:B------:R-:W-:Y:S01]  /*4090*/  F2FP.F16.E4M3.UNPACK_B R89, R78.H1 ;  /* 0x0000004eff59723e */ /* 0x000fe200030006ff */
[----:B------:R-:W-:Y:S01]  /*40a0*/  HADD2.F32 R91, -RZ, R90.H0_H0 ;  /* 0x2000005aff5b7230 */ /* 0x000fe20000004100 */
[----:B------:R-:W-:Y:S01]  /*40b0*/  F2FP.F16.E4M3.UNPACK_B R84, R14.H1 ;  /* 0x0000000eff54723e */ /* 0x000fe200030006ff */
[----:B------:R-:W-:-:S02]  /*40c0*/  HADD2.F32 R88, -RZ, R87.H0_H0 ;  /* 0x20000057ff587230 */ /* 0x000fc40000004100 */
[----:B------:R-:W-:Y:S01]  /*40d0*/  FFMA.FTZ R95, R86, R85, R95 ;  /* 0x00000055565f7223 */ /* 0x000fe2000001005f */
[----:B------:R-:W-:Y:S01]  /*40e0*/  HADD2.F32 R86, -RZ, R89.H0_H0 ;  /* 0x20000059ff567230 */ /* 0x000fe20000004100 */
[----:B------:R-:W-:Y:S01]  /*40f0*/  F2FP.F16.E4M3.UNPACK_B R14, R14 ;  /* 0x0000000eff0e723e */ /* 0x000fe200020006ff */
[----:B------:R-:W-:Y:S02]  /*4100*/  HADD2.F32 R85, -RZ, R84.H0_H0 ;  /* 0x20000054ff557230 */ /* 0x000fe40000004100 */
[----:B------:R-:W-:Y:S01]  /*4110*/  FMUL.FTZ R92, R88, R91 ;  /* 0x0000005b585c7220 */ /* 0x000fe20000410000 */
[----:B------:R-:W-:Y:S01]  /*4120*/  HADD2.F32 R90, -RZ, R90.H1_H1 ;  /* 0x3000005aff5a7230 */ /* 0x000fe20000004100 */
[----:B------:R-:W-:Y:S01]  /*4130*/  F2FP.SATFINITE.E4M3.F32.PACK_AB_MERGE_C R9, R10, R9, RZ ;  /* 0x000000090a09723e */ /* 0x000fe200048070ff */
[----:B------:R-:W-:Y:S02]  /*4140*/  HADD2.F32 R87, -RZ, R87.H1_H1 ;  /* 0x30000057ff577230 */ /* 0x000fe40000004100 */
[----:B------:R-:W-:Y:S01]  /*4150*/  FMUL.FTZ R91, R85, R91 ;  /* 0x0000005b555b7220 */ /* 0x000fe20000410000 */
[----:B------:R-:W-:-:S02]  /*4160*/  HADD2.F32 R84, -RZ, R84.H1_H1 ;  /* 0x30000054ff547230 */ /* 0x000fc40000004100 */
[----:B------:R-:W-:Y:S01]  /*4170*/  FFMA.FTZ R92, R85, R86, -R92 ;  /* 0x00000056555c7223 */ /* 0x000fe2000001085c */
[----:B------:R-:W-:Y:S02]  /*4180*/  HADD2.F32 R89, -RZ, R89.H1_H1 ;  /* 0x30000059ff597230 */ /* 0x000fe40000004100 */
[C---:B------:R-:W-:Y:S01]  /*4190*/  FMUL.FTZ R97, R87.reuse, R90 ;  /* 0x0000005a57617220 */ /* 0x040fe20000410000 */
[----:B------:R-:W-:Y:S01]  /*41a0*/  F2FP.F16.E4M3.UNPACK_B R85, R80 ;  /* 0x00000050ff55723e */ /* 0x000fe200020006ff */
[C---:B------:R-:W-:Y:S01]  /*41b0*/  FMUL.FTZ R90, R84.reuse, R90 ;  /* 0x0000005a545a7220 */ /* 0x040fe20000410000 */
[----:B------:R-:W-:Y:S01]  /*41c0*/  F2FP.F16.E4M3.UNPACK_B R80, R26 ;  /* 0x0000001aff50723e */ /* 0x000fe200020006ff */
[-C--:B------:R-:W-:Y:S01]  /*41d0*/  FFMA.FTZ R101, R84, R89.reuse, -R97 ;  /* 0x0000005954657223 */ /* 0x080fe20000010861 */
[----:B------:R-:W-:Y:S01]  /*41e0*/  F2FP.F16.E4M3.UNPACK_B R84, R78 ;  /* 0x0000004eff54723e */ /* 0x000fe200020006ff */
[----:B------:R-:W-:Y:S01]  /*41f0*/  FFMA.FTZ R86, R88, R86, R91 ;  /* 0x0000005658567223 */ /* 0x000fe2000001005b */
        /* <DEDUP_REMOVED lines=20> */
[-C--:B------:R-:W-:Y:S01]  /*4340*/  FFMA.FTZ R14, R14, R87.reuse, -R99 ;  /* 0x000000570e0e7223 */ /* 0x080fe20000010863 */
        /* <DEDUP_REMOVED lines=18> */
[----:B------:R-:W-:Y:S01]  /*4470*/  F2FP.SATFINITE.E4M3.F32.PACK_AB_MERGE_C R86, R103, R86, RZ ;  /* 0x000000566756723e */ /* 0x000fe200048070ff */
[C---:B------:R-:W-:Y:S01]  /*4480*/  FMUL.FTZ R85, R11.reuse, R84 ;  /* 0x000000540b557220 */ /* 0x040fe20000410000 */
[----:B------:R-:W-:Y:S01]  /*4490*/  F2FP.F16.E4M3.UNPACK_B R84, R7.H1 ;  /* 0x00000007ff54723e */ /* 0x000fe200030006ff */
[-C--:B------:R-:W-:Y:S01]  /*44a0*/  FFMA.FTZ R11, R11, R80.reuse, -R78 ;  /* 0x000000500b0b7223 */ /* 0x080fe2000001084e */
[----:B------:R-:W-:Y:S02]  /*44b0*/  HADD2.F32 R78, -RZ, R25.H0_H0 ;  /* 0x20000019ff4e7230 */ /* 0x000fe40000004100 */
[----:B------:R-:W-:Y:S01]  /*44c0*/  FFMA.FTZ R10, R10, R80, R85 ;  /* 0x000000500a0a7223 */ /* 0x000fe20000010055 */
[----:B------:R-:W-:Y:S01]  /*44d0*/  F2FP.F16.E4M3.UNPACK_B R6, R6.H1 ;  /* 0x00000006ff06723e */ /* 0x000fe200030006ff */
[----:B------:R-:W-:Y:S01]  /*44e0*/  HADD2.F32 R85, -RZ, R84.H0_H0 ;  /* 0x20000054ff557230 */ /* 0x000fe20000004100 */
[----:B------:R-:W-:Y:S01]  /*44f0*/  F2FP.SATFINITE.E4M3.F32.PACK_AB_MERGE_C R26, R91, R26, R86 ;  /* 0x0000001a5b1a723e */ /* 0x000fe20004807056 */
[----:B------:R-:W-:Y:S01]  /*4500*/  HADD2.F32 R7, -RZ, R13.H0_H0 ;  /* 0x2000000dff077230 */ /* 0x000fe20000004100 */
[----:B------:R-:W-:Y:S01]  /*4510*/  F2FP.SATFINITE.E4M3.F32.PACK_AB_MERGE_C R92, R101, R92, RZ ;  /* 0x0000005c655c723e */ /* 0x000fe200048070ff */
[----:B------:R-:W-:-:S02]  /*4520*/  HADD2.F32 R25, -RZ, R25.H1_H1 ;  /* 0x30000019ff197230 */ /* 0x000fc40000004100 */
[-C--:B------:R-:W-:Y:S01]  /*4530*/  FMUL.FTZ R88, R78, R85.reuse ;  /* 0x000000554e587220 */ /* 0x080fe20000410000 */
[----:B------:R-:W-:Y:S02]  /*4540*/  HADD2.F32 R86, -RZ, R84.H1_H1 ;  /* 0x30000054ff567230 */ /* 0x000fe40000004100 */
[----:B------:R-:W-:Y:S01]  /*4550*/  FMUL.FTZ R85, R7, R85 ;  /* 0x0000005507557220 */ /* 0x000fe20000410000 */
[----:B------:R-:W-:Y:S01]  /*4560*/  HADD2.F32 R13, -RZ, R13.H1_H1 ;  /* 0x3000000dff0d7230 */ /* 0x000fe20000004100 */
[----:B------:R-:W-:Y:S01]  /*4570*/  F2FP.F16.E4M3.UNPACK_B R87, R5.H1 ;  /* 0x00000005ff57723e */ /* 0x000fe200030006ff */
[--C-:B------:R-:W-:Y:S01]  /*4580*/  HADD2.F32 R80, -RZ, R6.reuse.H0_H0 ;  /* 0x20000006ff507230 */ /* 0x100fe20000004100 */
[----:B------:R-:W-:Y:S01]  /*4590*/  F2FP.SATFINITE.E4M3.F32.PACK_AB_MERGE_C R14, R14, R97, R92 ;  /* 0x000000610e0e723e */ /* 0x000fe2000480705c */
[----:B------:R-:W-:Y:S02]  /*45a0*/  HADD2.F32 R84, -RZ, R6.H1_H1 ;  /* 0x30000006ff547230 */ /* 0x000fe40000004100 */
[-C--:B------:R-:W-:Y:S01]  /*45b0*/  FMUL.FTZ R6, R25, R86.reuse ;  /* 0x0000005619067220 */ /* 0x080fe20000410000 */
[C---:B------:R-:W-:Y:S01]  /*45c0*/  FMUL.FTZ R86, R13.reuse, R86 ;  /* 0x000000560d567220 */ /* 0x040fe20000410000 */
[----:B------:R-:W-:Y:S01]  /*45d0*/  FFMA.FTZ R91, R78, R80, R85 ;  /* 0x000000504e5b7223 */ /* 0x000fe20000010055 */
[----:B------:R-:W-:Y:S01]  /*45e0*/  F2FP.F16.E4M3.UNPACK_B R78, R27 ;  /* 0x0000001bff4e723e */ /* 0x000fe200020006ff */
[-C--:B------:R-:W-:Y:S01]  /*45f0*/  FFMA.FTZ R93, R13, R84.reuse, -R6 ;  /* 0x000000540d5d7223 */ /* 0x080fe20000010806 */
[----:B------:R-:W-:Y:S01]  /*4600*/  F2FP.F16.E4M3.UNPACK_B R6, R15 ;  /* 0x0000000fff06723e */ /* 0x000fe200020006ff */
[----:B------:R-:W-:Y:S01]  /*4610*/  FFMA.FTZ R92, R25, R84, R86 ;  /* 0x00000054195c7223 */ /* 0x000fe20000010056 */
[----:B------:R-:W-:Y:S01]  /*4620*/  F2FP.F16.E4M3.UNPACK_B R27, R27.H1 ;  /* 0x0000001bff1b723e */ /* 0x000fe200030006ff */
[----:B------:R-:W-:Y:S01]  /*4630*/  FFMA.FTZ R90, R7, R80, -R88 ;  /* 0x00000050075a7223 */ /* 0x000fe20000010858 */
[----:B------:R-:W-:Y:S01]  /*4640*/  F2FP.F16.E4M3.UNPACK_B R15, R15.H1 ;  /* 0x0000000fff0f723e */ /* 0x000fe200030006ff */
[----:B------:R-:W-:Y:S01]  /*4650*/  HADD2.F32 R89, -RZ, R87.H0_H0 ;  /* 0x20000057ff597230 */ /* 0x000fe20000004100 */
[----:B------:R-:W-:Y:S01]  /*4660*/  F2FP.F16.E4M3.UNPACK_B R86, R5 ;  /* 0x00000005ff56723e */ /* 0x000fe200020006ff */
[----:B------:R-:W-:Y:S01]  /*4670*/  HADD2.F32 R25, -RZ, R78.H0_H0 ;  /* 0x2000004eff197230 */ /* 0x000fe20000004100 */
[-C--:B------:R-:W-:Y:S01]  /*4680*/  F2FP.F16.E4M3.UNPACK_B R5, R4.reuse ;  /* 0x00000004ff05723e */ /* 0x080fe200020006ff */
[----:B------:R-:W-:Y:S01]  /*4690*/  HADD2.F32 R13, -RZ, R15.H0_H0 ;  /* 0x2000000fff0d7230 */ /* 0x000fe20000004100 */
[----:B------:R-:W-:Y:S01]  /*46a0*/  F2FP.F16.E4M3.UNPACK_B R80, R4.H1 ;  /* 0x00000004ff50723e */ /* 0x000fe200030006ff */
[----:B------:R-:W-:Y:S01]  /*46b0*/  HADD2.F32 R4, -RZ, R27.H0_H0 ;  /* 0x2000001bff047230 */ /* 0x000fe20000004100 */
[----:B------:R-:W-:Y:S01]  /*46c0*/  F2FP.SATFINITE.E4M3.F32.PACK_AB_MERGE_C R90, R93, R90, RZ ;  /* 0x0000005a5d5a723e */ /* 0x000fe200048070ff */
[----:B------:R-:W-:Y:S01]  /*46d0*/  HADD2.F32 R88, -RZ, R86.H0_H0 ;  /* 0x20000056ff587230 */ /* 0x000fe20000004100 */
[----:B------:R-:W-:Y:S01]  /*46e0*/  F2FP.SATFINITE.E4M3.F32.PACK_AB_MERGE_C R91, R92, R91, RZ ;  /* 0x0000005b5c5b723e */ /* 0x000fe200048070ff */
[----:B------:R-:W-:-:S02]  /*46f0*/  HADD2.F32 R85, -RZ, R80.H0_H0 ;  /* 0x20000050ff557230 */ /* 0x000fc40000004100 */
[CC--:B------:R-:W-:Y:S01]  /*4700*/  FMUL.FTZ R96, R4.reuse, R89.reuse ;  /* 0x0000005904607220 */ /* 0x0c0fe20000410000 */
[----:B------:R-:W-:Y:S02]  /*4710*/  HADD2.F32 R7, -RZ, R6.H0_H0 ;  /* 0x20000006ff077230 */ /* 0x000fe40000004100 */
[----:B------:R-:W-:Y:S01]  /*4720*/  FMUL.FTZ R89, R13, R89 ;  /* 0x000000590d597220 */ /* 0x000fe20000410000 */
[----:B------:R-:W-:Y:S02]  /*4730*/  HADD2.F32 R84, -RZ, R5.H0_H0 ;  /* 0x20000005ff547230 */ /* 0x000fe40000004100 */
[-C--:B------:R-:W-:Y:S01]  /*4740*/  FMUL.FTZ R94, R25, R88.reuse ;  /* 0x00000058195e7220 */ /* 0x080fe20000410000 */
[----:B------:R-:W-:Y:S02]  /*4750*/  HADD2.F32 R27, -RZ, R27.H1_H1 ;  /* 0x3000001bff1b7230 */ /* 0x000fe40000004100 */
[----:B------:R-:W-:Y:S01]  /*4760*/  FFMA.FTZ R89, R4, R85, R89 ;  /* 0x0000005504597223 */ /* 0x000fe20000010059 */
[----:B------:R-:W-:Y:S01]  /*4770*/  FMUL.FTZ R88, R7, R88 ;  /* 0x0000005807587220 */ /* 0x000fe20000410000 */
[----:B------:R-:W-:-:S02]  /*4780*/  HADD2.F32 R4, -RZ, R87.H1_H1 ;  /* 0x30000057ff047230 */ /* 0x000fc40000004100 */
[-C--:B------:R-:W-:Y:S01]  /*4790*/  FFMA.FTZ R94, R7, R84.reuse, -R94 ;  /* 0x00000054075e7223 */ /* 0x080fe2000001085e */
[----:B------:R-:W-:Y:S02]  /*47a0*/  HADD2.F32 R15, -RZ, R15.H1_H1 ;  /* 0x3000000fff0f7230 */ /* 0x000fe40000004100 */
[----:B------:R-:W-:Y:S01]  /*47b0*/  FFMA.FTZ R88, R25, R84, R88 ;  /* 0x0000005419587223 */ /* 0x000fe20000010058 */
[----:B------:R-:W-:Y:S02]  /*47c0*/  HADD2.F32 R78, -RZ, R78.H1_H1 ;  /* 0x3000004eff4e7230 */ /* 0x000fe40000004100 */
[-C--:B------:R-:W-:Y:S01]  /*47d0*/  FMUL.FTZ R84, R27, R4.reuse ;  /* 0x000000041b547220 */ /* 0x080fe20000410000 */
[----:B------:R-:W-:Y:S02]  /*47e0*/  HADD2.F32 R7, -RZ, R86.H1_H1 ;  /* 0x30000056ff077230 */ /* 0x000fe40000004100 */
[----:B------:R-:W-:Y:S01]  /*47f0*/  FMUL.FTZ R4, R15, R4 ;  /* 0x000000040f047220 */ /* 0x000fe20000410000 */
[----:B------:R-:W-:-:S02]  /*4800*/  HADD2.F32 R80, -RZ, R80.H1_H1 ;  /* 0x30000050ff507230 */ /* 0x000fc40000004100 */
[----:B------:R-:W-:Y:S01]  /*4810*/  FFMA.FTZ R96, R13, R85, -R96 ;  /* 0x000000550d607223 */ /* 0x000fe20000010860 */
[----:B------:R-:W-:Y:S02]  /*4820*/  HADD2.F32 R6, -RZ, R6.H1_H1 ;  /* 0x30000006ff067230 */ /* 0x000fe40000004100 */
[-C--:B------:R-:W-:Y:S01]  /*4830*/  FMUL.FTZ R13, R78, R7.reuse ;  /* 0x000000074e0d7220 */ /* 0x080fe20000410000 */
[----:B------:R-:W-:Y:S02]  /*4840*/  HADD2.F32 R5, -RZ, R5.H1_H1 ;  /* 0x30000005ff057230 */ /* 0x000fe40000004100 */
[-C--:B------:R-:W-:Y:S01]  /*4850*/  FFMA.FTZ R15, R15, R80.reuse, -R84 ;  /* 0x000000500f0f7223 */ /* 0x080fe20000010854 */
[----:B------:R-:W-:Y:S01]  /*4860*/  FFMA.FTZ R4, R27, R80, R4 ;  /* 0x000000501b047223 */ /* 0x000fe20000010004 */
[C---:B------:R-:W-:Y:S01]  /*4870*/  FMUL.FTZ R7, R6.reuse, R7 ;  /* 0x0000000706077220 */ /* 0x040fe20000410000 */
[----:B------:R-:W-:Y:S01]  /*4880*/  F2FP.SATFINITE.E4M3.F32.PACK_AB_MERGE_C R11, R11, R8, R90 ;  /* 0x000000080b0b723e */ /* 0x000fe2000480705a */
[-C--:B------:R-:W-:Y:S01]  /*4890*/  FFMA.FTZ R13, R6, R5.reuse, -R13 ;  /* 0x00000005060d7223 */ /* 0x080fe2000001080d */
[----:B------:R-:W-:Y:S01]  /*48a0*/  F2FP.SATFINITE.E4M3.F32.PACK_AB_MERGE_C R15, R15, R96, RZ ;  /* 0x000000600f0f723e */ /* 0x000fe200048070ff */
[----:B------:R-:W-:Y:S01]  /*48b0*/  FFMA.FTZ R7, R78, R5, R7 ;  /* 0x000000054e077223 */ /* 0x000fe20000010007 */
[----:B------:R-:W-:-:S02]  /*48c0*/  F2FP.SATFINITE.E4M3.F32.PACK_AB_MERGE_C R4, R4, R89, RZ ;  /* 0x000000590404723e */ /* 0x000fc400048070ff */
[----:B------:R-:W-:Y:S01]  /*48d0*/  F2FP.SATFINITE.E4M3.F32.PACK_AB_MERGE_C R15, R13, R94, R15 ;  /* 0x0000005e0d0f723e */ /* 0x000fe2000480700f */
[----:B------:R-:W-:Y:S01]  /*48e0*/  IMAD.MOV.U32 R13, RZ, RZ, R11 ;  /* 0x000000ffff0d7224 */ /* 0x000fe200078e000b */
[----:B------:R-:W-:Y:S02]  /*48f0*/  F2FP.SATFINITE.E4M3.F32.PACK_AB_MERGE_C R25, R10, R9, R91 ;  /* 0x000000090a19723e */ /* 0x000fe4000480705b */
[----:B------:R-:W-:-:S07]  /*4900*/  F2FP.SATFINITE.E4M3.F32.PACK_AB_MERGE_C R27, R7, R88, R4 ;  /* 0x00000058071b723e */ /* 0x000fce0004807004 */
.L_x_1095:
[----:B------:R-:W-:Y:S05]  /*4910*/  BSYNC B1 ;  /* 0x0000000000017941 */ /* 0x000fea0003800000 */
.L_x_1094:
[----:B-1----:R3:W-:Y:S01]  /*4920*/  STG.E.128 desc[UR40][R54.64], R12 ;  /* 0x0000000c36007986 */ /* 0x0027e2000c101d28 */
        /* <DEDUP_REMOVED lines=9> */
.L_x_1077:
[----:B------:R-:W2:Y:S02]  /*49c0*/  LDL R4, [R1+0x10] ;  /* 0x0000100001047983 */ /* 0x000ea40000100800 */
[----:B--2---:R-:W-:-:S13]  /*49d0*/  ISETP.NE.AND P0, PT, R4, 0x3, PT ;  /* 0x000000030400780c */ /* 0x004fda0003f05270 */
[----:B------:R-:W-:Y:S05]  /*49e0*/  @!P0 BRA `(.L_x_1096) ;  /* 0x0000000000048947 */ /* 0x000fea0003800000 */
[----:B------:R-:W-:Y:S01]  /*49f0*/  BPT.TRAP 0x1 ;  /* 0x000000040000795c */ /* 0x000fe20000300000 */
.L_x_1096:
[----:B------:R-:W2:Y:S01]  /*4a00*/  LDL R4, [R1+0x1c] ;  /* 0x00001c0001047983 */ /* 0x000ea20000100800 */
[----:B------:R-:W-:Y:S01]  /*4a10*/  IMAD R74, R157, 0x8, R18 ;  /* 0x000000089d4a7824 */ /* 0x000fe200078e0212 */
[----:B------:R-:W-:Y:S01]  /*4a20*/  BSSY B1, `(.L_x_1097) ;  /* 0x0000006000017945 */ /* 0x000fe20003800000 */
[----:B--2---:R-:W-:Y:S01]  /*4a30*/  SHF.L.U32 R77, R4, 0x1f, RZ ;  /* 0x0000001f044d7819 */ /* 0x004fe200000006ff */
[----:B------:R-:W-:-:S03]  /*4a40*/  IMAD R4, R51, -0xa0, R50 ;  /* 0xffffff6033047824 */ /* 0x000fc600078e0232 */
[----:B------:R-:W0:Y:S02]  /*4a50*/  SYNCS.PHASECHK.TRANS64.TRYWAIT P1, [R74+URZ+0x13290], R77 ;  /* 0x0132904d4a0075a7 */ /* 0x000e24000802017f */
[----:B------:R-:W-:Y:S01]  /*4a60*/  VIMNMX R4, R4, 0xa0, PT ;  /* 0x000000a004047848 */ /* 0x000fe20003fe0100 */
[----:B0-----:R-:W-:Y:S06]  /*4a70*/  @!P1 BRA `(.L_x_1098) ;  /* 0x000001ac00f09947 */ /* 0x001fec0003800000 */
.L_x_1390:
[----:B------:R-:W-:Y:S05]  /*4a80*/  BSYNC B1 ;  /* 0x0000000000017941 */ /* 0x000fea0003800000 */
.L_x_1097:
[----:B------:R-:W1:Y:S02]  /*4a90*/  S2R R5, SR_TID.X ;  /* 0x0000000000057919 */ /* 0x000e640000002100 */
[C---:B-1----:R-:W-:Y:S02]  /*4aa0*/  VIADD R6, R5.reuse, 0xffffff80 ;  /* 0xffffff8005067836 */ /* 0x042fe40000000000 */
[----:B------:R-:W-:-:S05]  /*4ab0*/  VIADD R5, R5, 0xffffff80 ;  /* 0xffffff8005057836 */ /* 0x000fca0000000000 */
[----:B------:R-:W-:-:S04]  /*4ac0*/  LEA.HI R5, R5, R6, RZ, 0x1 ;  /* 0x0000000605057211 */ /* 0x000fc800078f08ff */
[----:B------:R-:W-:-:S04]  /*4ad0*/  SHF.R.S32.HI R5, RZ, 0x1, R5 ;  /* 0x00000001ff057819 */ /* 0x000fc80000011405 */
[----:B------:R-:W-:-:S13]  /*4ae0*/  ISETP.GE.AND P1, PT, R5, R4, PT ;  /* 0x000000040500720c */ /* 0x000fda0003f26270 */
[----:B------:R-:W-:Y:S05]  /*4af0*/  @P1 BRA `(.L_x_1084) ;  /* 0x0000000000101947 */ /* 0x000fea0003800000 */
[----:B------:R-:W1:Y:S04]  /*4b00*/  @!P3 LDS.128 R4, [R76+0xe000] ;  /* 0x00e000004c04b984 */ /* 0x000e680000000c00 */
[----:B------:R-:W2:Y:S04]  /*4b10*/  @!P2 LDS.128 R8, [R75+0xe000] ;  /* 0x00e000004b08a984 */ /* 0x000ea80000000c00 */
[----:B-1----:R1:W-:Y:S04]  /*4b20*/  @!P3 STG.E.128 desc[UR40][R12.64], R4 ;  /* 0x000000040c00b986 */ /* 0x0023e8000c101d28 */
[----:B--2---:R1:W-:Y:S02]  /*4b30*/  @!P2 STG.E.128 desc[UR40][R12.64+0x20], R8 ;  /* 0x000020080c00a986 */ /* 0x0043e4000c101d28 */
.L_x_1084:
[----:B------:R-:W-:Y:S05]  /*4b40*/  BSYNC B0 ;  /* 0x0000000000007941 */ /* 0x000fea0003800000 */
.L_x_1076:
[----:B-12---:R-:W1:Y:S01]  /*4b50*/  S2R R4, SR_TID.X ;  /* 0x0000000000047919 */ /* 0x006e620000002100 */
[----:B------:R-:W-:Y:S01]  /*4b60*/  @!PT LDS RZ, [RZ] ;  /* 0x00000000fffff984 */ /* 0x000fe20000000800 */
[----:B------:R-:W-:Y:S01]  /*4b70*/  @!PT LDS RZ, [RZ] ;  /* 0x00000000fffff984 */ /* 0x000fe20000000800 */
[----:B------:R-:W-:Y:S01]  /*4b80*/  @!PT LDS RZ, [RZ] ;  /* 0x00000000fffff984 */ /* 0x000fe20000000800 */
[----:B------:R-:W-:Y:S01]  /*4b90*/  @!PT LDS RZ, [RZ] ;  /* 0x00000000fffff984 */ /* 0x000fe20000000800 */
[----:B------:R2:W-:Y:S06]  /*4ba0*/  MEMBAR.ALL.CTA ;  /* 0x0000000000007992 */ /* 0x0005ec0000008000 */
[----:B--2---:R-:W2:Y:S01]  /*4bb0*/  FENCE.VIEW.ASYNC.S ;  /* 0x00000000000073c6 */ /* 0x004ea20000000000 */
[----:B------:R-:W-:Y:S05]  /*4bc0*/  WARPSYNC.ALL ;  /* 0x0000000000007948 */ /* 0x000fea0003800000 */
[----:B------:R-:W-:Y:S01]  /*4bd0*/  BSSY B0, `(.L_x_1099) ;  /* 0x0000009000007945 */ /* 0x000fe20003800000 */
[----:B-1----:R-:W-:Y:S01]  /*4be0*/  LOP3.LUT R4, R4, 0x7f, RZ, 0xc0, !PT ;  /* 0x0000007f04047812 */ /* 0x002fe200078ec0ff */
[----:B--2---:R1:W-:Y:S03]  /*4bf0*/  BAR.SYNC.DEFER_BLOCKING R61, 0x80 ;  /* 0x0002003d0000751d */ /* 0x0043e60000010000 */
[----:B------:R-:W-:-:S13]  /*4c00*/  ISETP.NE.AND P5, PT, R4, RZ, PT ;  /* 0x000000ff0400720c */ /* 0x000fda0003fa5270 */
[----:B------:R-:W-:-:S05]  /*4c10*/  @!P5 VIADD R4, R74, 0x132a0 ;  /* 0x000132a04a04d836 */ /* 0x000fca0000000000 */
[----:B------:R-:W-:-:S04]  /*4c20*/  @!P5 PRMT R4, RZ, 0x654, R4 ;  /* 0x00000654ff04d816 */ /* 0x000fc80000000004 */
[----:B------:R1:W-:Y:S01]  /*4c30*/  @!P5 SYNCS.ARRIVE.TRANS64.RED.A1T0 RZ, [R4+URZ], RZ ;  /* 0x000000ff04ffd9a7 */ /* 0x0003e2000810043f */
[----:B------:R-:W-:Y:S05]  /*4c40*/  @!P0 BRA `(.L_x_1100) ;  /* 0x0000000000048947 */ /* 0x000fea0003800000 */
[----:B------:R-:W-:Y:S01]  /*4c50*/  BPT.TRAP 0x1 ;  /* 0x000000040000795c */ /* 0x000fe20000300000 */
.L_x_1100:
[----:B------:R-:W-:Y:S05]  /*4c60*/  BSYNC B0 ;  /* 0x0000000000007941 */ /* 0x000fea0003800000 */
.L_x_1099:
[----:B------:R-:W2:Y:S01]  /*4c70*/  SYNCS.PHASECHK.TRANS64.TRYWAIT P0, [R74+URZ+0x132b0], R77 ;  /* 0x0132b04d4a0075a7 */ /* 0x000ea2000800017f */
[----:B------:R-:W-:Y:S04]  /*4c80*/  BSSY B0, `(.L_x_1101) ;  /* 0x0000002000007945 */ /* 0x000fe80003800000 */
[----:B--2---:R-:W-:Y:S05]  /*4c90*/  @!P0 BRA `(.L_x_1102) ;  /* 0x000001ac007c8947 */ /* 0x004fea0003800000 */
.L_x_1391:
[----:B------:R-:W-:Y:S05]  /*4ca0*/  BSYNC B0 ;  /* 0x0000000000007941 */ /* 0x000fea0003800000 */
.L_x_1101:
[----:B------:R-:W-:Y:S04]  /*4cb0*/  BSSY B0, `(.L_x_1103) ;  /* 0x0000013000007945 */ /* 0x000fe80003800000 */
[----:B------:R-:W-:Y:S05]  /*4cc0*/  @P1 BRA `(.L_x_1104) ;  /* 0x0000000000441947 */ /* 0x000fea0003800000 */
[----:B-1----:R-:W-:Y:S01]  /*4cd0*/  IMAD.WIDE R4, R51, 0xa0, R2 ;  /* 0x000000a033047825 */ /* 0x002fe200078e0202 */
        /* <DEDUP_REMOVED lines=8> */
[----:B---3--:R-:W-:-:S04]  /*4d60*/  IADD3 R12, P0, R6, UR6, RZ ;  /* 0x00000006060c7c10 */ /* 0x008fc8000ff1e0ff */
[----:B------:R-:W-:Y:S02]  /*4d70*/  IADD3.X R13, R7, UR7, R5, P0, !PT ;  /* 0x00000007070d7c10 */ /* 0x000fe400087fe405 */
[----:B------:R-:W-:-:S13]  /*4d80*/  ISETP.GE.AND P0, PT, R22, UR4, PT ;  /* 0x0000000416007c0c */ /* 0x000fda000bf06270 */
[----:B------:R-:W1:Y:S04]  /*4d90*/  @!P0 LDS.128 R4, [R76+0x6000] ;  /* 0x006000004c048984 */ /* 0x000e680000000c00 */
[----:B-1----:R-:W-:Y:S01]  /*4da0*/  @!P0 STG.E.128 desc[UR40][R12.64], R4 ;  /* 0x000000040c008986 */ /* 0x002fe2000c101d28 */
[----:B------:R-:W-:-:S13]  /*4db0*/  ISETP.GE.AND P0, PT, R82, UR4, PT ;  /* 0x0000000452007c0c */ /* 0x000fda000bf06270 */
[----:B------:R-:W1:Y:S04]  /*4dc0*/  @!P0 LDS.128 R8, [R75+0x6000] ;  /* 0x006000004b088984 */ /* 0x000e680000000c00 */
[----:B-1----:R1:W-:Y:S02]  /*4dd0*/  @!P0 STG.E.128 desc[UR40][R12.64+0x20], R8 ;  /* 0x000020080c008986 */ /* 0x0023e4000c101d28 */
.L_x_1104:
[----:B------:R-:W-:Y:S05]  /*4de0*/  BSYNC B0 ;  /* 0x0000000000007941 */ /* 0x000fea0003800000 */
.L_x_1103:
[----:B------:R-:W5:Y:S01]  /*4df0*/  LDL.LU R5, [R1+0x1c] ;  /* 0x00001c0001057983 */ /* 0x000f620000300800 */
[----:B------:R-:W-:Y:S01]  /*4e00*/  VIADD R157, R157, 0x1 ;  /* 0x000000019d9d7836 */ /* 0x000fe20000000000 */
[----:B------:R-:W-:Y:S01]  /*4e10*/  LOP3.LUT P6, RZ, R16, 0x2, RZ, 0xc0, !PT ;  /* 0x0000000210ff7812 */ /* 0x000fe200078cc0ff */
[----:B0-2---:R-:W-:Y:S01]  /*4e20*/  @!P5 VIADD R74, R74, 0x132c0 ;  /* 0x000132c04a4ad836 */ /* 0x005fe20000000000 */
[----:B------:R-:W-:Y:S01]  /*4e30*/  @!PT LDS RZ, [RZ] ;  /* 0x00000000fffff984 */ /* 0x000fe20000000800 */
[----:B------:R-:W-:Y:S01]  /*4e40*/  @!PT LDS RZ, [RZ] ;  /* 0x00000000fffff984 */ /* 0x000fe20000000800 */
[----:B------:R-:W-:Y:S01]  /*4e50*/  @!PT LDS RZ, [RZ] ;  /* 0x00000000fffff984 */ /* 0x000fe20000000800 */
[----:B------:R-:W-:Y:S01]  /*4e60*/  @!PT LDS RZ, [RZ] ;  /* 0x00000000fffff984 */ /* 0x000fe20000000800 */
[----:B------:R0:W-:Y:S06]  /*4e70*/  MEMBAR.ALL.CTA ;  /* 0x0000000000007992 */ /* 0x0001ec0000008000 */
[----:B0-----:R-:W0:Y:S02]  /*4e80*/  FENCE.VIEW.ASYNC.S ;  /* 0x00000000000073c6 */ /* 0x001e240000000000 */
[----:B0-----:R2:W-:Y:S01]  /*4e90*/  BAR.SYNC.DEFER_BLOCKING R61, 0x80 ;  /* 0x0002003d0000751d */ /* 0x0015e20000010000 */
[----:B------:R-:W-:-:S02]  /*4ea0*/  ISETP.NE.AND P1, PT, R157, 0x2, PT ;  /* 0x000000029d00780c */ /* 0x000fc40003f25270 */
[----:B------:R-:W-:Y:S02]  /*4eb0*/  @!P5 PRMT R74, RZ, 0x654, R74 ;  /* 0x00000654ff4ad816 */ /* 0x000fe4000000004a */
[----:B-1----:R-:W-:Y:S02]  /*4ec0*/  SEL R4, RZ, 0x1, P1 ;  /* 0x00000001ff047807 */ /* 0x002fe40000800000 */
[----:B------:R-:W-:Y:S02]  /*4ed0*/  PLOP3.LUT P0, PT, PT, PT, PT, 0x8, 0x0 ;  /* 0x000000000000781c */ /* 0x000fe40003f0e170 */
[----:B------:R-:W-:Y:S01]  /*4ee0*/  SEL R157, R157, RZ, P1 ;  /* 0x000000ff9d9d7207 */ /* 0x000fe20000800000 */
[----:B------:R2:W-:Y:S01]  /*4ef0*/  @!P5 SYNCS.ARRIVE.TRANS64.RED.A1T0 RZ, [R74+URZ], RZ ;  /* 0x000000ff4affd9a7 */ /* 0x0005e2000810043f */
[----:B-----5:R-:W-:-:S05]  /*4f00*/  LOP3.LUT R5, R5, R4, RZ, 0x3c, !PT ;  /* 0x0000000405057212 */ /* 0x020fca00078e3cff */
[----:B------:R2:W-:Y:S01]  /*4f10*/  STL [R1+0x1c], R5 ;  /* 0x00001c0501007387 */ /* 0x0005e20000100800 */
[----:B------:R-:W-:Y:S05]  /*4f20*/  @P6 BRA `(.L_x_1105) ;  /* 0xffffffd400306947 */ /* 0x000fea000383ffff */
.L_x_1071:
[----:B------:R-:W1:Y:S01]  /*4f30*/  LDC R0, c[0x0][0x428] ;  /* 0x00010a00ff007b82 */ /* 0x000e620000000800 */
[----:B------:R-:W-:Y:S04]  /*4f40*/  BSSY B0, `(.L_x_1106) ;  /* 0x0000004000007945 */ /* 0x000fe80003800000 */
[----:B------:R-:W-:Y:S05]  /*4f50*/  @P0 BRA `(.L_x_1107) ;  /* 0x0000000000080947 */ /* 0x000fea0003800000 */
[----:B------:R-:W0:Y:S02]  /*4f60*/  FENCE.VIEW.ASYNC.G ;  /* 0x00000000000073c6 */ /* 0x000e240000000100 */
[----:B0-----:R-:W-:Y:S06]  /*4f70*/  BAR.ARV 0xc, 0x200 ;  /* 0x0308000000007b1d */ /* 0x001fec0000002000 */
.L_x_1107:
[----:B------:R-:W-:Y:S05]  /*4f80*/  BSYNC B0 ;  /* 0x0000000000007941 */ /* 0x000fea0003800000 */
.L_x_1106:
[----:B------:R-:W3:Y:S01]  /*4f90*/  LDL R6, [R1+0x3c] ;  /* 0x00003c0001067983 */ /* 0x000ee20000100800 */
[----:B------:R-:W-:Y:S01]  /*4fa0*/  ULDC.64 UR4, c[0x0][0x990] ;  /* 0x0002640000047ab9 */ /* 0x000fe20000000a00 */
[----:B-1----:R-:W-:Y:S01]  /*4fb0*/  ISETP.NE.AND P2, PT, R0, 0x1, PT ;  /* 0x000000010000780c */ /* 0x002fe20003f45270 */
[----:B------:R-:W-:Y:S01]  /*4fc0*/  ULDC.64 UR6, c[0x0][0x998] ;  /* 0x0002660000067ab9 */ /* 0x000fe20000000a00 */
[----:B----4-:R-:W4:Y:S01]  /*4fd0*/  LDL.LU R27, [R1+0x38] ;  /* 0x00003800011b7983 */ /* 0x010f220000300800 */
[----:B------:R-:W-:Y:S02]  /*4fe0*/  ISETP.NE.U32.AND P0, PT, RZ, UR4, PT ;  /* 0x00000004ff007c0c */ /* 0x000fe4000bf05070 */
[----:B------:R-:W-:Y:S01]  /*4ff0*/  ISETP.NE.U32.AND P1, PT, RZ, UR6, PT ;  /* 0x00000006ff007c0c */ /* 0x000fe2000bf25070 */
[----:B------:R-:W4:Y:S01]  /*5000*/  LDL R26, [R1+0x30] ;  /* 0x00003000011a7983 */ /* 0x000f220000100800 */
[----:B------:R-:W-:Y:S02]  /*5010*/  ISETP.NE.AND.EX P0, PT, RZ, UR5, PT, P0 ;  /* 0x00000005ff007c0c */ /* 0x000fe4000bf05300 */
[----:B------:R-:W-:Y:S01]  /*5020*/  ISETP.NE.AND.EX P1, PT, RZ, UR7, PT, P1 ;  /* 0x00000007ff007c0c */ /* 0x000fe2000bf25310 */
[----:B------:R-:W4:Y:S03]  /*5030*/  LDL R25, [R1+0x44] ;  /* 0x0000440001197983 */ /* 0x000f260000100800 */
[----:B------:R-:W4:Y:S01]  /*5040*/  @P2 LDC R0, c[0x0][0x42c] ;  /* 0x00010b00ff002b82 */ /* 0x000f220000000800 */
[----:B------:R-:W4:Y:S07]  /*5050*/  LDL R24, [R1+0x34] ;  /* 0x0000340001187983 */ /* 0x000f2e0000100800 */
[----:B------:R-:W1:Y:S08]  /*5060*/  @P0 LDC.64 R10, c[0x0][0x9a8] ;  /* 0x00026a00ff0a0b82 */ /* 0x000e700000000a00 */
[----:B--2---:R-:W2:Y:S08]  /*5070*/  @P2 LDC R5, c[0x0][0x430] ;  /* 0x00010c00ff052b82 */ /* 0x004eb00000000800 */
[----:B0--3--:R-:W0:Y:S08]  /*5080*/  @P1 LDC.64 R12, c[0x0][0x9b8] ;  /* 0x00026e00ff0c1b82 */ /* 0x009e300000000a00 */
[----:B------:R-:W3:Y:S08]  /*5090*/  @P0 LDC.64 R14, c[0x0][0x9b0] ;  /* 0x00026c00ff0e0b82 */ /* 0x000ef00000000a00 */
[----:B------:R-:W3:Y:S01]  /*50a0*/  @P1 LDC.64 R20, c[0x0][0x9c0] ;  /* 0x00027000ff141b82 */ /* 0x000ee20000000a00 */
[----:B------:R-:W-:-:S02]  /*50b0*/  @P0 SHF.R.S32.HI R3, RZ, 0x1f, R6 ;  /* 0x0000001fff030819 */ /* 0x000fc40000011406 */
[----:B------:R-:W-:Y:S01]  /*50c0*/  @P1 SHF.R.S32.HI R9, RZ, 0x1f, R6 ;  /* 0x0000001fff091819 */ /* 0x000fe20000011406 */
[----:B----4-:R-:W-:-:S04]  /*50d0*/  @P2 IMAD.HI.U32 R2, R27, R0, RZ ;  /* 0x000000001b022227 */ /* 0x010fc800078e00ff */
[-C--:B-1----:R-:W-:Y:S02]  /*50e0*/  @P0 IMAD R0, R3, R10.reuse, RZ ;  /* 0x0000000a03000224 */ /* 0x082fe400078e02ff */
[----:B------:R-:W-:Y:S01]  /*50f0*/  IMAD.MOV.U32 R7, RZ, RZ, R27 ;  /* 0x000000ffff077224 */ /* 0x000fe200078e001b */
[----:B--2---:R-:W-:Y:S01]  /*5100*/  @P2 SHF.R.U32.HI R7, RZ, R5, R2 ;  /* 0x00000005ff072219 */ /* 0x004fe20000011602 */
[C---:B------:R-:W-:Y:S02]  /*5110*/  @P0 IMAD R11, R6.reuse, R11, R0 ;  /* 0x0000000b060b0224 */ /* 0x040fe400078e0200 */
[----:B------:R-:W-:-:S04]  /*5120*/  @P0 IMAD.WIDE.U32 R2, R6, R10, RZ ;  /* 0x0000000a06020225 */ /* 0x000fc800078e00ff */
[-C--:B0-----:R-:W-:Y:S01]  /*5130*/  @P1 IMAD R4, R9, R12.reuse, RZ ;  /* 0x0000000c09041224 */ /* 0x081fe200078e02ff */
[----:B------:R-:W-:Y:S01]  /*5140*/  @P0 SHF.R.S32.HI R9, RZ, 0x1f, R7 ;  /* 0x0000001fff090819 */ /* 0x000fe20000011407 */
[----:B------:R-:W-:Y:S01]  /*5150*/  @P0 IMAD.IADD R3, R3, 0x1, R11 ;  /* 0x0000000103030824 */ /* 0x000fe200078e020b */
[----:B------:R-:W-:Y:S01]  /*5160*/  @P1 SHF.R.S32.HI R11, RZ, 0x1f, R7 ;  /* 0x0000001fff0b1819 */ /* 0x000fe20000011407 */
[C---:B------:R-:W-:Y:S02]  /*5170*/  @P1 IMAD R13, R6.reuse, R13, R4 ;  /* 0x0000000d060d1224 */ /* 0x040fe400078e0204 */
[----:B------:R-:W-:-:S04]  /*5180*/  @P1 IMAD.WIDE.U32 R4, R6, R12, RZ ;  /* 0x0000000c06041225 */ /* 0x000fc800078e00ff */
[----:B---3--:R-:W-:Y:S02]  /*5190*/  @P0 IMAD R0, R9, R14, RZ ;  /* 0x0000000e09000224 */ /* 0x008fe400078e02ff */
        /* <DEDUP_REMOVED lines=16> */
[----:B------:R-:W2:Y:S02]  /*52a0*/  @P1 LDG.E R0, desc[UR40][R8.64] ;  /* 0x0000002808001981 */ /* 0x000ea4000c1e1900 */
[----:B------:R-:W1:Y:S02]  /*52b0*/  @P2 LDC R6, c[0x0][0x42c] ;  /* 0x00010b00ff062b82 */ /* 0x000e640000000800 */
[----:B------:R3:W2:Y:S06]  /*52c0*/  @P0 LDG.E R3, desc[UR40][R4.64] ;  /* 0x0000002804030981 */ /* 0x0006ac000c1e1900 */
[----:B------:R-:W4:Y:S01]  /*52d0*/  LDC.64 R10, c[0x0][0x9e0] ;  /* 0x00027800ff0a7b82 */ /* 0x000f220000000a00 */
[----:B------:R-:W-:Y:S01]  /*52e0*/  IADD3 R2, R25, 0xc0, -R26 ;  /* 0x000000c019027810 */ /* 0x000fe20007ffe81a */
[----:B---3--:R-:W-:-:S04]  /*52f0*/  IMAD.MOV.U32 R5, RZ, RZ, R27 ;  /* 0x000000ffff057224 */ /* 0x008fc800078e001b */
[----:B------:R-:W-:Y:S02]  /*5300*/  IMAD R4, R24, 0xc0, R2 ;  /* 0x000000c018047824 */ /* 0x000fe400078e0202 */
[----:B-1----:R-:W-:-:S03]  /*5310*/  @P2 IMAD.HI.U32 R6, R27, R6, RZ ;  /* 0x000000061b062227 */ /* 0x002fc600078e00ff */
[----:B------:R1:W-:Y:S02]  /*5320*/  STL [R1+0x38], R4 ;  /* 0x0000380401007387 */ /* 0x0003e40000100800 */
[----:B0-----:R-:W-:-:S05]  /*5330*/  @P2 SHF.R.U32.HI R5, RZ, R7, R6 ;  /* 0x00000007ff052219 */ /* 0x001fca0000011606 */
[----:B------:R1:W-:Y:S01]  /*5340*/  STL [R1+0x68], R5 ;  /* 0x0000680501007387 */ /* 0x0003e20000100800 */
[----:B----4-:R-:W-:Y:S01]  /*5350*/  ISETP.GE.AND P1, PT, R11, 0x1, PT ;  /* 0x000000010b00780c */ /* 0x010fe20003f26270 */
[----:B--2---:R-:W-:Y:S01]  /*5360*/  FMUL.FTZ R0, R3, R0 ;  /* 0x0000000003007220 */ /* 0x004fe20000410000 */
[----:B------:R-:W-:-:S03]  /*5370*/  IMAD.IADD R3, R4, 0x1, R10 ;  /* 0x0000000104037824 */ /* 0x000fc600078e020a */
[----:B------:R-:W-:-:S08]  /*5380*/  FMUL.FTZ R2, R0, UR4 ;  /* 0x0000000400027c20 */ /* 0x000fd00008410000 */
[----:B-1----:R-:W-:Y:S05]  /*5390*/  @!P1 BRA `(.L_x_1108) ;  /* 0x0000000000489947 */ /* 0x002fea0003800000 */
[C---:B------:R-:W-:Y:S01]  /*53a0*/  ISETP.GT.AND P0, PT, R4.reuse, RZ, PT ;  /* 0x000000ff0400720c */ /* 0x040fe20003f04270 */
[----:B------:R-:W-:Y:S01]  /*53b0*/  BSSY B0, `(.L_x_1109) ;  /* 0x000000e000007945 */ /* 0x000fe20003800000 */
[----:B------:R-:W-:-:S11]  /*53c0*/  VIADD R0, R4, 0xffffffff ;  /* 0xffffffff04007836 */ /* 0x000fd60000000000 */
        /* <DEDUP_REMOVED lines=8> */
.L_x_1110:
[----:B------:R-:W-:-:S13]  /*5450*/  ISETP.NE.AND P0, PT, R11, 0x1, PT ;  /* 0x000000010b00780c */ /* 0x000fda0003f05270 */
[----:B------:R-:W0:Y:S02]  /*5460*/  @P0 LDC.64 R4, c[0x0][0x9e8] ;  /* 0x00027a00ff040b82 */ /* 0x000e240000000a00 */
[----:B0-----:R-:W-:-:S05]  /*5470*/  @P0 IMAD.HI.U32 R4, R0, R4, RZ ;  /* 0x0000000400040227 */ /* 0x001fca00078e00ff */
[----:B------:R-:W-:-:S07]  /*5480*/  @P0 SHF.R.U32.HI R0, RZ, R5, R4 ;  /* 0x00000005ff000219 */ /* 0x000fce0000011604 */
.L_x_1111:
[----:B------:R-:W-:Y:S05]  /*5490*/  BSYNC B0 ;  /* 0x0000000000007941 */ /* 0x000fea0003800000 */
.L_x_1109:
[----:B------:R-:W-:-:S05]  /*54a0*/  IMAD R0, R0, R11, R11 ;  /* 0x0000000b00007224 */ /* 0x000fca00078e020b */
[----:B------:R-:W-:-:S07]  /*54b0*/  VIMNMX R3, R3, R0, PT ;  /* 0x0000000003037248 */ /* 0x000fce0003fe0100 */
.L_x_1108:
[----:B------:R-:W-:Y:S01]  /*54c0*/  VIADD R3, R3, 0x9f ;  /* 0x0000009f03037836 */ /* 0x000fe20000000000 */
[----:B------:R-:W-:Y:S01]  /*54d0*/  ULDC UR4, c[0x0][0x9dc] ;  /* 0x0002770000047ab9 */ /* 0x000fe20000000800 */
[----:B------:R-:W-:Y:S02]  /*54e0*/  IMAD.IADD R105, R25, 0x1, -R26 ;  /* 0x0000000119697824 */ /* 0x000fe400078e0a1a */
[----:B------:R-:W-:-:S04]  /*54f0*/  IMAD.HI R3, R3, 0x66666667, RZ ;  /* 0x6666666703037827 */ /* 0x000fc800078e02ff */
[----:B------:R-:W-:Y:S01]  /*5500*/  IMAD R104, R24, 0xc0, R105 ;  /* 0x000000c018687824 */ /* 0x000fe200078e0269 */
[----:B------:R-:W-:-:S04]  /*5510*/  SHF.R.U32.HI R0, RZ, 0x1f, R3 ;  /* 0x0000001fff007819 */ /* 0x000fc80000011603 */
[----:B------:R-:W-:Y:S01]  /*5520*/  LEA.HI.SX32 R3, R3, R0, 0x1a ;  /* 0x0000000003037211 */ /* 0x000fe200078fd2ff */
[----:B------:R-:W-:-:S03]  /*5530*/  VIADD R0, R104, -UR4 ;  /* 0x8000000468007c36 */ /* 0x000fc60008000000 */
[----:B------:R-:W-:Y:S01]  /*5540*/  VIMNMX R106, R106, R3, PT ;  /* 0x000000036a6a7248 */ /* 0x000fe20003fe0100 */
[----:B------:R-:W-:Y:S06]  /*5550*/  @!P1 BRA `(.L_x_1112) ;  /* 0x0000000000489947 */ /* 0x000fec0003800000 */
[----:B------:R-:W-:Y:S01]  /*5560*/  ISETP.GT.AND P0, PT, R104, -0x1, PT ;  /* 0xffffffff6800780c */ /* 0x000fe20003f04270 */
[----:B------:R-:W-:-:S12]  /*5570*/  BSSY B0, `(.L_x_1113) ;  /* 0x000000e000007945 */ /* 0x000fd80003800000 */
        /* <DEDUP_REMOVED lines=8> */
.L_x_1114:
[----:B------:R-:W-:Y:S01]  /*5600*/  ISETP.NE.AND P0, PT, R11, 0x1, PT ;  /* 0x000000010b00780c */ /* 0x000fe20003f05270 */
[----:B------:R-:W-:-:S12]  /*5610*/  IMAD.MOV.U32 R4, RZ, RZ, R104 ;  /* 0x000000ffff047224 */ /* 0x000fd800078e0068 */
[----:B------:R-:W0:Y:S02]  /*5620*/  @P0 LDC.64 R6, c[0x0][0x9e8] ;  /* 0x00027a00ff060b82 */ /* 0x000e240000000a00 */
[----:B0-----:R-:W-:-:S05]  /*5630*/  @P0 IMAD.HI.U32 R6, R104, R6, RZ ;  /* 0x0000000668060227 */ /* 0x001fca00078e00ff */
[----:B------:R-:W-:-:S07]  /*5640*/  @P0 SHF.R.U32.HI R4, RZ, R7, R6 ;  /* 0x00000007ff040219 */ /* 0x000fce0000011606 */
.L_x_1115:
[----:B------:R-:W-:Y:S05]  /*5650*/  BSYNC B0 ;  /* 0x0000000000007941 */ /* 0x000fea0003800000 */
.L_x_1113:
[----:B------:R-:W-:-:S05]  /*5660*/  IMAD R3, R4, R11, RZ ;  /* 0x0000000b04037224 */ /* 0x000fca00078e02ff */
[----:B------:R-:W-:-:S07]  /*5670*/  VIMNMX R0, R0, R3, !PT ;  /* 0x0000000300007248 */ /* 0x000fce0007fe0100 */
.L_x_1112:
[----:B------:R-:W-:Y:S01]  /*5680*/  IMAD.HI R0, R0, 0x66666667, RZ ;  /* 0x6666666700007827 */ /* 0x000fe200078e02ff */
[----:B------:R-:W-:Y:S02]  /*5690*/  PLOP3.LUT P0, PT, PT, PT, PT, 0x80, 0x0 ;  /* 0x000000000000781c */ /* 0x000fe40003f0f070 */
[----:B------:R-:W-:Y:S02]  /*56a0*/  CS2R R20, SRZ ;  /* 0x0000000000147805 */ /* 0x000fe4000001ff00 */
[----:B------:R-:W-:Y:S02]  /*56b0*/  CS2R R54, SRZ ;  /* 0x0000000000367805 */ /* 0x000fe4000001ff00 */
[----:B------:R-:W-:Y:S02]  /*56c0*/  CS2R R6, SRZ ;  /* 0x0000000000067805 */ /* 0x000fe4000001ff00 */
[----:B------:R-:W-:Y:S02]  /*56d0*/  SHF.R.U32.HI R3, RZ, 0x1f, R0 ;  /* 0x0000001fff037819 */ /* 0x000fe40000011600 */
[----:B------:R-:W-:-:S02]  /*56e0*/  CS2R R52, SRZ ;  /* 0x0000000000347805 */ /* 0x000fc4000001ff00 */
[----:B------:R-:W-:Y:S02]  /*56f0*/  CS2R R8, SRZ ;  /* 0x0000000000087805 */ /* 0x000fe4000001ff00 */
[----:B------:R-:W-:Y:S02]  /*5700*/  CS2R R10, SRZ ;  /* 0x00000000000a7805 */ /* 0x000fe4000001ff00 */
[----:B------:R-:W-:Y:S01]  /*5710*/  LEA.HI.SX32 R3, R0, R3, 0x1a ;  /* 0x0000000300037211 */ /* 0x000fe200078fd2ff */
[----:B------:R-:W-:Y:S01]  /*5720*/  IMAD.MOV.U32 R43, RZ, RZ, RZ ;  /* 0x000000ffff2b7224 */ /* 0x000fe200078e00ff */
[----:B------:R-:W-:Y:S02]  /*5730*/  CS2R R44, SRZ ;  /* 0x00000000002c7805 */ /* 0x000fe4000001ff00 */
[----:B------:R-:W-:Y:S02]  /*5740*/  CS2R R12, SRZ ;  /* 0x00000000000c7805 */ /* 0x000fe4000001ff00 */
[----:B------:R-:W-:Y:S01]  /*5750*/  VIMNMX R4, RZ, R3, !PT ;  /* 0x00000003ff047248 */ /* 0x000fe20007fe0100 */
[----:B------:R-:W-:Y:S01]  /*5760*/  IMAD.MOV.U32 R46, RZ, RZ, RZ ;  /* 0x000000ffff2e7224 */ /* 0x000fe200078e00ff */
[----:B------:R-:W-:-:S02]  /*5770*/  CS2R R38, SRZ ;  /* 0x0000000000267805 */ /* 0x000fc4000001ff00 */
[----:B------:R-:W-:Y:S02]  /*5780*/  CS2R R14, SRZ ;  /* 0x00000000000e7805 */ /* 0x000fe4000001ff00 */
[----:B------:R-:W-:Y:S01]  /*5790*/  ISETP.GT.AND P1, PT, R106, R4, PT ;  /* 0x000000046a00720c */ /* 0x000fe20003f24270 */
[----:B------:R0:W-:Y:S01]  /*57a0*/  STL [R1+0x4c], R4 ;  /* 0x00004c0401007387 */ /* 0x0001e20000100800 */
[----:B------:R-:W-:Y:S02]  /*57b0*/  CS2R R36, SRZ ;  /* 0x0000000000247805 */ /* 0x000fe4000001ff00 */
[----:B------:R-:W-:Y:S02]  /*57c0*/  CS2R R24, SRZ ;  /* 0x0000000000187805 */ /* 0x000fe4000001ff00 */
[----:B------:R-:W-:Y:S02]  /*57d0*/  CS2R R30, SRZ ;  /* 0x00000000001e7805 */ /* 0x000fe4000001ff00 */
[----:B------:R-:W-:-:S02]  /*57e0*/  CS2R R28, SRZ ;  /* 0x00000000001c7805 */ /* 0x000fc4000001ff00 */
[----:B------:R-:W-:Y:S01]  /*57f0*/  CS2R R56, SRZ ;  /* 0x0000000000387805 */ /* 0x000fe2000001ff00 */
[----:B------:R-:W-:Y:S02]  /*5800*/  IMAD.MOV.U32 R33, RZ, RZ, RZ ;  /* 0x000000ffff217224 */ /* 0x000fe400078e00ff */
[----:B------:R-:W-:Y:S01]  /*5810*/  IMAD.MOV.U32 R58, RZ, RZ, RZ ;  /* 0x000000ffff3a7224 */ /* 0x000fe200078e00ff */
[----:B0-----:R-:W-:Y:S06]  /*5820*/  @!P1 BRA `(.L_x_1116) ;  /* 0x00000128004c9947 */ /* 0x001fec0003800000 */
[----:B------:R-:W0:Y:S01]  /*5830*/  S2R R4, SR_TID.X ;  /* 0x0000000000047919 */ /* 0x000e220000002100 */
[----:B------:R-:W-:Y:S01]  /*5840*/  VIADD R24, R18, 0xb000 ;  /* 0x0000b00012187836 */ /* 0x000fe20000000000 */
[----:B------:R-:W-:Y:S04]  /*5850*/  BSSY B6, `(.L_x_1117) ;  /* 0x000001e000067945 */ /* 0x000fe80003800000 */
[----:B------:R-:W-:Y:S01]  /*5860*/  LOP3.LUT P0, RZ, R24, 0x9f, RZ, 0xc0, !PT ;  /* 0x0000009f18ff7812 */ /* 0x000fe2000780c0ff */
[----:B0-----:R-:W-:-:S05]  /*5870*/  VIADD R29, R4, 0xffffff80 ;  /* 0xffffff80041d7836 */ /* 0x001fca0000000000 */
[----:B------:R-:W-:-:S04]  /*5880*/  SHF.R.S32.HI R34, RZ, 0x1f, R29 ;  /* 0x0000001fff227819 */ /* 0x000fc8000001141d */
[----:B------:R-:W-:-:S04]  /*5890*/  LEA.HI R0, R34, R29, RZ, 0x7 ;  /* 0x0000001d22007211 */ /* 0x000fc800078f38ff */
[----:B------:R-:W-:-:S06]  /*58a0*/  SHF.R.S32.HI R0, RZ, 0x7, R0 ;  /* 0x00000007ff007819 */ /* 0x000fcc0000011400 */
        /* <DEDUP_REMOVED lines=24> */
.L_x_1118:
[----:B------:R-:W-:Y:S05]  /*5a30*/  BSYNC B6 ;  /* 0x0000000000067941 */ /* 0x000fea0003800000 */
.L_x_1117:
        /* <DEDUP_REMOVED lines=13> */
.L_x_1122:
[----:B-1----:R1:W2:Y:S02]  /*5b10*/  SYNCS.PHASECHK.TRANS64.TRYWAIT P0, [R18+URZ+0x13200], R3 ;  /* 0x01320003120075a7 */ /* 0x0022a4000800017f */
[----:B--2---:R-:W-:Y:S05]  /*5b20*/  @!P0 NANOSLEEP.SYNCS 0x989680 ;  /* 0x009896800000895d */ /* 0x004fea0003900000 */
[----:B------:R-:W2:Y:S02]  /*5b30*/  @!P0 SYNCS.PHASECHK.TRANS64 P0, [R18+URZ+0x13200], R3 ;  /* 0x01320003120085a7 */ /* 0x000ea4000800007f */
[----:B--2---:R-:W-:Y:S05]  /*5b40*/  @!P0 BRA `(.L_x_1122) ;  /* 0xfffffffc00f08947 */ /* 0x004fea000383ffff */
.L_x_1121:
[----:B------:R-:W-:Y:S05]  /*5b50*/  BSYNC B0 ;  /* 0x0000000000007941 */ /* 0x000fea0003800000 */
.L_x_1120:
[----:B------:R-:W-:Y:S05]  /*5b60*/  BRA `(.L_x_1123) ;  /* 0x0000002c00a87947 */ /* 0x000fea0003800000 */
.L_x_1119:
[----:B------:R-:W-:Y:S01]  /*5b70*/  LEA.HI R3, R29, R29, RZ, 0x1 ;  /* 0x0000001d1d037211 */ /* 0x000fe200078f08ff */
[----:B------:R-:W-:Y:S01]  /*5b80*/  ULDC.64 UR4, c[0x0][0x3d8] ;  /* 0x0000f60000047ab9 */ /* 0x000fe20000000a00 */
[----:B------:R-:W-:Y:S01]  /*5b90*/  LOP3.LUT P0, RZ, R24, 0x1bf, RZ, 0xc0, !PT ;  /* 0x000001bf18ff7812 */ /* 0x000fe2000780c0ff */
[----:B------:R-:W-:Y:S01]  /*5ba0*/  ULDC.64 UR6, c[0x0][0x3e8] ;  /* 0x0000fa0000067ab9 */ /* 0x000fe20000000a00 */
[----:B-----5:R-:W-:Y:S01]  /*5bb0*/  SHF.R.S32.HI R0, RZ, 0x1f, R47 ;  /* 0x0000001fff007819 */ /* 0x020fe2000001142f */
[----:B------:R-:W-:Y:S01]  /*5bc0*/  IMAD.WIDE.U32 R32, R47, UR4, RZ ;  /* 0x000000042f207c25 */ /* 0x000fe2000f8e00ff */
[----:B------:R-:W-:Y:S01]  /*5bd0*/  LOP3.LUT R6, R3, 0xfffffffe, RZ, 0xc0, !PT ;  /* 0xfffffffe03067812 */ /* 0x000fe200078ec0ff */
[----:B------:R-:W-:Y:S02]  /*5be0*/  BSSY B6, `(.L_x_1124) ;  /* 0x000001c000067945 */ /* 0x000fe40003800000 */
[----:B------:R-:W-:Y:S02]  /*5bf0*/  IMAD R4, R0, UR4, RZ ;  /* 0x0000000400047c24 */ /* 0x000fe4000f8e02ff */
[----:B------:R-:W-:-:S02]  /*5c00*/  IMAD.IADD R6, R29, 0x1, -R6 ;  /* 0x000000011d067824 */ /* 0x000fc400078e0a06 */
[----:B------:R-:W-:Y:S02]  /*5c10*/  IMAD R0, R0, UR6, RZ ;  /* 0x0000000600007c24 */ /* 0x000fe4000f8e02ff */
[----:B------:R-:W-:Y:S02]  /*5c20*/  IMAD.SHL.U32 R24, R6, 0x8, RZ ;  /* 0x0000000806187824 */ /* 0x000fe400078e00ff */
[C---:B------:R-:W-:Y:S02]  /*5c30*/  IMAD R43, R47.reuse, UR5, R4 ;  /* 0x000000052f2b7c24 */ /* 0x040fe4000f8e0204 */
[C---:B------:R-:W-:Y:S01]  /*5c40*/  IMAD R35, R47.reuse, UR7, R0 ;  /* 0x000000072f237c24 */ /* 0x040fe2000f8e0200 */
[----:B------:R-:W-:Y:S01]  /*5c50*/  SHF.R.S32.HI R25, RZ, 0x1f, R24 ;  /* 0x0000001fff197819 */ /* 0x000fe20000011418 */
[----:B------:R-:W-:-:S04]  /*5c60*/  IMAD.WIDE.U32 R30, R47, UR6, RZ ;  /* 0x000000062f1e7c25 */ /* 0x000fc8000f8e00ff */
[----:B------:R-:W-:Y:S02]  /*5c70*/  IMAD.IADD R43, R43, 0x1, R33 ;  /* 0x000000012b2b7824 */ /* 0x000fe400078e0221 */
[----:B------:R-:W-:Y:S01]  /*5c80*/  IMAD.IADD R35, R35, 0x1, R31 ;  /* 0x0000000123237824 */ /* 0x000fe200078e021f */
        /* <DEDUP_REMOVED lines=17> */
.L_x_1125:
[----:B------:R-:W-:Y:S05]  /*5da0*/  BSYNC B6 ;  /* 0x0000000000067941 */ /* 0x000fea0003800000 */
.L_x_1124:
[----:B------:R-:W2:Y:S01]  /*5db0*/  LDL R20, [R1+0x34] ;  /* 0x0000340001147983 */ /* 0x000ea20000100800 */
[----:B------:R-:W0:Y:S01]  /*5dc0*/  LDC.64 R8, c[0x0][0x3d8] ;  /* 0x0000f600ff087b82 */ /* 0x000e220000000a00 */
[----:B------:R-:W-:Y:S01]  /*5dd0*/  ULDC.U8 UR4, c[0x0][0x3f0] ;  /* 0x0000fc0000047ab9 */ /* 0x000fe20000000000 */
[----:B------:R-:W-:Y:S01]  /*5de0*/  BSSY B0, `(.L_x_1126) ;  /* 0x00002ba000007945 */ /* 0x000fe20003800000 */
[----:B------:R-:W1:Y:S01]  /*5df0*/  S2R R21, SR_TID.X ;  /* 0x0000000000157919 */ /* 0x000e620000002100 */
[----:B------:R-:W-:-:S04]  /*5e00*/  ISETP.NE.AND P0, PT, RZ, UR4, PT ;  /* 0x00000004ff007c0c */ /* 0x000fc8000bf05270 */
[----:B------:R-:W3:Y:S01]  /*5e10*/  LDC.64 R10, c[0x0][0x3e8] ;  /* 0x0000fa00ff0a7b82 */ /* 0x000ee20000000a00 */
[C---:B-1----:R-:W-:Y:S02]  /*5e20*/  VIADD R46, R21.reuse, 0xffffff80 ;  /* 0xffffff80152e7836 */ /* 0x042fe40000000000 */
[----:B------:R-:W-:-:S05]  /*5e30*/  VIADD R44, R21, 0xffffff80 ;  /* 0xffffff80152c7836 */ /* 0x000fca0000000000 */
[----:B------:R-:W-:-:S04]  /*5e40*/  LEA.HI R44, R44, R46, RZ, 0x1 ;  /* 0x0000002e2c2c7211 */ /* 0x000fc800078f08ff */
[----:B------:R-:W-:-:S04]  /*5e50*/  SHF.R.S32.HI R44, RZ, 0x1, R44 ;  /* 0x00000001ff2c7819 */ /* 0x000fc8000001142c */
[----:B------:R-:W-:Y:S02]  /*5e60*/  SHF.R.S32.HI R45, RZ, 0x1f, R44 ;  /* 0x0000001fff2d7819 */ /* 0x000fe4000001142c */
[----:B--2---:R-:W-:Y:S01]  /*5e70*/  SHF.R.S32.HI R3, RZ, 0x1f, R20 ;  /* 0x0000001fff037819 */ /* 0x004fe20000011414 */
[----:B0-----:R-:W-:-:S04]  /*5e80*/  IMAD.WIDE.U32 R6, R20, R8, RZ ;  /* 0x0000000814067225 */ /* 0x001fc800078e00ff */
[C---:B------:R-:W-:Y:S02]  /*5e90*/  IMAD R0, R3.reuse, R8, RZ ;  /* 0x0000000803007224 */ /* 0x040fe400078e02ff */
[-C--:B---3--:R-:W-:Y:S02]  /*5ea0*/  IMAD R12, R3, R10.reuse, RZ ;  /* 0x0000000a030c7224 */ /* 0x088fe400078e02ff */
[----:B------:R-:W-:-:S04]  /*5eb0*/  IMAD.WIDE.U32 R4, R20, R10, RZ ;  /* 0x0000000a14047225 */ /* 0x000fc800078e00ff */
[C---:B------:R-:W-:Y:S02]  /*5ec0*/  IMAD R3, R20.reuse, R9, R0 ;  /* 0x0000000914037224 */ /* 0x040fe400078e0200 */
[----:B------:R-:W-:Y:S02]  /*5ed0*/  IMAD R13, R20, R11, R12 ;  /* 0x0000000b140d7224 */ /* 0x000fe400078e020c */
[----:B------:R-:W-:Y:S02]  /*5ee0*/  IMAD.IADD R40, R7, 0x1, R3 ;  /* 0x0000000107287824 */ /* 0x000fe400078e0203 */
[----:B------:R-:W-:Y:S01]  /*5ef0*/  IMAD.IADD R42, R5, 0x1, R13 ;  /* 0x00000001052a7824 */ /* 0x000fe200078e020d */
[----:B------:R-:W-:Y:S06]  /*5f00*/  @!P0 BRA `(.L_x_1127) ;  /* 0x0000001400688947 */ /* 0x000fec0003800000 */
[----:B------:R-:W2:Y:S01]  /*5f10*/  LDL R21, [R1+0x30] ;  /* 0x0000300001157983 */ /* 0x000ea20000100800 */
[----:B------:R-:W0:Y:S01]  /*5f20*/  LDC R0, c[0x0][0x428] ;  /* 0x00010a00ff007b82 */ /* 0x000e220000000800 */
[----:B------:R-:W-:Y:S01]  /*5f30*/  IMAD R3, R20, 0xc0, R44 ;  /* 0x000000c014037824 */ /* 0x000fe200078e022c */
[----:B------:R-:W-:Y:S01]  /*5f40*/  BSSY B1, `(.L_x_1128) ;  /* 0x0000033000017945 */ /* 0x000fe20003800000 */
[----:B------:R-:W-:Y:S02]  /*5f50*/  CS2R R36, SRZ ;  /* 0x0000000000247805 */ /* 0x000fe4000001ff00 */
[----:B------:R-:W-:Y:S02]  /*5f60*/  CS2R R38, SRZ ;  /* 0x0000000000267805 */ /* 0x000fe4000001ff00 */
[----:B------:R-:W-:Y:S01]  /*5f70*/  CS2R R26, SRZ ;  /* 0x00000000001a7805 */ /* 0x000fe2000001ff00 */
[----:B------:R-:W-:Y:S02]  /*5f80*/  IMAD.MOV.U32 R14, RZ, RZ, R30 ;  /* 0x000000ffff0e7224 */ /* 0x000fe400078e001e */
[----:B------:R-:W-:Y:S01]  /*5f90*/  IMAD.MOV.U32 R15, RZ, RZ, R35 ;  /* 0x000000ffff0f7224 */ /* 0x000fe200078e0023 */
[----:B0-----:R-:W-:-:S13]  /*5fa0*/  ISETP.NE.AND P1, PT, R0, 0x1, PT ;  /* 0x000000010000780c */ /* 0x001fda0003f25270 */
[----:B------:R-:W0:Y:S08]  /*5fb0*/  @P1 LDC R12, c[0x0][0x42c] ;  /* 0x00010b00ff0c1b82 */ /* 0x000e300000000800 */
[----:B------:R-:W1:Y:S01]  /*5fc0*/  @P1 LDC R13, c[0x0][0x430] ;  /* 0x00010c00ff0d1b82 */ /* 0x000e620000000800 */
[----:B0-----:R-:W-:-:S05]  /*5fd0*/  @P1 IMAD.HI.U32 R12, R3, R12, RZ ;  /* 0x0000000c030c1227 */ /* 0x001fca00078e00ff */
[----:B-1----:R-:W-:Y:S01]  /*5fe0*/  @P1 SHF.R.U32.HI R3, RZ, R13, R12 ;  /* 0x0000000dff031219 */ /* 0x002fe2000001160c */
[----:B------:R-:W-:Y:S02]  /*5ff0*/  IMAD.MOV.U32 R12, RZ, RZ, R32 ;  /* 0x000000ffff0c7224 */ /* 0x000fe400078e0020 */
[----:B------:R-:W-:Y:S01]  /*6000*/  IMAD.MOV.U32 R13, RZ, RZ, R43 ;  /* 0x000000ffff0d7224 */ /* 0x000fe200078e002b */
[----:B------:R-:W-:Y:S01]  /*6010*/  SHF.R.S32.HI R41, RZ, 0x1f, R3 ;  /* 0x0000001fff297819 */ /* 0x000fe20000011403 */
[----:B--2---:R-:W-:Y:S01]  /*6020*/  IMAD R0, R20, -0xc0, R21 ;  /* 0xffffff4014007824 */ /* 0x004fe200078e0215 */
[----:B------:R-:W-:-:S04]  /*6030*/  CS2R R20, SRZ ;  /* 0x0000000000147805 */ /* 0x000fc8000001ff00 */
[----:B------:R-:W-:-:S04]  /*6040*/  VIMNMX R0, R0, 0xc0, PT ;  /* 0x000000c000007848 */ /* 0x000fc80003fe0100 */
[----:B------:R-:W-:-:S13]  /*6050*/  ISETP.GE.AND P0, PT, R44, R0, PT ;  /* 0x000000002c00720c */ /* 0x000fda0003f06270 */
[----:B------:R-:W-:Y:S05]  /*6060*/  @P0 BRA `(.L_x_1129) ;  /* 0x0000000000800947 */ /* 0x000fea0003800000 */
[CC--:B------:R-:W-:Y:S01]  /*6070*/  IMAD R0, R45.reuse, R8.reuse, RZ ;  /* 0x000000082d007224 */ /* 0x0c0fe200078e02ff */
[----:B------:R-:W-:Y:S01]  /*6080*/  ULDC UR4, c[0x0][0x3d4] ;  /* 0x0000f50000047ab9 */ /* 0x000fe20000000800 */
[--C-:B------:R-:W-:Y:S01]  /*6090*/  IMAD.WIDE.U32 R20, R44, R8, R24.reuse ;  /* 0x000000082c147225 */ /* 0x100fe200078e0018 */
[----:B------:R-:W-:Y:S01]  /*60a0*/  ISETP.GE.AND P3, PT, R24, UR4, PT ;  /* 0x0000000418007c0c */ /* 0x000fe2000bf66270 */
[----:B------:R-:W-:Y:S01]  /*60b0*/  ULDC.64 UR6, c[0x0][0x3c8] ;  /* 0x0000f20000067ab9 */ /* 0x000fe20000000a00 */
[----:B------:R-:W-:Y:S01]  /*60c0*/  CS2R R38, SRZ ;  /* 0x0000000000267805 */ /* 0x000fe2000001ff00 */
[----:B------:R-:W-:Y:S01]  /*60d0*/  IMAD R36, R45, R10, RZ ;  /* 0x0000000a2d247224 */ /* 0x000fe200078e02ff */
[----:B------:R-:W-:Y:S01]  /*60e0*/  IADD3 R32, P1, R20, R32, RZ ;  /* 0x0000002014207210 */ /* 0x000fe20007f3e0ff */
[----:B------:R-:W-:-:S04]  /*60f0*/  IMAD.WIDE.U32 R26, R44, R10, R24 ;  /* 0x0000000a2c1a7225 */ /* 0x000fc800078e0018 */
[----:B------:R-:W-:Y:S01]  /*6100*/  IMAD R0, R44, R9, R0 ;  /* 0x000000092c007224 */ /* 0x000fe200078e0200 */
[----:B------:R-:W-:Y:S01]  /*6110*/  IADD3 R30, P2, R26, R30, RZ ;  /* 0x0000001e1a1e7210 */ /* 0x000fe20007f5e0ff */
[----:B------:R-:W-:-:S03]  /*6120*/  IMAD R36, R44, R11, R36 ;  /* 0x0000000b2c247224 */ /* 0x000fc600078e0224 */
[----:B------:R-:W-:Y:S01]  /*6130*/  IADD3.X R33, R43, R21, R0, P1, !PT ;  /* 0x000000152b217210 */ /* 0x000fe20000ffe400 */
[----:B------:R-:W-:Y:S01]  /*6140*/  VIADD R0, R24, 0x10 ;  /* 0x0000001018007836 */ /* 0x000fe20000000000 */
[----:B------:R-:W-:Y:S01]  /*6150*/  IADD3.X R31, R35, R27, R36, P2, !PT ;  /* 0x0000001b231f7210 */ /* 0x000fe200017fe424 */
[----:B------:R-:W-:Y:S01]  /*6160*/  IMAD R21, R40, 0xc0, RZ ;  /* 0x000000c028157824 */ /* 0x000fe200078e02ff */
[----:B------:R-:W-:Y:S01]  /*6170*/  CS2R R36, SRZ ;  /* 0x0000000000247805 */ /* 0x000fe2000001ff00 */
[----:B------:R-:W-:Y:S01]  /*6180*/  IMAD.WIDE.U32 R6, R6, 0xc0, R32 ;  /* 0x000000c006067825 */ /* 0x000fe200078e0020 */
[----:B------:R-:W-:Y:S01]  /*6190*/  ISETP.GE.AND P4, PT, R0, UR4, PT ;  /* 0x0000000400007c0c */ /* 0x000fe2000bf86270 */
[----:B------:R-:W-:Y:S02]  /*61a0*/  ULDC.64 UR4, c[0x0][0x3e0] ;  /* 0x0000f80000047ab9 */ /* 0x000fe40000000a00 */
[----:B------:R-:W-:Y:S01]  /*61b0*/  IMAD.WIDE.U32 R4, R4, 0xc0, R30 ;  /* 0x000000c004047825 */ /* 0x000fe200078e001e */
[----:B------:R-:W-:-:S03]  /*61c0*/  IADD3 R6, P1, R6, UR6, RZ ;  /* 0x0000000606067c10 */ /* 0x000fc6000ff3e0ff */
[----:B------:R-:W-:Y:S01]  /*61d0*/  IMAD R27, R42, 0xc0, RZ ;  /* 0x000000c02a1b7824 */ /* 0x000fe200078e02ff */
[----:B------:R-:W-:Y:S02]  /*61e0*/  IADD3 R4, P2, R4, UR4, RZ ;  /* 0x0000000404047c10 */ /* 0x000fe4000ff5e0ff */
[----:B------:R-:W-:Y:S02]  /*61f0*/  IADD3.X R7, R7, UR7, R21, P1, !PT ;  /* 0x0000000707077c10 */ /* 0x000fe40008ffe415 */
[----:B------:R-:W-:Y:S02]  /*6200*/  CS2R R20, SRZ ;  /* 0x0000000000147805 */ /* 0x000fe4000001ff00 */
[----:B------:R-:W-:Y:S02]  /*6210*/  IADD3.X R5, R5, UR5, R27, P2, !PT ;  /* 0x0000000505057c10 */ /* 0x000fe400097fe41b */
[----:B------:R-:W-:Y:S01]  /*6220*/  CS2R R26, SRZ ;  /* 0x00000000001a7805 */ /* 0x000fe2000001ff00 */
[----:B------:R0:W5:Y:S05]  /*6230*/  @!P3 LDG.E.64 R38, desc[UR40][R6.64] ;  /* 0x000000280626b981 */ /* 0x00016a000c1e1b00 */
[----:B------:R0:W5:Y:S04]  /*6240*/  @!P4 LDG.E.64 R26, desc[UR40][R6.64+0x10] ;  /* 0x00001028061ac981 */ /* 0x000168000c1e1b00 */
[----:B------:R0:W5:Y:S04]  /*6250*/  @!P3 LDG.E.64 R36, desc[UR40][R4.64] ;  /* 0x000000280424b981 */ /* 0x000168000c1e1b00 */
[----:B------:R0:W5:Y:S02]  /*6260*/  @!P4 LDG.E.64 R20, desc[UR40][R4.64+0x10] ;  /* 0x000010280414c981 */ /* 0x000164000c1e1b00 */
.L_x_1129:
[----:B------:R-:W-:Y:S05]  /*6270*/  BSYNC B1 ;  /* 0x0000000000017941 */ /* 0x000fea0003800000 */
.L_x_1128:
[----:B------:R-:W2:Y:S01]  /*6280*/  LDL R30, [R1+0x60] ;  /* 0x00006000011e7983 */ /* 0x000ea20000100800 */
[-C--:B0-----:R-:W-:Y:S01]  /*6290*/  IMAD.WIDE.U32 R4, R3, R8.reuse, R12 ;  /* 0x0000000803047225 */ /* 0x081fe200078e000c */
[----:B------:R-:W-:Y:S01]  /*62a0*/  ULDC.64 UR4, c[0x0][0x3c8] ;  /* 0x0000f20000047ab9 */ /* 0x000fe20000000a00 */
[----:B------:R-:W-:Y:S02]  /*62b0*/  ULDC.64 UR6, c[0x0][0x3e0] ;  /* 0x0000f80000067ab9 */ /* 0x000fe40000000a00 */
[C---:B------:R-:W-:Y:S01]  /*62c0*/  IMAD R8, R41.reuse, R8, RZ ;  /* 0x0000000829087224 */ /* 0x040fe200078e02ff */
[----:B------:R-:W-:Y:S01]  /*62d0*/  IADD3 R4, P1, R4, UR4, RZ ;  /* 0x0000000404047c10 */ /* 0x000fe2000ff3e0ff */
[-C--:B------:R-:W-:Y:S01]  /*62e0*/  IMAD R0, R41, R10.reuse, RZ ;  /* 0x0000000a29007224 */ /* 0x080fe200078e02ff */
[----:B------:R-:W-:Y:S01]  /*62f0*/  UMOV UR4, 0xffffffff ;  /* 0xffffffff00047882 */ /* 0x000fe20000000000 */
[----:B------:R-:W-:-:S04]  /*6300*/  IMAD.WIDE.U32 R6, R3, R10, R14 ;  /* 0x0000000a03067225 */ /* 0x000fc800078e000e */
[C---:B------:R-:W-:Y:S02]  /*6310*/  IMAD R13, R3.reuse, R9, R8 ;  /* 0x00000009030d7224 */ /* 0x040fe400078e0208 */
[----:B------:R-:W-:Y:S01]  /*6320*/  IMAD R3, R3, R11, R0 ;  /* 0x0000000b03037224 */ /* 0x000fe200078e0200 */
[----:B------:R-:W-:Y:S02]  /*6330*/  IADD3 R0, P2, R6, UR6, RZ ;  /* 0x0000000606007c10 */ /* 0x000fe4000ff5e0ff */
[----:B------:R-:W-:Y:S02]  /*6340*/  IADD3.X R13, R5, UR5, R13, P1, !PT ;  /* 0x00000005050d7c10 */ /* 0x000fe40008ffe40d */
[----:B------:R-:W-:Y:S02]  /*6350*/  IADD3.X R3, R7, UR7, R3, P2, !PT ;  /* 0x0000000707037c10 */ /* 0x000fe400097fe403 */
[----:B--2---:R-:W-:-:S04]  /*6360*/  LEA.HI R12, R30, R30, RZ, 0x1 ;  /* 0x0000001e1e0c7211 */ /* 0x004fc800078f08ff */
[----:B------:R-:W-:-:S05]  /*6370*/  LOP3.LUT R12, R12, 0xfffffffe, RZ, 0xc0, !PT ;  /* 0xfffffffe0c0c7812 */ /* 0x000fca00078ec0ff */
[----:B------:R-:W-:-:S05]  /*6380*/  IMAD.IADD R12, R30, 0x1, -R12 ;  /* 0x000000011e0c7824 */ /* 0x000fca00078e0a0c */
[----:B------:R-:W-:Y:S01]  /*6390*/  SHF.L.U32 R5, R12, 0x1f, RZ ;  /* 0x0000001f0c057819 */ /* 0x000fe200000006ff */
[----:B------:R-:W-:Y:S06]  /*63a0*/  BRA.DIV UR4, `(.L_x_1130) ;  /* 0x0000019604cc7947 */ /* 0x000fec000b800000 */
.L_x_1394:
[----:B------:R-:W-:-:S03]  /*63b0*/  UMOV UR4, 0xffffffff ;  /* 0xffffffff00047882 */ /* 0x000fc60000000000 */
[----:B------:R-:W-:Y:S05]  /*63c0*/  BRA.DIV UR4, `(.L_x_1131) ;  /* 0x0000019604e87947 */ /* 0x000fea000b800000 */
.L_x_1397:
[----:B------:R-:W-:-:S03]  /*63d0*/  UMOV UR4, 0xffffffff ;  /* 0xffffffff00047882 */ /* 0x000fc60000000000 */
[----:B------:R-:W-:Y:S05]  /*63e0*/  BRA.DIV UR4, `(.L_x_1132) ;  /* 0x0000019a04087947 */ /* 0x000fea000b800000 */
.L_x_1400:
[----:B------:R-:W-:-:S03]  /*63f0*/  UMOV UR4, 0xffffffff ;  /* 0xffffffff00047882 */ /* 0x000fc60000000000 */
[----:B------:R-:W-:Y:S05]  /*6400*/  BRA.DIV UR4, `(.L_x_1133) ;  /* 0x0000019a04287947 */ /* 0x000fea000b800000 */
.L_x_1403:
[----:B------:R-:W0:Y:S01]  /*6410*/  SYNCS.PHASECHK.TRANS64.TRYWAIT P1, [R18+URZ+0x13200], R5 ;  /* 0x01320005120075a7 */ /* 0x000e22000802017f */
[----:B------:R-:W-:Y:S04]  /*6420*/  BSSY B1, `(.L_x_1134) ;  /* 0x0000002000017945 */ /* 0x000fe80003800000 */
[----:B0-----:R-:W-:Y:S05]  /*6430*/  @!P1 BRA `(.L_x_1135) ;  /* 0x0000019800449947 */ /* 0x001fea0003800000 */
.L_x_1404:
[----:B------:R-:W-:Y:S05]  /*6440*/  BSYNC B1 ;  /* 0x0000000000017941 */ /* 0x000fea0003800000 */
.L_x_1134:
[----:B------:R-:W-:Y:S05]  /*6450*/  @P0 BRA `(.L_x_1136) ;  /* 0x0000002400480947 */ /* 0x000fea0003800000 */
[----:B------:R1:W5:Y:S01]  /*6460*/  LDL R41, [R1+0x48] ;  /* 0x0000480001297983 */ /* 0x0003620000100800 */
[----:B------:R-:W2:Y:S01]  /*6470*/  LDC R3, c[0x0][0x3d4] ;  /* 0x0000f500ff037b82 */ /* 0x000ea20000000800 */
[C---:B------:R-:W-:Y:S01]  /*6480*/  VIADD R0, R24.reuse, 0x10 ;  /* 0x0000001018007836 */ /* 0x040fe20000000000 */
[----:B------:R-:W-:Y:S01]  /*6490*/  BSSY B1, `(.L_x_1137) ;  /* 0x000007b000017945 */ /* 0x000fe20003800000 */
[----:B--2---:R-:W-:-:S03]  /*64a0*/  ISETP.GE.AND P0, PT, R24, R3, PT ;  /* 0x000000031800720c */ /* 0x004fc60003f06270 */
[----:B------:R-:W-:-:S10]  /*64b0*/  ISETP.GE.AND P1, PT, R0, R3, PT ;  /* 0x000000030000720c */ /* 0x000fd40003f26270 */
[----:B-1----:R-:W-:Y:S05]  /*64c0*/  @P0 BRA `(.L_x_1138) ;  /* 0x0000000400dc0947 */ /* 0x002fea0003800000 */
[----:B-----5:R-:W-:Y:S01]  /*64d0*/  IMAD.IADD R0, R18, 0x1, R41 ;  /* 0x0000000112007824 */ /* 0x020fe200078e0229 */
[----:B------:R-:W-:Y:S02]  /*64e0*/  SHF.R.U32.HI R3, RZ, 0x8, R38 ;  /* 0x00000008ff037819 */ /* 0x000fe40000011626 */
[----:B------:R-:W-:Y:S02]  /*64f0*/  SHF.R.U32.HI R9, RZ, 0x8, R39 ;  /* 0x00000008ff097819 */ /* 0x000fe40000011627 */
[----:B0-----:R-:W0:Y:S01]  /*6500*/  LDS.128 R4, [R0+0xb000] ;  /* 0x00b0000000047984 */ /* 0x001e220000000c00 */
[----:B------:R-:W-:Y:S02]  /*6510*/  LOP3.LUT R8, R38, 0xff, RZ, 0xc0, !PT ;  /* 0x000000ff26087812 */ /* 0x000fe400078ec0ff */
[----:B------:R-:W-:Y:S02]  /*6520*/  LOP3.LUT R3, R3, 0xff, RZ, 0xc0, !PT ;  /* 0x000000ff03037812 */ /* 0x000fe400078ec0ff */
[----:B------:R-:W-:-:S02]  /*6530*/  LOP3.LUT R10, R39, 0xff, RZ, 0xc0, !PT ;  /* 0x000000ff270a7812 */ /* 0x000fc400078ec0ff */
[----:B------:R-:W-:Y:S02]  /*6540*/  LOP3.LUT R9, R9, 0xff, RZ, 0xc0, !PT ;  /* 0x000000ff09097812 */ /* 0x000fe400078ec0ff */
[----:B------:R-:W-:Y:S02]  /*6550*/  PRMT R3, R3, 0x7604, R8 ;  /* 0x0000760403037816 */ /* 0x000fe40000000008 */
        /* <DEDUP_REMOVED lines=21> */
[----:B0-----:R-:W-:Y:S02]  /*66b0*/  F2FP.F16.E4M3.UNPACK_B R3, R6.H1 ;  /* 0x00000006ff03723e */ /* 0x001fe400030006ff */
        /* <DEDUP_REMOVED lines=38> */
[CC--:B------:R-:W-:Y:S01]  /*6920*/  FMUL.FTZ R24, R6.reuse, R15.reuse ;  /* 0x0000000f06187220 */ /* 0x0c0fe20000410000 */
        /* <DEDUP_REMOVED lines=10> */
[----:B------:R-:W-:Y:S01]  /*69d0*/  HADD2.F32 R6, -RZ, R4.H1_H1 ;  /* 0x30000004ff067230 */ /* 0x000fe20000004100 */
[----:B------:R-:W-:Y:S01]  /*69e0*/  F2FP.SATFINITE.E4M3.F32.PACK_AB_MERGE_C R32, R33, R32, RZ ;  /* 0x000000202120723e */ /* 0x000fe200048070ff */
[----:B------:R-:W-:-:S02]  /*69f0*/  HADD2.F32 R10, -RZ, R9.H1_H1 ;  /* 0x30000009ff0a7230 */ /* 0x000fc40000004100 */
[----:B------:R-:W-:Y:S02]  /*6a00*/  HADD2.F32 R5, -RZ, R4.H0_H0 ;  /* 0x20000004ff057230 */ /* 0x000fe40000004100 */
[C---:B------:R-:W-:Y:S01]  /*6a10*/  FMUL.FTZ R14, R6.reuse, R13 ;  /* 0x0000000d060e7220 */ /* 0x040fe20000410000 */
[----:B------:R-:W-:Y:S02]  /*6a20*/  HADD2.F32 R4, -RZ, R3.H1_H1 ;  /* 0x30000003ff047230 */ /* 0x000fe40000004100 */
[-C--:B------:R-:W-:Y:S01]  /*6a30*/  FMUL.FTZ R24, R6, R10.reuse ;  /* 0x0000000a06187220 */ /* 0x080fe20000410000 */
[----:B------:R-:W-:Y:S02]  /*6a40*/  HADD2.F32 R9, -RZ, R9.H0_H0 ;  /* 0x20000009ff097230 */ /* 0x000fe40000004100 */
[C---:B------:R-:W-:Y:S01]  /*6a50*/  FFMA.FTZ R14, R5.reuse, R10, -R14 ;  /* 0x0000000a050e7223 */ /* 0x040fe2000001080e */
[----:B------:R-:W-:Y:S02]  /*6a60*/  HADD2.F32 R3, -RZ, R3.H0_H0 ;  /* 0x20000003ff037230 */ /* 0x000fe40000004100 */
[C---:B------:R-:W-:Y:S01]  /*6a70*/  FMUL.FTZ R6, R4.reuse, R11 ;  /* 0x0000000b04067220 */ /* 0x040fe20000410000 */
[----:B------:R-:W-:Y:S01]  /*6a80*/  FFMA.FTZ R13, R5, R13, R24 ;  /* 0x0000000d050d7223 */ /* 0x000fe20000010018 */
[----:B------:R-:W-:Y:S01]  /*6a90*/  FMUL.FTZ R4, R4, R9 ;  /* 0x0000000904047220 */ /* 0x000fe20000410000 */
[----:B------:R-:W-:-:S02]  /*6aa0*/  HADD2.F32 R5, -RZ, R12.H1_H1 ;  /* 0x3000000cff057230 */ /* 0x000fc40000004100 */
[C---:B------:R-:W-:Y:S01]  /*6ab0*/  FFMA.FTZ R10, R3.reuse, R9, -R6 ;  /* 0x00000009030a7223 */ /* 0x040fe20000010806 */
[----:B------:R-:W-:Y:S02]  /*6ac0*/  HADD2.F32 R9, -RZ, R36.H1_H1 ;  /* 0x30000024ff097230 */ /* 0x000fe40000004100 */
[----:B------:R-:W-:Y:S01]  /*6ad0*/  FFMA.FTZ R11, R3, R11, R4 ;  /* 0x0000000b030b7223 */ /* 0x000fe20000010004 */
[----:B------:R-:W-:Y:S02]  /*6ae0*/  HADD2.F32 R4, -RZ, R8.H1_H1 ;  /* 0x30000008ff047230 */ /* 0x000fe40000004100 */
[----:B------:R-:W-:Y:S02]  /*6af0*/  HADD2.F32 R36, -RZ, R36.H0_H0 ;  /* 0x20000024ff247230 */ /* 0x000fe40000004100 */
[----:B------:R-:W-:Y:S02]  /*6b00*/  HADD2.F32 R3, -RZ, R7.H1_H1 ;  /* 0x30000007ff037230 */ /* 0x000fe40000004100 */
[----:B------:R-:W-:Y:S01]  /*6b10*/  FMUL.FTZ R15, R4, R9 ;  /* 0x00000009040f7220 */ /* 0x000fe20000410000 */
[----:B------:R-:W-:-:S02]  /*6b20*/  HADD2.F32 R12, -RZ, R12.H0_H0 ;  /* 0x2000000cff0c7230 */ /* 0x000fc40000004100 */
        /* <DEDUP_REMOVED lines=12> */
[----:B------:R-:W-:Y:S02]  /*6bf0*/  F2FP.SATFINITE.E4M3.F32.PACK_AB_MERGE_C R6, R30, R25, R32 ;  /* 0x000000191e06723e */ /* 0x000fe40004807020 */
[----:B------:R-:W-:Y:S02]  /*6c00*/  F2FP.SATFINITE.E4M3.F32.PACK_AB_MERGE_C R7, R40, R31, R7 ;  /* 0x0000001f2807723e */ /* 0x000fe40004807007 */
[----:B------:R-:W-:Y:S02]  /*6c10*/  F2FP.SATFINITE.E4M3.F32.PACK_AB_MERGE_C R4, R11, R10, R4 ;  /* 0x0000000a0b04723e */ /* 0x000fe40004807004 */
[----:B------:R-:W-:-:S05]  /*6c20*/  F2FP.SATFINITE.E4M3.F32.PACK_AB_MERGE_C R5, R36, R5, R15 ;  /* 0x000000052405723e */ /* 0x000fca000480700f */
[----:B------:R1:W-:Y:S02]  /*6c30*/  STS.128 [R0+0xb000], R4 ;  /* 0x00b0000400007388 */ /* 0x0003e40000000c00 */
.L_x_1138:
[----:B------:R-:W-:Y:S05]  /*6c40*/  BSYNC B1 ;  /* 0x0000000000017941 */ /* 0x000fea0003800000 */
.L_x_1137:
[----:B------:R-:W-:Y:S05]  /*6c50*/  @P1 BRA `(.L_x_1136) ;  /* 0x0000001c00481947 */ /* 0x000fea0003800000 */
[----:B------:R-:W-:Y:S01]  /*6c60*/  LEA.HI R29, R34, R29, RZ, 0x2 ;  /* 0x0000001d221d7211 */ /* 0x000fe200078f10ff */
[----:B-----5:R-:W-:Y:S01]  /*6c70*/  IMAD.IADD R3, R18, 0x1, R41 ;  /* 0x0000000112037824 */ /* 0x020fe200078e0229 */
[----:B------:R-:W-:Y:S02]  /*6c80*/  SHF.R.U32.HI R10, RZ, 0x8, R27 ;  /* 0x00000008ff0a7819 */ /* 0x000fe4000001161b */
[--C-:B-1----:R-:W-:Y:S02]  /*6c90*/  SHF.R.S32.HI R0, RZ, 0x2, R29.reuse ;  /* 0x00000002ff007819 */ /* 0x102fe4000001141d */
[----:B------:R-:W-:Y:S02]  /*6ca0*/  SHF.R.S32.HI R29, RZ, 0x1f, R29 ;  /* 0x0000001fff1d7819 */ /* 0x000fe4000001141d */
[----:B------:R-:W-:Y:S02]  /*6cb0*/  SHF.R.U32.HI R15, RZ, 0x8, R21 ;  /* 0x00000008ff0f7819 */ /* 0x000fe40000011615 */
[----:B------:R-:W-:-:S02]  /*6cc0*/  LEA.HI R29, R29, R0, RZ, 0x2 ;  /* 0x000000001d1d7211 */ /* 0x000fc400078f10ff */
[----:B------:R-:W-:Y:S02]  /*6cd0*/  SHF.R.U32.HI R12, RZ, 0x8, R20 ;  /* 0x00000008ff0c7819 */ /* 0x000fe40000011614 */
[----:B------:R-:W-:Y:S02]  /*6ce0*/  LOP3.LUT R29, R29, 0xfffffffc, RZ, 0xc0, !PT ;  /* 0xfffffffc1d1d7812 */ /* 0x000fe400078ec0ff */
[----:B------:R-:W-:Y:S02]  /*6cf0*/  LOP3.LUT R9, R27, 0xff, RZ, 0xc0, !PT ;  /* 0x000000ff1b097812 */ /* 0x000fe400078ec0ff */
[----:B------:R-:W-:Y:S01]  /*6d00*/  LOP3.LUT R14, R21, 0xff, RZ, 0xc0, !PT ;  /* 0x000000ff150e7812 */ /* 0x000fe200078ec0ff */
[----:B------:R-:W-:Y:S01]  /*6d10*/  IMAD.IADD R29, R0, 0x1, -R29 ;  /* 0x00000001001d7824 */ /* 0x000fe200078e0a1d */
[----:B------:R-:W-:Y:S01]  /*6d20*/  LOP3.LUT R10, R10, 0xff, RZ, 0xc0, !PT ;  /* 0x000000ff0a0a7812 */ /* 0x000fe200078ec0ff */
[----:B------:R-:W-:Y:S01]  /*6d30*/  VIADD R0, R3, 0x20 ;  /* 0x0000002003007836 */ /* 0x000fe20000000000 */
[----:B------:R-:W-:-:S02]  /*6d40*/  LOP3.LUT R15, R15, 0xff, RZ, 0xc0, !PT ;  /* 0x000000ff0f0f7812 */ /* 0x000fc400078ec0ff */
[----:B------:R-:W-:Y:S02]  /*6d50*/  LOP3.LUT P0, RZ, R29, 0x2, RZ, 0xc0, !PT ;  /* 0x000000021dff7812 */ /* 0x000fe4000780c0ff */
[----:B------:R-:W-:Y:S02]  /*6d60*/  SHF.R.U32.HI R8, RZ, 0x8, R26 ;  /* 0x00000008ff087819 */ /* 0x000fe4000001161a */
[----:B------:R-:W-:Y:S02]  /*6d70*/  LOP3.LUT R11, R20, 0xff, RZ, 0xc0, !PT ;  /* 0x000000ff140b7812 */ /* 0x000fe400078ec0ff */
[----:B------:R-:W-:Y:S02]  /*6d80*/  LOP3.LUT R12, R12, 0xff, RZ, 0xc0, !PT ;  /* 0x000000ff0c0c7812 */ /* 0x000fe400078ec0ff */
[----:B------:R-:W-:Y:S02]  /*6d90*/  PRMT R10, R10, 0x7604, R9 ;  /* 0x000076040a0a7816 */ /* 0x000fe40000000009 */
[----:B------:R-:W-:-:S02]  /*6da0*/  PRMT R15, R15, 0x7604, R14 ;  /* 0x000076040f0f7816 */ /* 0x000fc4000000000e */
[----:B------:R-:W-:Y:S01]  /*6db0*/  SHF.R.U32.HI R9, RZ, 0x10, R27 ;  /* 0x00000010ff097819 */ /* 0x000fe2000001161b */
[----:B------:R-:W-:Y:S01]  /*6dc0*/  @P0 VIADD R0, R3, 0xffffffe0 ;  /* 0xffffffe003000836 */ /* 0x000fe20000000000 */
[----:B------:R-:W-:Y:S02]  /*6dd0*/  SHF.R.U32.HI R14, RZ, 0x10, R21 ;  /* 0x00000010ff0e7819 */ /* 0x000fe40000011615 */
[----:B------:R-:W-:Y:S02]  /*6de0*/  LOP3.LUT R3, R26, 0xff, RZ, 0xc0, !PT ;  /* 0x000000ff1a037812 */ /* 0x000fe400078ec0ff */
[----:B0-----:R-:W0:Y:S01]  /*6df0*/  LDS.128 R4, [R0+0xb000] ;  /* 0x00b0000000047984 */ /* 0x001e220000000c00 */
[----:B------:R-:W-:Y:S02]  /*6e00*/  LOP3.LUT R8, R8, 0xff, RZ, 0xc0, !PT ;  /* 0x000000ff08087812 */ /* 0x000fe400078ec0ff */
[----:B------:R-:W-:Y:S02]  /*6e10*/  PRMT R13, R12, 0x7604, R11 ;  /* 0x000076040c0d7816 */ /* 0x000fe4000000000b */
[----:B------:R-:W-:-:S02]  /*6e20*/  SHF.R.U32.HI R11, RZ, 0x10, R20 ;  /* 0x00000010ff0b7819 */ /* 0x000fc40000011614 */
[----:B------:R-:W-:Y:S02]  /*6e30*/  LOP3.LUT R9, R9, 0xff, RZ, 0xc0, !PT ;  /* 0x000000ff09097812 */ /* 0x000fe400078ec0ff */
[----:B------:R-:W-:Y:S02]  /*6e40*/  LOP3.LUT R14, R14, 0xff, RZ, 0xc0, !PT ;  /* 0x000000ff0e0e7812 */ /* 0x000fe400078ec0ff */
[----:B------:R-:W-:Y:S02]  /*6e50*/  PRMT R8, R8, 0x7604, R3 ;  /* 0x0000760408087816 */ /* 0x000fe40000000003 */
[----:B------:R-:W-:Y:S02]  /*6e60*/  SHF.R.U32.HI R3, RZ, 0x10, R26 ;  /* 0x00000010ff037819 */ /* 0x000fe4000001161a */
[----:B------:R-:W-:Y:S02]  /*6e70*/  LOP3.LUT R12, R11, 0xff, RZ, 0xc0, !PT ;  /* 0x000000ff0b0c7812 */ /* 0x000fe400078ec0ff */
[----:B------:R-:W-:-:S02]  /*6e80*/  PRMT R11, R9, 0x7054, R10 ;  /* 0x00007054090b7816 */ /* 0x000fc4000000000a */
[----:B------:R-:W-:Y:S02]  /*6e90*/  PRMT R25, R14, 0x7054, R15 ;  /* 0x000070540e197816 */ /* 0x000fe4000000000f */
[----:B------:R-:W-:Y:S02]  /*6ea0*/  LOP3.LUT R3, R3, 0xff, RZ, 0xc0, !PT ;  /* 0x000000ff03037812 */ /* 0x000fe400078ec0ff */
[----:B------:R-:W-:Y:S02]  /*6eb0*/  PRMT R15, R12, 0x7054, R13 ;  /* 0x000070540c0f7816 */ /* 0x000fe4000000000d */
[----:B------:R-:W-:Y:S02]  /*6ec0*/  LOP3.LUT R12, R11, 0xff000000, R27, 0xf8, !PT ;  /* 0xff0000000b0c7812 */ /* 0x000fe400078ef81b */
[----:B------:R-:W-:Y:S02]  /*6ed0*/  LOP3.LUT R25, R25, 0xff000000, R21, 0xf8, !PT ;  /* 0xff00000019197812 */ /* 0x000fe400078ef815 */
[----:B------:R-:W-:-:S02]  /*6ee0*/  PRMT R9, R3, 0x7054, R8 ;  /* 0x0000705403097816 */ /* 0x000fc40000000008 */
[----:B------:R-:W-:Y:S02]  /*6ef0*/  F2FP.F16.E4M3.UNPACK_B R13, R12 ;  /* 0x0000000cff0d723e */ /* 0x000fe400020006ff */
[-C--:B------:R-:W-:Y:S02]  /*6f00*/  F2FP.F16.E4M3.UNPACK_B R21, R25.reuse ;  /* 0x00000019ff15723e */ /* 0x080fe400020006ff */
[----:B------:R-:W-:Y:S01]  /*6f10*/  LOP3.LUT R15, R15, 0xff000000, R20, 0xf8, !PT ;  /* 0xff0000000f0f7812 */ /* 0x000fe200078ef814 */
[----:B------:R-:W-:Y:S01]  /*6f20*/  HADD2.F32 R14, -RZ, R13.H1_H1 ;  /* 0x3000000dff0e7230 */ /* 0x000fe20000004100 */
[----:B------:R-:W-:Y:S01]  /*6f30*/  LOP3.LUT R26, R9, 0xff000000, R26, 0xf8, !PT ;  /* 0xff000000091a7812 */ /* 0x000fe200078ef81a */
[--C-:B------:R-:W-:Y:S01]  /*6f40*/  HADD2.F32 R20, -RZ, R21.reuse.H1_H1 ;  /* 0x30000015ff147230 */ /* 0x100fe20000004100 */
[----:B------:R-:W-:Y:S01]  /*6f50*/  F2FP.F16.E4M3.UNPACK_B R25, R25.H1 ;  /* 0x00000019ff19723e */ /* 0x000fe200030006ff */
[----:B------:R-:W-:Y:S01]  /*6f60*/  HADD2.F32 R21, -RZ, R21.H0_H0 ;  /* 0x20000015ff157230 */ /* 0x000fe20000004100 */
[-C--:B0-----:R-:W-:Y:S01]  /*6f70*/  F2FP.F16.E4M3.UNPACK_B R3, R6.reuse.H1 ;  /* 0x00000006ff03723e */ /* 0x081fe200030006ff */
[----:B------:R-:W-:Y:S01]  /*6f80*/  HADD2.F32 R13, -RZ, R13.H0_H0 ;  /* 0x2000000dff0d7230 */ /* 0x000fe20000004100 */
[----:B------:R-:W-:-:S02]  /*6f90*/  F2FP.F16.E4M3.UNPACK_B R6, R6 ;  /* 0x00000006ff06723e */ /* 0x000fc400020006ff */
[-C--:B------:R-:W-:Y:S01]  /*6fa0*/  F2FP.F16.E4M3.UNPACK_B R10, R7.reuse ;  /* 0x00000007ff0a723e */ /* 0x080fe200020006ff */
[--C-:B------:R-:W-:Y:S01]  /*6fb0*/  HADD2.F32 R8, -RZ, R3.reuse.H1_H1 ;  /* 0x30000003ff087230 */ /* 0x100fe20000004100 */
[----:B------:R-:W-:Y:S01]  /*6fc0*/  F2FP.F16.E4M3.UNPACK_B R11, R7.H1 ;  /* 0x00000007ff0b723e */ /* 0x000fe200030006ff */
[----:B------:R-:W-:Y:S01]  /*6fd0*/  HADD2.F32 R9, -RZ, R3.H0_H0 ;  /* 0x20000003ff097230 */ /* 0x000fe20000004100 */
[-C--:B------:R-:W-:Y:S02]  /*6fe0*/  F2FP.F16.E4M3.UNPACK_B R7, R5.reuse ;  /* 0x00000005ff07723e */ /* 0x080fe400020006ff */
[C---:B------:R-:W-:Y:S01]  /*6ff0*/  FMUL.FTZ R24, R8.reuse, R20 ;  /* 0x0000001408187220 */ /* 0x040fe20000410000 */
[-C--:B------:R-:W-:Y:S01]  /*7000*/  FMUL.FTZ R29, R8, R14.reuse ;  /* 0x0000000e081d7220 */ /* 0x080fe20000410000 */
[----:B------:R-:W-:Y:S01]  /*7010*/  F2FP.F16.E4M3.UNPACK_B R8, R5.H1 ;  /* 0x00000005ff08723e */ /* 0x000fe200030006ff */
[--C-:B------:R-:W-:Y:S02]  /*7020*/  HADD2.F32 R5, -RZ, R6.reuse.H1_H1 ;  /* 0x30000006ff057230 */ /* 0x100fe40000004100 */
[C---:B------:R-:W-:Y:S01]  /*7030*/  FFMA.FTZ R27, R9.reuse, R14, -R24 ;  /* 0x0000000e091b7223 */ /* 0x040fe20000010818 */
[----:B------:R-:W-:Y:S01]  /*7040*/  FFMA.FTZ R30, R9, R20, R29 ;  /* 0x00000014091e7223 */ /* 0x000fe2000001001d */
[----:B------:R-:W-:Y:S01]  /*7050*/  HADD2.F32 R6, -RZ, R6.H0_H0 ;  /* 0x20000006ff067230 */ /* 0x000fe20000004100 */
[----:B------:R-:W-:Y:S01]  /*7060*/  F2FP.F16.E4M3.UNPACK_B R12, R12.H1 ;  /* 0x0000000cff0c723e */ /* 0x000fe200030006ff */
[C---:B------:R-:W-:Y:S01]  /*7070*/  FMUL.FTZ R9, R5.reuse, R21 ;  /* 0x0000001505097220 */ /* 0x040fe20000410000 */
[----:B------:R-:W-:Y:S01]  /*7080*/  FMUL.FTZ R20, R5, R13 ;  /* 0x0000000d05147220 */ /* 0x000fe20000410000 */
[----:B------:R-:W-:Y:S01]  /*7090*/  HADD2.F32 R14, -RZ, R25.H0_H0 ;  /* 0x20000019ff0e7230 */ /* 0x000fe20000004100 */
[----:B------:R-:W-:Y:S01]  /*70a0*/  F2FP.F16.E4M3.UNPACK_B R3, R4 ;  /* 0x00000004ff03723e */ /* 0x000fe200020006ff */
[----:B------:R-:W-:-:S02]  /*70b0*/  HADD2.F32 R5, -RZ, R10.H1_H1 ;  /* 0x3000000aff057230 */ /* 0x000fc40000004100 */
        /* <DEDUP_REMOVED lines=11> */
[----:B------:R-:W-:Y:S01]  /*7170*/  HADD2.F32 R11, -RZ, R11.H0_H0 ;  /* 0x2000000bff0b7230 */ /* 0x000fe20000004100 */
[----:B------:R-:W-:Y:S01]  /*7180*/  F2FP.F16.E4M3.UNPACK_B R5, R26 ;  /* 0x0000001aff05723e */ /* 0x000fe200020006ff */
[C---:B------:R-:W-:Y:S01]  /*7190*/  FMUL.FTZ R10, R6.reuse, R12 ;  /* 0x0000000c060a7220 */ /* 0x040fe20000410000 */
[----:B------:R-:W-:Y:S01]  /*71a0*/  F2FP.F16.E4M3.UNPACK_B R4, R4.H1 ;  /* 0x00000004ff04723e */ /* 0x000fe200030006ff */
[----:B------:R-:W-:Y:S01]  /*71b0*/  FMUL.FTZ R20, R6, R25 ;  /* 0x0000001906147220 */ /* 0x000fe20000410000 */
[----:B------:R-:W-:Y:S01]  /*71c0*/  F2FP.F16.E4M3.UNPACK_B R13, R15 ;  /* 0x0000000fff0d723e */ /* 0x000fe200020006ff */
[----:B------:R-:W-:Y:S01]  /*71d0*/  FFMA.FTZ R34, R11, R25, R10 ;  /* 0x000000190b227223 */ /* 0x000fe2000001000a */
[----:B------:R-:W-:-:S02]  /*71e0*/  HADD2.F32 R10, -RZ, R5.H1_H1 ;  /* 0x30000005ff0a7230 */ /* 0x000fc40000004100 */
[----:B------:R-:W-:Y:S01]  /*71f0*/  FFMA.FTZ R31, R11, R12, -R20 ;  /* 0x0000000c0b1f7223 */ /* 0x000fe20000010814 */
[----:B------:R-:W-:Y:S01]  /*7200*/  HADD2.F32 R9, -RZ, R5.H0_H0 ;  /* 0x20000005ff097230 */ /* 0x000fe20000004100 */
[----:B------:R-:W-:Y:S01]  /*7210*/  F2FP.F16.E4M3.UNPACK_B R26, R26.H1 ;  /* 0x0000001aff1a723e */ /* 0x000fe200030006ff */
[--C-:B------:R-:W-:Y:S01]  /*7220*/  HADD2.F32 R12, -RZ, R13.reuse.H1_H1 ;  /* 0x3000000dff0c7230 */ /* 0x100fe20000004100 */
[----:B------:R-:W-:Y:S01]  /*7230*/  F2FP.F16.E4M3.UNPACK_B R15, R15.H1 ;  /* 0x0000000fff0f723e */ /* 0x000fe200030006ff */
[--C-:B------:R-:W-:Y:S02]  /*7240*/  HADD2.F32 R6, -RZ, R4.reuse.H1_H1 ;  /* 0x30000004ff067230 */ /* 0x100fe40000004100 */
[----:B------:R-:W-:Y:S02]  /*7250*/  HADD2.F32 R5, -RZ, R4.H0_H0 ;  /* 0x20000004ff057230 */ /* 0x000fe40000004100 */
[----:B------:R-:W-:Y:S02]  /*7260*/  HADD2.F32 R13, -RZ, R13.H0_H0 ;  /* 0x2000000dff0d7230 */ /* 0x000fe40000004100 */
[----:B------:R-:W-:Y:S01]  /*7270*/  FMUL.FTZ R14, R6, R12 ;  /* 0x0000000c060e7220 */ /* 0x000fe20000410000 */
[----:B------:R-:W-:-:S02]  /*7280*/  HADD2.F32 R4, -RZ, R3.H1_H1 ;  /* 0x30000003ff047230 */ /* 0x000fc40000004100 */
[-C--:B------:R-:W-:Y:S01]  /*7290*/  FMUL.FTZ R20, R6, R10.reuse ;  /* 0x0000000a06147220 */ /* 0x080fe20000410000 */
[----:B------:R-:W-:Y:S02]  /*72a0*/  HADD2.F32 R3, -RZ, R3.H0_H0 ;  /* 0x20000003ff037230 */ /* 0x000fe40000004100 */
[C---:B------:R-:W-:Y:S01]  /*72b0*/  FFMA.FTZ R14, R5.reuse, R10, -R14 ;  /* 0x0000000a050e7223 */ /* 0x040fe2000001080e */
[C---:B------:R-:W-:Y:S01]  /*72c0*/  FMUL.FTZ R6, R4.reuse, R13 ;  /* 0x0000000d04067220 */ /* 0x040fe20000410000 */
[-C--:B------:R-:W-:Y:S01]  /*72d0*/  FMUL.FTZ R4, R4, R9.reuse ;  /* 0x0000000904047220 */ /* 0x080fe20000410000 */
[----:B------:R-:W-:Y:S01]  /*72e0*/  FFMA.FTZ R11, R5, R12, R20 ;  /* 0x0000000c050b7223 */ /* 0x000fe20000010014 */
[----:B------:R-:W-:Y:S02]  /*72f0*/  HADD2.F32 R5, -RZ, R26.H1_H1 ;  /* 0x3000001aff057230 */ /* 0x000fe40000004100 */
[C---:B------:R-:W-:Y:S01]  /*7300*/  FFMA.FTZ R10, R3.reuse, R9, -R6 ;  /* 0x00000009030a7223 */ /* 0x040fe20000010806 */
[----:B------:R-:W-:Y:S01]  /*7310*/  FFMA.FTZ R13, R3, R13, R4 ;  /* 0x0000000d030d7223 */ /* 0x000fe20000010004 */
[----:B------:R-:W-:-:S02]  /*7320*/  HADD2.F32 R9, -RZ, R15.H1_H1 ;  /* 0x3000000fff097230 */ /* 0x000fc40000004100 */
        /* <DEDUP_REMOVED lines=17> */
[----:B------:R-:W-:Y:S02]  /*7440*/  F2FP.SATFINITE.E4M3.F32.PACK_AB_MERGE_C R12, R12, R15, RZ ;  /* 0x0000000f0c0c723e */ /* 0x000fe400048070ff */
[----:B------:R-:W-:Y:S02]  /*7450*/  F2FP.SATFINITE.E4M3.F32.PACK_AB_MERGE_C R6, R21, R24, R6 ;  /* 0x000000181506723e */ /* 0x000fe40004807006 */
[----:B------:R-:W-:Y:S02]  /*7460*/  F2FP.SATFINITE.E4M3.F32.PACK_AB_MERGE_C R7, R32, R29, R7 ;  /* 0x0000001d2007723e */ /* 0x000fe40004807007 */
[----:B------:R-:W-:Y:S02]  /*7470*/  F2FP.SATFINITE.E4M3.F32.PACK_AB_MERGE_C R4, R13, R10, R4 ;  /* 0x0000000a0d04723e */ /* 0x000fe40004807004 */
[----:B------:R-:W-:-:S05]  /*7480*/  F2FP.SATFINITE.E4M3.F32.PACK_AB_MERGE_C R5, R8, R5, R12 ;  /* 0x000000050805723e */ /* 0x000fca000480700c */
[----:B------:R2:W-:Y:S01]  /*7490*/  STS.128 [R0+0xb000], R4 ;  /* 0x00b0000400007388 */ /* 0x0005e20000000c00 */
[----:B------:R-:W-:Y:S05]  /*74a0*/  BRA `(.L_x_1136) ;  /* 0x0000001400347947 */ /* 0x000fea0003800000 */
.L_x_1127:
[----:B------:R-:W2:Y:S04]  /*74b0*/  LDL R3, [R1+0x30] ;  /* 0x0000300001037983 */ /* 0x000ea80000100800 */
[----:B------:R-:W2:Y:S01]  /*74c0*/  LDL R34, [R1+0x34] ;  /* 0x0000340001227983 */ /* 0x000ea20000100800 */
[----:B------:R-:W0:Y:S01]  /*74d0*/  S2R R0, SR_TID.X ;  /* 0x0000000000007919 */ /* 0x000e220000002100 */
[--C-:B------:R-:W-:Y:S01]  /*74e0*/  SHF.R.S32.HI R13, RZ, 0x1f, R22.reuse ;  /* 0x0000001fff0d7819 */ /* 0x100fe20000011416 */
[----:B------:R-:W1:Y:S01]  /*74f0*/  LDC R29, c[0x0][0x3d4] ;  /* 0x0000f500ff1d7b82 */ /* 0x000e620000000800 */
[----:B------:R-:W-:Y:S01]  /*7500*/  IMAD.MOV.U32 R12, RZ, RZ, R22 ;  /* 0x000000ffff0c7224 */ /* 0x000fe200078e0016 */
[----:B------:R-:W-:Y:S01]  /*7510*/  ULDC.64 UR4, c[0x0][0x3c8] ;  /* 0x0000f20000047ab9 */ /* 0x000fe20000000a00 */
[----:B------:R-:W-:Y:S01]  /*7520*/  IMAD R24, R45, R10, RZ ;  /* 0x0000000a2d187224 */ /* 0x000fe200078e02ff */
[----:B------:R-:W-:Y:S01]  /*7530*/  ULDC.64 UR6, c[0x0][0x3e0] ;  /* 0x0000f80000067ab9 */ /* 0x000fe20000000a00 */
[----:B0-----:R-:W-:-:S02]  /*7540*/  VIADD R37, R0, 0xffffff80 ;  /* 0xffffff8000257836 */ /* 0x001fc40000000000 */
[----:B------:R-:W-:-:S05]  /*7550*/  VIADD R36, R0, 0xffffff80 ;  /* 0xffffff8000247836 */ /* 0x000fca0000000000 */
[----:B------:R-:W-:Y:S02]  /*7560*/  LEA.HI R36, R36, R37, RZ, 0x1 ;  /* 0x0000002524247211 */ /* 0x000fe400078f08ff */
[----:B------:R-:W3:Y:S02]  /*7570*/  LDL R37, [R1+0x60] ;  /* 0x0000600001257983 */ /* 0x000ee40000100800 */
[----:B------:R-:W-:Y:S01]  /*7580*/  SHF.R.S32.HI R36, RZ, 0x1, R36 ;  /* 0x00000001ff247819 */ /* 0x000fe20000011424 */
[----:B------:R-:W-:-:S04]  /*7590*/  IMAD R0, R45, R8, RZ ;  /* 0x000000082d007224 */ /* 0x000fc800078e02ff */
[----:B------:R-:W-:-:S04]  /*75a0*/  IMAD.WIDE.U32 R14, R36, R8, R12 ;  /* 0x00000008240e7225 */ /* 0x000fc800078e000c */
[----:B------:R-:W-:Y:S01]  /*75b0*/  IMAD.WIDE.U32 R20, R36, R10, R12 ;  /* 0x0000000a24147225 */ /* 0x000fe200078e000c */
[----:B------:R-:W-:-:S03]  /*75c0*/  IADD3 R12, P0, R14, R32, RZ ;  /* 0x000000200e0c7210 */ /* 0x000fc60007f1e0ff */
[----:B------:R-:W-:Y:S01]  /*75d0*/  IMAD R0, R36, R9, R0 ;  /* 0x0000000924007224 */ /* 0x000fe200078e0200 */
[----:B------:R-:W-:Y:S01]  /*75e0*/  IADD3 R14, P1, R20, R30, RZ ;  /* 0x0000001e140e7210 */ /* 0x000fe20007f3e0ff */
[----:B------:R-:W-:-:S03]  /*75f0*/  IMAD R24, R36, R11, R24 ;  /* 0x0000000b24187224 */ /* 0x000fc600078e0218 */
[----:B------:R-:W-:Y:S02]  /*7600*/  IADD3.X R13, R43, R0, R15, P0, !PT ;  /* 0x000000002b0d7210 */ /* 0x000fe400007fe40f */
[----:B------:R-:W0:Y:S01]  /*7610*/  LDC R0, c[0x0][0x428] ;  /* 0x00010a00ff007b82 */ /* 0x000e220000000800 */
[----:B------:R-:W-:Y:S01]  /*7620*/  IADD3.X R15, R35, R24, R21, P1, !PT ;  /* 0x00000018230f7210 */ /* 0x000fe20000ffe415 */
[----:B------:R-:W-:-:S04]  /*7630*/  IMAD.WIDE.U32 R6, R6, 0xc0, R12 ;  /* 0x000000c006067825 */ /* 0x000fc800078e000c */
[----:B------:R-:W-:Y:S01]  /*7640*/  IMAD.WIDE.U32 R4, R4, 0xc0, R14 ;  /* 0x000000c004047825 */ /* 0x000fe200078e000e */
[----:B------:R-:W-:-:S03]  /*7650*/  IADD3 R12, P1, R6, UR4, RZ ;  /* 0x00000004060c7c10 */ /* 0x000fc6000ff3e0ff */
[----:B------:R-:W-:Y:S01]  /*7660*/  IMAD R15, R42, 0xc0, RZ ;  /* 0x000000c02a0f7824 */ /* 0x000fe200078e02ff */
[----:B------:R-:W-:Y:S02]  /*7670*/  IADD3 R14, P2, R4, UR6, RZ ;  /* 0x00000006040e7c10 */ /* 0x000fe4000ff5e0ff */
[----:B------:R-:W-:Y:S02]  /*7680*/  CS2R R24, SRZ ;  /* 0x0000000000187805 */ /* 0x000fe4000001ff00 */
[----:B------:R-:W-:Y:S02]  /*7690*/  CS2R R26, SRZ ;  /* 0x00000000001a7805 */ /* 0x000fe4000001ff00 */
[----:B------:R-:W-:Y:S02]  /*76a0*/  IADD3.X R15, R15, UR7, R5, P2, !PT ;  /* 0x000000070f0f7c10 */ /* 0x000fe400097fe405 */
[----:B------:R-:W-:Y:S01]  /*76b0*/  CS2R R4, SRZ ;  /* 0x0000000000047805 */ /* 0x000fe2000001ff00 */
[----:B--2---:R-:W-:-:S05]  /*76c0*/  IMAD R3, R34, -0xc0, R3 ;  /* 0xffffff4022037824 */ /* 0x004fca00078e0203 */
[----:B------:R-:W-:-:S04]  /*76d0*/  VIMNMX R20, R3, 0xc0, PT ;  /* 0x000000c003147848 */ /* 0x000fc80003fe0100 */
[----:B------:R-:W-:Y:S01]  /*76e0*/  ISETP.GE.AND P0, PT, R36, R20, PT ;  /* 0x000000142400720c */ /* 0x000fe20003f06270 */
[----:B------:R-:W-:-:S03]  /*76f0*/  IMAD R3, R40, 0xc0, RZ ;  /* 0x000000c028037824 */ /* 0x000fc600078e02ff */
[----:B-1----:R-:W-:Y:S02]  /*7700*/  ISETP.GE.OR P0, PT, R22, R29, P0 ;  /* 0x0000001d1600720c */ /* 0x002fe40000706670 */
[----:B------:R-:W-:Y:S02]  /*7710*/  IADD3.X R13, R3, UR5, R7, P1, !PT ;  /* 0x00000005030d7c10 */ /* 0x000fe40008ffe407 */
[----:B------:R-:W-:-:S09]  /*7720*/  CS2R R6, SRZ ;  /* 0x0000000000067805 */ /* 0x000fd2000001ff00 */
[----:B------:R1:W5:Y:S04]  /*7730*/  @!P0 LDG.E.128 R24, desc[UR40][R12.64] ;  /* 0x000000280c188981 */ /* 0x000368000c1e1d00 */
[----:B------:R2:W5:Y:S01]  /*7740*/  @!P0 LDG.E.128 R4, desc[UR40][R14.64] ;  /* 0x000000280e048981 */ /* 0x000562000c1e1d00 */
[----:B0-----:R-:W-:-:S13]  /*7750*/  ISETP.NE.AND P0, PT, R0, 0x1, PT ;  /* 0x000000010000780c */ /* 0x001fda0003f05270 */
[----:B------:R-:W0:Y:S08]  /*7760*/  @P0 LDC R0, c[0x0][0x42c] ;  /* 0x00010b00ff000b82 */ /* 0x000e300000000800 */
[----:B------:R-:W4:Y:S01]  /*7770*/  @P0 LDC R21, c[0x0][0x430] ;  /* 0x00010c00ff150b82 */ /* 0x000f220000000800 */
[----:B------:R-:W-:Y:S02]  /*7780*/  IMAD R3, R34, 0xc0, R36 ;  /* 0x000000c022037824 */ /* 0x000fe400078e0224 */
[----:B-1----:R-:W-:-:S02]  /*7790*/  IMAD.MOV.U32 R12, RZ, RZ, R32 ;  /* 0x000000ffff0c7224 */ /* 0x002fc400078e0020 */
[----:B------:R-:W-:Y:S02]  /*77a0*/  IMAD.MOV.U32 R13, RZ, RZ, R43 ;  /* 0x000000ffff0d7224 */ /* 0x000fe400078e002b */
[----:B0-----:R-:W-:-:S05]  /*77b0*/  @P0 IMAD.HI.U32 R0, R3, R0, RZ ;  /* 0x0000000003000227 */ /* 0x001fca00078e00ff */
[----:B----4-:R-:W-:Y:S01]  /*77c0*/  @P0 SHF.R.U32.HI R3, RZ, R21, R0 ;  /* 0x00000015ff030219 */ /* 0x010fe20000011600 */
[----:B------:R-:W-:-:S03]  /*77d0*/  IMAD.MOV.U32 R34, RZ, RZ, R30 ;  /* 0x000000ffff227224 */ /* 0x000fc600078e001e */
[----:B------:R-:W-:Y:S01]  /*77e0*/  SHF.R.S32.HI R21, RZ, 0x1f, R3 ;  /* 0x0000001fff157819 */ /* 0x000fe20000011403 */
[----:B------:R-:W-:-:S04]  /*77f0*/  IMAD.WIDE.U32 R12, R3, R8, R12 ;  /* 0x00000008030c7225 */ /* 0x000fc800078e000c */
[C---:B------:R-:W-:Y:S02]  /*7800*/  IMAD R8, R21.reuse, R8, RZ ;  /* 0x0000000815087224 */ /* 0x040fe400078e02ff */
[-C--:B------:R-:W-:Y:S02]  /*7810*/  IMAD R0, R21, R10.reuse, RZ ;  /* 0x0000000a15007224 */ /* 0x080fe400078e02ff */
[----:B--2---:R-:W-:-:S04]  /*7820*/  IMAD.WIDE.U32 R14, R3, R10, R34 ;  /* 0x0000000a030e7225 */ /* 0x004fc800078e0022 */
[C---:B------:R-:W-:Y:S01]  /*7830*/  IMAD R9, R3.reuse, R9, R8 ;  /* 0x0000000903097224 */ /* 0x040fe200078e0208 */
[----:B------:R-:W-:Y:S01]  /*7840*/  IADD3 R8, P0, R12, UR4, RZ ;  /* 0x000000040c087c10 */ /* 0x000fe2000ff1e0ff */
[----:B------:R-:W-:Y:S01]  /*7850*/  IMAD R3, R3, R11, R0 ;  /* 0x0000000b03037224 */ /* 0x000fe200078e0200 */
[----:B------:R-:W-:Y:S01]  /*7860*/  IADD3 R0, P1, R14, UR6, RZ ;  /* 0x000000060e007c10 */ /* 0x000fe2000ff3e0ff */
[----:B------:R-:W-:Y:S01]  /*7870*/  UMOV UR4, 0xffffffff ;  /* 0xffffffff00047882 */ /* 0x000fe20000000000 */
[----:B------:R-:W-:Y:S02]  /*7880*/  IADD3.X R13, R13, UR5, R9, P0, !PT ;  /* 0x000000050d0d7c10 */ /* 0x000fe400087fe409 */
[----:B------:R-:W-:Y:S02]  /*7890*/  IADD3.X R3, R15, UR7, R3, P1, !PT ;  /* 0x000000070f037c10 */ /* 0x000fe40008ffe403 */
[----:B---3--:R-:W-:Y:S01]  /*78a0*/  LEA.HI R9, R37, R37, RZ, 0x1 ;  /* 0x0000002525097211 */ /* 0x008fe200078f08ff */
[----:B------:R-:W-:Y:S06]  /*78b0*/  BRA.DIV UR4, `(.L_x_1139) ;  /* 0x0000018604387947 */ /* 0x000fec000b800000 */
.L_x_1407:
[----:B------:R-:W-:Y:S01]  /*78c0*/  UMOV UR4, 0xffffffff ;  /* 0xffffffff00047882 */ /* 0x000fe20000000000 */
[----:B------:R-:W-:Y:S02]  /*78d0*/  LOP3.LUT R9, R9, 0xfffffffe, RZ, 0xc0, !PT ;  /* 0xfffffffe09097812 */ /* 0x000fe400078ec0ff */
[----:B------:R-:W-:Y:S05]  /*78e0*/  BRA.DIV UR4, `(.L_x_1140) ;  /* 0x0000018604507947 */ /* 0x000fea000b800000 */
.L_x_1410:
[----:B------:R-:W-:Y:S01]  /*78f0*/  UMOV UR4, 0xffffffff ;  /* 0xffffffff00047882 */ /* 0x000fe20000000000 */
[----:B------:R-:W-:Y:S02]  /*7900*/  IMAD.IADD R9, R37, 0x1, -R9 ;  /* 0x0000000125097824 */ /* 0x000fe400078e0a09 */
[----:B------:R-:W-:Y:S05]  /*7910*/  BRA.DIV UR4, `(.L_x_1141) ;  /* 0x00000186046c7947 */ /* 0x000fea000b800000 */
.L_x_1413:
[----:B------:R-:W-:Y:S01]  /*7920*/  UMOV UR4, 0xffffffff ;  /* 0xffffffff00047882 */ /* 0x000fe20000000000 */
[----:B------:R-:W-:Y:S02]  /*7930*/  SHF.L.U32 R3, R9, 0x1f, RZ ;  /* 0x0000001f09037819 */ /* 0x000fe400000006ff */
[----:B------:R-:W-:Y:S05]  /*7940*/  BRA.DIV UR4, `(.L_x_1142) ;  /* 0x0000018604887947 */ /* 0x000fea000b800000 */
.L_x_1416:
[----:B------:R-:W0:Y:S01]  /*7950*/  SYNCS.PHASECHK.TRANS64.TRYWAIT P1, [R18+URZ+0x13200], R3 ;  /* 0x01320003120075a7 */ /* 0x000e22000802017f */
[----:B------:R-:W-:Y:S01]  /*7960*/  ISETP.GE.AND P0, PT, R22, R29, PT ;  /* 0x0000001d1600720c */ /* 0x000fe20003f06270 */
[----:B------:R-:W-:Y:S03]  /*7970*/  BSSY B1, `(.L_x_1143) ;  /* 0x0000003000017945 */ /* 0x000fe60003800000 */
[----:B------:R-:W-:Y:S01]  /*7980*/  ISETP.GE.OR P0, PT, R36, R20, P0 ;  /* 0x000000142400720c */ /* 0x000fe20000706670 */
[----:B0-----:R-:W-:-:S12]  /*7990*/  @!P1 BRA `(.L_x_1144) ;  /* 0x00000184009c9947 */ /* 0x001fd80003800000 */
.L_x_1417:
[----:B------:R-:W-:Y:S05]  /*79a0*/  BSYNC B1 ;  /* 0x0000000000017941 */ /* 0x000fea0003800000 */
.L_x_1143:
[----:B------:R-:W-:Y:S05]  /*79b0*/  @P0 BRA `(.L_x_1136) ;  /* 0x0000000c00f00947 */ /* 0x000fea0003800000 */
[----:B------:R-:W2:Y:S04]  /*79c0*/  LDL R14, [R1+0x50] ;  /* 0x00005000010e7983 */ /* 0x000ea80000100800 */
[----:B------:R-:W3:Y:S04]  /*79d0*/  LDL R31, [R1+0x54] ;  /* 0x00005400011f7983 */ /* 0x000ee80000100800 */
[----:B------:R-:W4:Y:S01]  /*79e0*/  LDL R51, [R1+0x6c] ;  /* 0x00006c0001337983 */ /* 0x000f220000100800 */
[----:B0----5:R-:W-:Y:S02]  /*79f0*/  SHF.R.U32.HI R3, RZ, 0x8, R24 ;  /* 0x00000008ff037819 */ /* 0x021fe40000011618 */
[----:B------:R-:W-:-:S02]  /*7a00*/  SHF.R.U32.HI R9, RZ, 0x8, R25 ;  /* 0x00000008ff097819 */ /* 0x000fc40000011619 */
[----:B------:R-:W-:Y:S02]  /*7a10*/  LOP3.LUT R0, R24, 0xff, RZ, 0xc0, !PT ;  /* 0x000000ff18007812 */ /* 0x000fe400078ec0ff */
[----:B------:R-:W-:Y:S02]  /*7a20*/  LOP3.LUT R3, R3, 0xff, RZ, 0xc0, !PT ;  /* 0x000000ff03037812 */ /* 0x000fe400078ec0ff */
[----:B------:R-:W-:Y:S02]  /*7a30*/  LOP3.LUT R8, R25, 0xff, RZ, 0xc0, !PT ;  /* 0x000000ff19087812 */ /* 0x000fe400078ec0ff */
[----:B------:R-:W-:Y:S02]  /*7a40*/  LOP3.LUT R9, R9, 0xff, RZ, 0xc0, !PT ;  /* 0x000000ff09097812 */ /* 0x000fe400078ec0ff */
[----:B------:R-:W-:Y:S01]  /*7a50*/  PRMT R20, R3, 0x7604, R0 ;  /* 0x0000760403147816 */ /* 0x000fe20000000000 */
[----:B------:R-:W-:Y:S01]  /*7a60*/  IMAD.IADD R0, R22, 0x1, R29 ;  /* 0x0000000116007824 */ /* 0x000fe200078e021d */
[----:B------:R-:W-:-:S02]  /*7a70*/  PRMT R30, R9, 0x7604, R8 ;  /* 0x00007604091e7816 */ /* 0x000fc40000000008 */
[----:B------:R-:W-:Y:S02]  /*7a80*/  SHF.R.U32.HI R8, RZ, 0x8, R26 ;  /* 0x00000008ff087819 */ /* 0x000fe4000001161a */
[----:B------:R-:W-:Y:S02]  /*7a90*/  LOP3.LUT R3, R26, 0xff, RZ, 0xc0, !PT ;  /* 0x000000ff1a037812 */ /* 0x000fe400078ec0ff */
[----:B------:R-:W-:Y:S02]  /*7aa0*/  LOP3.LUT R8, R8, 0xff, RZ, 0xc0, !PT ;  /* 0x000000ff08087812 */ /* 0x000fe400078ec0ff */
[----:B------:R-:W-:Y:S02]  /*7ab0*/  SHF.R.U32.HI R12, RZ, 0x8, R4 ;  /* 0x00000008ff0c7819 */ /* 0x000fe40000011604 */
[----:B------:R-:W-:Y:S02]  /*7ac0*/  PRMT R32, R8, 0x7604, R3 ;  /* 0x0000760408207816 */ /* 0x000fe40000000003 */
[----:B------:R-:W-:-:S02]  /*7ad0*/  SHF.R.U32.HI R10, RZ, 0x8, R27 ;  /* 0x00000008ff0a7819 */ /* 0x000fc4000001161b */
[----:B------:R-:W-:Y:S02]  /*7ae0*/  LOP3.LUT R11, R4, 0xff, RZ, 0xc0, !PT ;  /* 0x000000ff040b7812 */ /* 0x000fe400078ec0ff */
[----:B------:R-:W-:Y:S02]  /*7af0*/  LOP3.LUT R12, R12, 0xff, RZ, 0xc0, !PT ;  /* 0x000000ff0c0c7812 */ /* 0x000fe400078ec0ff */
[----:B------:R-:W-:Y:S02]  /*7b00*/  SHF.R.U32.HI R21, RZ, 0x8, R7 ;  /* 0x00000008ff157819 */ /* 0x000fe40000011607 */
[----:B------:R-:W-:Y:S02]  /*7b10*/  LOP3.LUT R9, R27, 0xff, RZ, 0xc0, !PT ;  /* 0x000000ff1b097812 */ /* 0x000fe400078ec0ff */
[----:B------:R-:W-:Y:S02]  /*7b20*/  LOP3.LUT R10, R10, 0xff, RZ, 0xc0, !PT ;  /* 0x000000ff0a0a7812 */ /* 0x000fe400078ec0ff */
[----:B------:R-:W-:-:S02]  /*7b30*/  PRMT R33, R12, 0x7604, R11 ;  /* 0x000076040c217816 */ /* 0x000fc4000000000b */
[----:B------:R-:W-:Y:S02]  /*7b40*/  LOP3.LUT R12, R6, 0xff, RZ, 0xc0, !PT ;  /* 0x000000ff060c7812 */ /* 0x000fe400078ec0ff */
[----:B------:R-:W-:Y:S02]  /*7b50*/  LOP3.LUT R21, R21, 0xff, RZ, 0xc0, !PT ;  /* 0x000000ff15157812 */ /* 0x000fe400078ec0ff */
[----:B------:R-:W-:Y:S02]  /*7b60*/  PRMT R34, R10, 0x7604, R9 ;  /* 0x000076040a227816 */ /* 0x000fe40000000009 */
[----:B------:R-:W-:-:S04]  /*7b70*/  SHF.R.U32.HI R29, RZ, 0x10, R26 ;  /* 0x00000010ff1d7819 */ /* 0x000fc8000001161a */
[----:B------:R-:W-:-:S04]  /*7b80*/  LOP3.LUT R29, R29, 0xff, RZ, 0xc0, !PT ;  /* 0x000000ff1d1d7812 */ /* 0x000fc800078ec0ff */
[----:B------:R-:W-:Y:S02]  /*7b90*/  PRMT R29, R29, 0x7054, R32 ;  /* 0x000070541d1d7816 */ /* 0x000fe40000000020 */
[----:B------:R-:W-:-:S04]  /*7ba0*/  SHF.R.U32.HI R32, RZ, 0x10, R6 ;  /* 0x00000010ff207819 */ /* 0x000fc80000011606 */
[----:B------:R-:W-:Y:S02]  /*7bb0*/  LOP3.LUT R32, R32, 0xff, RZ, 0xc0, !PT ;  /* 0x000000ff20207812 */ /* 0x000fe400078ec0ff */
[----:B--2---:R-:W-:Y:S02]  /*7bc0*/  SHF.R.U32.HI R13, RZ, 0x3, R14 ;  /* 0x00000003ff0d7819 */ /* 0x004fe4000001160e */
[----:B------:R-:W-:Y:S02]  /*7bd0*/  LOP3.LUT R0, R14, 0x30, R0, 0xf8, !PT ;  /* 0x000000300e007812 */ /* 0x000fe400078ef800 */
[----:B------:R-:W-:Y:S02]  /*7be0*/  SHF.R.U32.HI R14, RZ, 0x8, R6 ;  /* 0x00000008ff0e7819 */ /* 0x000fe40000011606 */
[----:B------:R-:W-:Y:S02]  /*7bf0*/  LOP3.LUT R3, R0, R13, RZ, 0x3c, !PT ;  /* 0x0000000d00037212 */ /* 0x000fe400078e3cff */
[----:B------:R-:W-:Y:S01]  /*7c00*/  SHF.R.U32.HI R13, RZ, 0x8, R5 ;  /* 0x00000008ff0d7819 */ /* 0x000fe20000011605 */
[----:B----4-:R-:W0:Y:S01]  /*7c10*/  LDS.128 R8, [R51+0xb000] ;  /* 0x00b0000033087984 */ /* 0x010e220000000c00 */
[----:B------:R-:W-:-:S02]  /*7c20*/  LOP3.LUT R0, R5, 0xff, RZ, 0xc0, !PT ;  /* 0x000000ff05007812 */ /* 0x000fc400078ec0ff */
[----:B------:R-:W-:Y:S02]  /*7c30*/  LOP3.LUT R13, R13, 0xff, RZ, 0xc0, !PT ;  /* 0x000000ff0d0d7812 */ /* 0x000fe400078ec0ff */
[----:B------:R-:W-:Y:S02]  /*7c40*/  LOP3.LUT R15, R14, 0xff, RZ, 0xc0, !PT ;  /* 0x000000ff0e0f7812 */ /* 0x000fe400078ec0ff */
[----:B------:R-:W-:Y:S02]  /*7c50*/  LOP3.LUT R14, R7, 0xff, RZ, 0xc0, !PT ;  /* 0x000000ff070e7812 */ /* 0x000fe400078ec0ff */
[----:B------:R-:W-:Y:S02]  /*7c60*/  PRMT R35, R13, 0x7604, R0 ;  /* 0x000076040d237816 */ /* 0x000fe40000000000 */
[----:B---3--:R-:W-:Y:S02]  /*7c70*/  IADD3 R0, R18, R31, R3 ;  /* 0x0000001f12007210 */ /* 0x008fe40007ffe003 */
[----:B------:R-:W-:-:S02]  /*7c80*/  PRMT R37, R15, 0x7604, R12 ;  /* 0x000076040f257816 */ /* 0x000fc4000000000c */
[----:B------:R-:W-:Y:S02]  /*7c90*/  PRMT R39, R21, 0x7604, R14 ;  /* 0x0000760415277816 */ /* 0x000fe4000000000e */
[----:B------:R-:W1:Y:S01]  /*7ca0*/  LDS.128 R12, [R0+0xb000] ;  /* 0x00b00000000c7984 */ /* 0x000e620000000c00 */
[----:B------:R-:W-:Y:S02]  /*7cb0*/  SHF.R.U32.HI R21, RZ, 0x10, R25 ;  /* 0x00000010ff157819 */ /* 0x000fe40000011619 */
[----:B------:R-:W-:Y:S02]  /*7cc0*/  SHF.R.U32.HI R3, RZ, 0x10, R24 ;  /* 0x00000010ff037819 */ /* 0x000fe40000011618 */
[----:B------:R-:W-:Y:S02]  /*7cd0*/  SHF.R.U32.HI R31, RZ, 0x10, R27 ;  /* 0x00000010ff1f7819 */ /* 0x000fe4000001161b */
[----:B------:R-:W-:Y:S02]  /*7ce0*/  LOP3.LUT R21, R21, 0xff, RZ, 0xc0, !PT ;  /* 0x000000ff15157812 */ /* 0x000fe400078ec0ff */
        /* <DEDUP_REMOVED lines=12> */
[----:B------:R-:W-:-:S02]  /*7db0*/  PRMT R33, R20, 0x7054, R33 ;  /* 0x0000705414217816 */ /* 0x000fc40000000021 */
[----:B------:R-:W-:Y:S02]  /*7dc0*/  PRMT R41, R32, 0x7054, R37 ;  /* 0x0000705420297816 */ /* 0x000fe40000000025 */
[----:B------:R-:W-:Y:S02]  /*7dd0*/  PRMT R43, R34, 0x7054, R39 ;  /* 0x00007054222b7816 */ /* 0x000fe40000000027 */
[----:B------:R-:W-:Y:S02]  /*7de0*/  LOP3.LUT R37, R35, 0xff000000, R5, 0xf8, !PT ;  /* 0xff00000023257812 */ /* 0x000fe400078ef805 */
[----:B------:R-:W-:Y:S02]  /*7df0*/  LOP3.LUT R20, R3, 0xff000000, R24, 0xf8, !PT ;  /* 0xff00000003147812 */ /* 0x000fe400078ef818 */
[----:B------:R-:W-:Y:S02]  /*7e00*/  LOP3.LUT R34, R21, 0xff000000, R25, 0xf8, !PT ;  /* 0xff00000015227812 */ /* 0x000fe400078ef819 */
[----:B------:R-:W-:-:S02]  /*7e10*/  LOP3.LUT R3, R29, 0xff000000, R26, 0xf8, !PT ;  /* 0xff0000001d037812 */ /* 0x000fc400078ef81a */
[----:B------:R-:W-:Y:S02]  /*7e20*/  LOP3.LUT R29, R33, 0xff000000, R4, 0xf8, !PT ;  /* 0xff000000211d7812 */ /* 0x000fe400078ef804 */
[-C--:B0-----:R-:W-:Y:S02]  /*7e30*/  F2FP.F16.E4M3.UNPACK_B R25, R8.reuse ;  /* 0x00000008ff19723e */ /* 0x081fe400020006ff */
[----:B------:R-:W-:Y:S02]  /*7e40*/  F2FP.F16.E4M3.UNPACK_B R32, R8.H1 ;  /* 0x00000008ff20723e */ /* 0x000fe400030006ff */
[-C--:B------:R-:W-:Y:S02]  /*7e50*/  F2FP.F16.E4M3.UNPACK_B R30, R11.reuse ;  /* 0x0000000bff1e723e */ /* 0x080fe400020006ff */
[----:B------:R-:W-:Y:S02]  /*7e60*/  F2FP.F16.E4M3.UNPACK_B R33, R11.H1 ;  /* 0x0000000bff21723e */ /* 0x000fe400030006ff */
[----:B------:R-:W-:-:S02]  /*7e70*/  F2FP.F16.E4M3.UNPACK_B R38, R37 ;  /* 0x00000025ff26723e */ /* 0x000fc400020006ff */
[----:B-1----:R-:W-:Y:S02]  /*7e80*/  F2FP.F16.E4M3.UNPACK_B R8, R13 ;  /* 0x0000000dff08723e */ /* 0x002fe400020006ff */
[----:B------:R-:W-:Y:S01]  /*7e90*/  F2FP.F16.E4M3.UNPACK_B R11, R34 ;  /* 0x00000022ff0b723e */ /* 0x000fe200020006ff */
[----:B------:R-:W-:Y:S01]  /*7ea0*/  HADD2.F32 R40, -RZ, R38.H0_H0 ;  /* 0x20000026ff287230 */ /* 0x000fe20000004100 */
[----:B------:R-:W-:Y:S01]  /*7eb0*/  LOP3.LUT R5, R41, 0xff000000, R6, 0xf8, !PT ;  /* 0xff00000029057812 */ /* 0x000fe200078ef806 */
[--C-:B------:R-:W-:Y:S01]  /*7ec0*/  HADD2.F32 R6, -RZ, R8.reuse.H0_H0 ;  /* 0x20000008ff067230 */ /* 0x100fe20000004100 */
[----:B------:R-:W-:Y:S01]  /*7ed0*/  F2FP.F16.E4M3.UNPACK_B R21, R9 ;  /* 0x00000009ff15723e */ /* 0x000fe200020006ff */
[----:B------:R-:W-:Y:S01]  /*7ee0*/  HADD2.F32 R8, -RZ, R8.H1_H1 ;  /* 0x30000008ff087230 */ /* 0x000fe20000004100 */
[----:B------:R-:W-:Y:S01]  /*7ef0*/  F2FP.F16.E4M3.UNPACK_B R26, R13.H1 ;  /* 0x0000000dff1a723e */ /* 0x000fe200030006ff */
[----:B------:R-:W-:Y:S01]  /*7f00*/  HADD2.F32 R13, -RZ, R11.H0_H0 ;  /* 0x2000000bff0d7230 */ /* 0x000fe20000004100 */
[----:B------:R-:W-:-:S02]  /*7f10*/  LOP3.LUT R39, R31, 0xff000000, R27, 0xf8, !PT ;  /* 0xff0000001f277812 */ /* 0x000fc400078ef81b */
[----:B------:R-:W-:Y:S01]  /*7f20*/  F2FP.F16.E4M3.UNPACK_B R24, R9.H1 ;  /* 0x00000009ff18723e */ /* 0x000fe200030006ff */
[--C-:B------:R-:W-:Y:S01]  /*7f30*/  HADD2.F32 R9, -RZ, R21.reuse.H0_H0 ;  /* 0x20000015ff097230 */ /* 0x100fe20000004100 */
[-C--:B------:R-:W-:Y:S01]  /*7f40*/  F2FP.F16.E4M3.UNPACK_B R27, R12.reuse ;  /* 0x0000000cff1b723e */ /* 0x080fe200020006ff */
[----:B------:R-:W-:Y:S01]  /*7f50*/  HADD2.F32 R21, -RZ, R21.H1_H1 ;  /* 0x30000015ff157230 */ /* 0x000fe20000004100 */
[----:B------:R-:W-:Y:S01]  /*7f60*/  F2FP.F16.E4M3.UNPACK_B R35, R12.H1 ;  /* 0x0000000cff23723e */ /* 0x000fe200030006ff */
[C---:B------:R-:W-:Y:S01]  /*7f70*/  FMUL.FTZ R12, R6.reuse, R40 ;  /* 0x00000028060c7220 */ /* 0x040fe20000410000 */
[-C--:B------:R-:W-:Y:S02]  /*7f80*/  F2FP.F16.E4M3.UNPACK_B R31, R15.reuse ;  /* 0x0000000fff1f723e */ /* 0x080fe400020006ff */
[----:B------:R-:W-:Y:S01]  /*7f90*/  F2FP.F16.E4M3.UNPACK_B R36, R15.H1 ;  /* 0x0000000fff24723e */ /* 0x000fe200030006ff */
[-C--:B------:R-:W-:Y:S01]  /*7fa0*/  FMUL.FTZ R15, R6, R13.reuse ;  /* 0x0000000d060f7220 */ /* 0x080fe20000410000 */
[----:B------:R-:W-:Y:S01]  /*7fb0*/  FFMA.FTZ R6, R9, R13, -R12 ;  /* 0x0000000d09067223 */ /* 0x000fe2000001080c */
[----:B------:R-:W-:Y:S01]  /*7fc0*/  F2FP.F16.E4M3.UNPACK_B R34, R34.H1 ;  /* 0x00000022ff22723e */ /* 0x000fe200030006ff */
[----:B------:R-:W-:-:S02]  /*7fd0*/  HADD2.F32 R12, -RZ, R11.H1_H1 ;  /* 0x3000000bff0c7230 */ /* 0x000fc40000004100 */
[----:B------:R-:W-:Y:S01]  /*7fe0*/  FFMA.FTZ R9, R9, R40, R15 ;  /* 0x0000002809097223 */ /* 0x000fe2000001000f */
[----:B------:R-:W-:Y:S01]  /*7ff0*/  F2FP.F16.E4M3.UNPACK_B R15, R37.H1 ;  /* 0x00000025ff0f723e */ /* 0x000fe200030006ff */
[----:B------:R-:W-:Y:S01]  /*8000*/  HADD2.F32 R37, -RZ, R38.H1_H1 ;  /* 0x30000026ff257230 */ /* 0x000fe20000004100 */
[----:B------:R-:W-:Y:S01]  /*8010*/  LOP3.LUT R43, R43, 0xff000000, R7, 0xf8, !PT ;  /* 0xff0000002b2b7812 */ /* 0x000fe200078ef807 */
[----:B------:R-:W-:Y:S01]  /*8020*/  HADD2.F32 R11, -RZ, R26.H0_H0 ;  /* 0x2000001aff0b7230 */ /* 0x000fe20000004100 */
[----:B------:R-:W-:Y:S01]  /*8030*/  F2FP.F16.E4M3.UNPACK_B R7, R14 ;  /* 0x0000000eff07723e */ /* 0x000fe200020006ff */
[----:B------:R-:W-:Y:S02]  /*8040*/  HADD2.F32 R40, -RZ, R15.H0_H0 ;  /* 0x2000000fff287230 */ /* 0x000fe40000004100 */
[C---:B------:R-:W-:Y:S01]  /*8050*/  FMUL.FTZ R42, R8.reuse, R37 ;  /* 0x00000025082a7220 */ /* 0x040fe20000410000 */
[----:B------:R-:W-:Y:S02]  /*8060*/  HADD2.F32 R38, -RZ, R34.H0_H0 ;  /* 0x20000022ff267230 */ /* 0x000fe40000004100 */
[----:B------:R-:W-:Y:S01]  /*8070*/  FMUL.FTZ R8, R8, R12 ;  /* 0x0000000c08087220 */ /* 0x000fe20000410000 */
[----:B------:R-:W-:-:S02]  /*8080*/  HADD2.F32 R13, -RZ, R24.H0_H0 ;  /* 0x20000018ff0d7230 */ /* 0x000fc40000004100 */
[C---:B------:R-:W-:Y:S01]  /*8090*/  FMUL.FTZ R44, R11.reuse, R40 ;  /* 0x000000280b2c7220 */ /* 0x040fe20000410000 */
[----:B------:R-:W-:Y:S02]  /*80a0*/  HADD2.F32 R26, -RZ, R26.H1_H1 ;  /* 0x3000001aff1a7230 */ /* 0x000fe40000004100 */
[----:B------:R-:W-:Y:S01]  /*80b0*/  FMUL.FTZ R41, R11, R38 ;  /* 0x000000260b297220 */ /* 0x000fe20000410000 */
[----:B------:R-:W-:Y:S01]  /*80c0*/  FFMA.FTZ R11, R21, R12, -R42 ;  /* 0x0000000c150b7223 */ /* 0x000fe2000001082a */
[----:B------:R-:W-:Y:S01]  /*80d0*/  FFMA.FTZ R12, R13, R38, -R44 ;  /* 0x000000260d0c7223 */ /* 0x000fe2000001082c */
[----:B------:R-:W-:Y:S01]  /*80e0*/  FFMA.FTZ R8, R21, R37, R8 ;  /* 0x0000002515087223 */ /* 0x000fe20000010008 */
[----:B------:R-:W-:Y:S01]  /*80f0*/  FFMA.FTZ R13, R13, R40, R41 ;  /* 0x000000280d0d7223 */ /* 0x000fe20000010029 */
[----:B------:R-:W-:Y:S01]  /*8100*/  HADD2.F32 R37, -RZ, R34.H1_H1 ;  /* 0x30000022ff257230 */ /* 0x000fe20000004100 */
[----:B------:R-:W-:Y:S01]  /*8110*/  F2FP.F16.E4M3.UNPACK_B R40, R43 ;  /* 0x0000002bff28723e */ /* 0x000fe200020006ff */
[----:B------:R-:W-:Y:S01]  /*8120*/  HADD2.F32 R41, -RZ, R15.H1_H1 ;  /* 0x3000000fff297230 */ /* 0x000fe20000004100 */
[----:B------:R-:W-:Y:S01]  /*8130*/  F2FP.F16.E4M3.UNPACK_B R34, R39 ;  /* 0x00000027ff22723e */ /* 0x000fe200020006ff */
[----:B------:R-:W-:Y:S01]  /*8140*/  HADD2.F32 R15, -RZ, R31.H0_H0 ;  /* 0x2000001fff0f7230 */ /* 0x000fe20000004100 */
[----:B------:R-:W-:Y:S01]  /*8150*/  F2FP.F16.E4M3.UNPACK_B R43, R43.H1 ;  /* 0x0000002bff2b723e */ /* 0x000fe200030006ff */
[----:B------:R-:W-:-:S02]  /*8160*/  HADD2.F32 R42, -RZ, R40.H0_H0 ;  /* 0x20000028ff2a7230 */ /* 0x000fc40000004100 */
[C---:B------:R-:W-:Y:S01]  /*8170*/  FMUL.FTZ R45, R26.reuse, R41 ;  /* 0x000000291a2d7220 */ /* 0x040fe20000410000 */
[----:B------:R-:W-:Y:S02]  /*8180*/  HADD2.F32 R38, -RZ, R34.H0_H0 ;  /* 0x20000022ff267230 */ /* 0x000fe40000004100 */
[----:B------:R-:W-:Y:S01]  /*8190*/  FMUL.FTZ R26, R26, R37 ;  /* 0x000000251a1a7220 */ /* 0x000fe20000410000 */
[----:B------:R-:W-:Y:S02]  /*81a0*/  HADD2.F32 R24, -RZ, R24.H1_H1 ;  /* 0x30000018ff187230 */ /* 0x000fe40000004100 */
[C---:B------:R-:W-:Y:S01]  /*81b0*/  FMUL.FTZ R44, R15.reuse, R42 ;  /* 0x0000002a0f2c7220 */ /* 0x040fe20000410000 */
[----:B------:R-:W-:Y:S02]  /*81c0*/  HADD2.F32 R21, -RZ, R30.H0_H0 ;  /* 0x2000001eff157230 */ /* 0x000fe40000004100 */
[-C--:B------:R-:W-:Y:S01]  /*81d0*/  FMUL.FTZ R47, R15, R38.reuse ;  /* 0x000000260f2f7220 */ /* 0x080fe20000410000 */
[----:B------:R-:W-:Y:S01]  /*81e0*/  F2FP.F16.E4M3.UNPACK_B R39, R39.H1 ;  /* 0x00000027ff27723e */ /* 0x000fe200030006ff */
[C---:B------:R-:W-:Y:S01]  /*81f0*/  FFMA.FTZ R15, R24.reuse, R37, -R45 ;  /* 0x00000025180f7223 */ /* 0x040fe2000001082d */
[----:B------:R-:W-:Y:S01]  /*8200*/  FFMA.FTZ R26, R24, R41, R26 ;  /* 0x00000029181a7223 */ /* 0x000fe2000001001a */
[----:B------:R-:W-:Y:S01]  /*8210*/  FFMA.FTZ R24, R21, R38, -R44 ;  /* 0x0000002615187223 */ /* 0x000fe2000001082c */
[----:B------:R-:W-:-:S02]  /*8220*/  HADD2.F32 R41, -RZ, R40.H1_H1 ;  /* 0x30000028ff297230 */ /* 0x000fc40000004100 */
[----:B------:R-:W-:Y:S01]  /*8230*/  FFMA.FTZ R21, R21, R42, R47 ;  /* 0x0000002a15157223 */ /* 0x000fe2000001002f */
[----:B------:R-:W-:Y:S01]  /*8240*/  HADD2.F32 R31, -RZ, R31.H1_H1 ;  /* 0x3000001fff1f7230 */ /* 0x000fe20000004100 */
[----:B------:R-:W-:Y:S01]  /*8250*/  F2FP.F16.E4M3.UNPACK_B R14, R14.H1 ;  /* 0x0000000eff0e723e */ /* 0x000fe200030006ff */
[----:B------:R-:W-:Y:S01]  /*8260*/  HADD2.F32 R38, -RZ, R34.H1_H1 ;  /* 0x30000022ff267230 */ /* 0x000fe20000004100 */
[----:B------:R-:W-:Y:S01]  /*8270*/  F2FP.F16.E4M3.UNPACK_B R4, R10 ;  /* 0x0000000aff04723e */ /* 0x000fe200020006ff */
[----:B------:R-:W-:Y:S02]  /*8280*/  HADD2.F32 R42, -RZ, R43.H0_H0 ;  /* 0x2000002bff2a7230 */ /* 0x000fe40000004100 */
[C---:B------:R-:W-:Y:S01]  /*8290*/  FMUL.FTZ R45, R31.reuse, R41 ;  /* 0x000000291f2d7220 */ /* 0x040fe20000410000 */
[----:B------:R-:W-:Y:S02]  /*82a0*/  HADD2.F32 R37, -RZ, R36.H0_H0 ;  /* 0x20000024ff257230 */ /* 0x000fe40000004100 */
[----:B------:R-:W-:Y:S01]  /*82b0*/  FMUL.FTZ R44, R31, R38 ;  /* 0x000000261f2c7220 */ /* 0x000fe20000410000 */
[----:B------:R-:W-:Y:S01]  /*82c0*/  HADD2.F32 R40, -RZ, R39.H0_H0 ;  /* 0x20000027ff287230 */ /* 0x000fe20000004100 */
[----:B------:R-:W-:Y:S01]  /*82d0*/  F2FP.F16.E4M3.UNPACK_B R10, R10.H1 ;  /* 0x0000000aff0a723e */ /* 0x000fe200030006ff */
[----:B------:R-:W-:-:S02]  /*82e0*/  HADD2.F32 R30, -RZ, R30.H1_H1 ;  /* 0x3000001eff1e7230 */ /* 0x000fc40000004100 */
[C---:B------:R-:W-:Y:S01]  /*82f0*/  FMUL.FTZ R47, R37.reuse, R42 ;  /* 0x0000002a252f7220 */ /* 0x040fe20000410000 */
[----:B------:R-:W-:Y:S02]  /*8300*/  HADD2.F32 R34, -RZ, R33.H0_H0 ;  /* 0x20000021ff227230 */ /* 0x000fe40000004100 */
[----:B------:R-:W-:Y:S01]  /*8310*/  FMUL.FTZ R37, R37, R40 ;  /* 0x0000002825257220 */ /* 0x000fe20000410000 */
[----:B------:R-:W-:Y:S02]  /*8320*/  HADD2.F32 R43, -RZ, R43.H1_H1 ;  /* 0x3000002bff2b7230 */ /* 0x000fe40000004100 */
[C---:B------:R-:W-:Y:S01]  /*8330*/  FFMA.FTZ R31, R30.reuse, R38, -R45 ;  /* 0x000000261e1f7223 */ /* 0x040fe2000001082d */
[----:B------:R-:W-:Y:S01]  /*8340*/  FFMA.FTZ R30, R30, R41, R44 ;  /* 0x000000291e1e7223 */ /* 0x000fe2000001002c */
[----:B------:R-:W-:Y:S01]  /*8350*/  F2FP.F16.E4M3.UNPACK_B R41, R29.H1 ;  /* 0x0000001dff29723e */ /* 0x000fe200030006ff */
[C---:B------:R-:W-:Y:S01]  /*8360*/  FFMA.FTZ R47, R34.reuse, R40, -R47 ;  /* 0x00000028222f7223 */ /* 0x040fe2000001082f */
[----:B------:R-:W-:Y:S01]  /*8370*/  F2FP.F16.E4M3.UNPACK_B R38, R20.H1 ;  /* 0x00000014ff26723e */ /* 0x000fe200030006ff */
[----:B------:R-:W-:Y:S01]  /*8380*/  FFMA.FTZ R45, R34, R42, R37 ;  /* 0x0000002a222d7223 */ /* 0x000fe20000010025 */
[----:B------:R-:W-:Y:S01]  /*8390*/  HADD2.F32 R40, -RZ, R39.H1_H1 ;  /* 0x30000027ff287230 */ /* 0x000fe20000004100 */
[----:B------:R-:W-:Y:S01]  /*83a0*/  F2FP.SATFINITE.E4M3.F32.PACK_AB_MERGE_C R13, R26, R13, RZ ;  /* 0x0000000d1a0d723e */ /* 0x000fe200048070ff */
[----:B------:R-:W-:-:S02]  /*83b0*/  HADD2.F32 R37, -RZ, R36.H1_H1 ;  /* 0x30000024ff257230 */ /* 0x000fc40000004100 */
[----:B------:R-:W-:Y:S01]  /*83c0*/  HADD2.F32 R42, -RZ, R41.H0_H0 ;  /* 0x20000029ff2a7230 */ /* 0x000fe20000004100 */
[----:B------:R-:W-:Y:S01]  /*83d0*/  F2FP.SATFINITE.E4M3.F32.PACK_AB_MERGE_C R9, R8, R9, R13 ;  /* 0x000000090809723e */ /* 0x000fe2000480700d */
        /* <DEDUP_REMOVED lines=10> */
[----:B------:R-:W-:Y:S01]  /*8480*/  FFMA.FTZ R50, R34, R43, R46 ;  /* 0x0000002b22327223 */ /* 0x000fe2000001002e */
[----:B------:R-:W-:Y:S01]  /*8490*/  HADD2.F32 R35, -RZ, R35.H1_H1 ;  /* 0x30000023ff237230 */ /* 0x000fe20000004100 */
[----:B------:R-:W-:Y:S01]  /*84a0*/  F2FP.F16.E4M3.UNPACK_B R34, R29 ;  /* 0x0000001dff22723e */ /* 0x000fe200020006ff */
[----:B------:R-:W-:Y:S02]  /*84b0*/  HADD2.F32 R38, -RZ, R38.H1_H1 ;  /* 0x30000026ff267230 */ /* 0x000fe40000004100 */
[C---:B------:R-:W-:Y:S01]  /*84c0*/  FFMA.FTZ R44, R33.reuse, R39, -R44 ;  /* 0x00000027212c7223 */ /* 0x040fe2000001082c */
[----:B------:R-:W-:Y:S01]  /*84d0*/  FFMA.FTZ R42, R33, R42, R37 ;  /* 0x0000002a212a7223 */ /* 0x000fe20000010025 */
[----:B------:R-:W-:Y:S01]  /*84e0*/  HADD2.F32 R32, -RZ, R32.H1_H1 ;  /* 0x30000020ff207230 */ /* 0x000fe20000004100 */
[----:B------:R-:W-:Y:S01]  /*84f0*/  F2FP.F16.E4M3.UNPACK_B R33, R20 ;  /* 0x00000014ff21723e */ /* 0x000fe200020006ff */
[C---:B------:R-:W-:Y:S01]  /*8500*/  FMUL.FTZ R37, R35.reuse, R41 ;  /* 0x0000002923257220 */ /* 0x040fe20000410000 */
[----:B------:R-:W-:Y:S01]  /*8510*/  FMUL.FTZ R20, R35, R38 ;  /* 0x0000002623147220 */ /* 0x000fe20000410000 */
[----:B------:R-:W-:Y:S01]  /*8520*/  HADD2.F32 R35, -RZ, R34.H0_H0 ;  /* 0x20000022ff237230 */ /* 0x000fe20000004100 */
[----:B------:R-:W-:Y:S01]  /*8530*/  F2FP.SATFINITE.E4M3.F32.PACK_AB_MERGE_C R45, R50, R45, RZ ;  /* 0x0000002d322d723e */ /* 0x000fe200048070ff */
[----:B------:R-:W-:-:S02]  /*8540*/  HADD2.F32 R29, -RZ, R27.H0_H0 ;  /* 0x2000001bff1d7230 */ /* 0x000fc40000004100 */
[C---:B------:R-:W-:Y:S01]  /*8550*/  FFMA.FTZ R39, R32.reuse, R38, -R37 ;  /* 0x0000002620277223 */ /* 0x040fe20000010825 */
[----:B------:R-:W-:Y:S01]  /*8560*/  FFMA.FTZ R41, R32, R41, R20 ;  /* 0x0000002920297223 */ /* 0x000fe20000010014 */
[----:B------:R-:W-:Y:S02]  /*8570*/  HADD2.F32 R32, -RZ, R33.H0_H0 ;  /* 0x20000021ff207230 */ /* 0x000fe40000004100 */
[----:B------:R-:W-:Y:S02]  /*8580*/  HADD2.F32 R20, -RZ, R25.H0_H0 ;  /* 0x20000019ff147230 */ /* 0x000fe40000004100 */
[C---:B------:R-:W-:Y:S01]  /*8590*/  FMUL.FTZ R37, R29.reuse, R35 ;  /* 0x000000231d257220 */ /* 0x040fe20000410000 */
[----:B------:R-:W-:Y:S02]  /*85a0*/  HADD2.F32 R34, -RZ, R34.H1_H1 ;  /* 0x30000022ff227230 */ /* 0x000fe40000004100 */
[----:B------:R-:W-:Y:S01]  /*85b0*/  FMUL.FTZ R29, R29, R32 ;  /* 0x000000201d1d7220 */ /* 0x000fe20000410000 */
[----:B------:R-:W-:-:S02]  /*85c0*/  HADD2.F32 R27, -RZ, R27.H1_H1 ;  /* 0x3000001bff1b7230 */ /* 0x000fc40000004100 */
[C---:B------:R-:W-:Y:S01]  /*85d0*/  FFMA.FTZ R37, R20.reuse, R32, -R37 ;  /* 0x0000002014257223 */ /* 0x040fe20000010825 */
[----:B------:R-:W-:Y:S01]  /*85e0*/  HADD2.F32 R32, -RZ, R33.H1_H1 ;  /* 0x30000021ff207230 */ /* 0x000fe20000004100 */
[----:B------:R-:W-:Y:S01]  /*85f0*/  F2FP.F16.E4M3.UNPACK_B R33, R5.H1 ;  /* 0x00000005ff21723e */ /* 0x000fe200030006ff */
[----:B------:R-:W-:Y:S02]  /*8600*/  HADD2.F32 R25, -RZ, R25.H1_H1 ;  /* 0x30000019ff197230 */ /* 0x000fe40000004100 */
        /* <DEDUP_REMOVED lines=55> */
.L_x_1136:
[----:B------:R-:W-:Y:S05]  /*8980*/  BSYNC B0 ;  /* 0x0000000000007941 */ /* 0x000fea0003800000 */
.L_x_1126:
        /* <DEDUP_REMOVED lines=8> */
.L_x_1123:
[----:B-12---:R-:W2:Y:S02]  /*8a10*/  LDL R0, [R1+0x10] ;  /* 0x0000100001007983 */ /* 0x006ea40000100800 */
[----:B--2---:R-:W-:-:S13]  /*8a20*/  ISETP.NE.AND P0, PT, R0, 0x3, PT ;  /* 0x000000030000780c */ /* 0x004fda0003f05270 */
[----:B------:R-:W-:Y:S05]  /*8a30*/  @!P0 BRA `(.L_x_1145) ;  /* 0x0000000000048947 */ /* 0x000fea0003800000 */
[----:B------:R-:W-:Y:S01]  /*8a40*/  BPT.TRAP 0x1 ;  /* 0x000000040000795c */ /* 0x000fe20000300000 */
.L_x_1145:
[----:B------:R-:W-:Y:S01]  /*8a50*/  IMAD R12, R19, 0x8, R18 ;  /* 0x00000008130c7824 */ /* 0x000fe200078e0212 */
[----:B0-----:R-:W-:-:S04]  /*8a60*/  SHF.L.U32 R3, R156, 0x1f, RZ ;  /* 0x0000001f9c037819 */ /* 0x001fc800000006ff */
[----:B------:R0:W1:Y:S01]  /*8a70*/  SYNCS.PHASECHK.TRANS64.TRYWAIT P1, [R12+URZ+0x13230], R3 ;  /* 0x013230030c0075a7 */ /* 0x000062000802017f */
[----:B------:R-:W-:Y:S05]  /*8a80*/  @!P0 BRA `(.L_x_1146) ;  /* 0x0000000000048947 */ /* 0x000fea0003800000 */
[----:B------:R-:W-:Y:S01]  /*8a90*/  BPT.TRAP 0x1 ;  /* 0x000000040000795c */ /* 0x000fe20000300000 */
.L_x_1146:
[----:B------:R-:W2:Y:S01]  /*8aa0*/  S2R R0, SR_TID.X ;  /* 0x0000000000007919 */ /* 0x000ea20000002100 */
[----:B------:R-:W-:Y:S02]  /*8ab0*/  LOP3.LUT R16, R16, 0xff7fffff, RZ, 0xc0, !PT ;  /* 0xff7fffff10107812 */ /* 0x000fe400078ec0ff */
[----:B--2--5:R-:W-:Y:S01]  /*8ac0*/  LOP3.LUT R4, R0, 0x7f, RZ, 0xc0, !PT ;  /* 0x0000007f00047812 */ /* 0x024fe200078ec0ff */
[----:B------:R-:W-:-:S03]  /*8ad0*/  VIADD R0, R18, 0xe000 ;  /* 0x0000e00012007836 */ /* 0x000fc60000000000 */
[----:B------:R-:W-:Y:S02]  /*8ae0*/  ISETP.NE.AND P2, PT, R4, RZ, PT ;  /* 0x000000ff0400720c */ /* 0x000fe40003f45270 */
[----:B------:R-:W-:-:S04]  /*8af0*/  SHF.R.U32.HI R0, RZ, 0x4, R0 ;  /* 0x00000004ff007819 */ /* 0x000fc80000011600 */
[----:B------:R-:W-:-:S07]  /*8b00*/  LOP3.LUT R0, R0, 0x3fff, RZ, 0xc0, !PT ;  /* 0x00003fff00007812 */ /* 0x000fce00078ec0ff */
[----:B------:R-:W-:Y:S01]  /*8b10*/  @P2 LOP3.LUT R16, R16, 0x800000, RZ, 0xfc, !PT ;  /* 0x0080000010102812 */ /* 0x000fe200078efcff */
[----:B-1----:R-:W-:Y:S06]  /*8b20*/  @P1 BRA `(.L_x_1147) ;  /* 0x0000000000081947 */ /* 0x002fec0003800000 */
[----:B------:R-:W1:Y:S02]  /*8b30*/  SYNCS.PHASECHK.TRANS64.TRYWAIT P1, [R12+URZ+0x13230], R3 ;  /* 0x013230030c0075a7 */ /* 0x000e64000802017f */
[----:B-1----:R-:W-:Y:S05]  /*8b40*/  @!P1 BRA `(.L_x_1148) ;  /* 0x0000017400449947 */ /* 0x002fea0003800000 */
.L_x_1147:
[----:B------:R-:W-:Y:S01]  /*8b50*/  LOP3.LUT R0, R0, 0x10000, RZ, 0xfc, !PT ;  /* 0x0001000000007812 */ /* 0x000fe200078efcff */
[----:B------:R-:W-:Y:S05]  /*8b60*/  WARPSYNC.ALL ;  /* 0x0000000000007948 */ /* 0x000fea0003800000 */
[----:B------:R2:W-:Y:S01]  /*8b70*/  STL [R1+0x2c], R0 ;  /* 0x00002c0001007387 */ /* 0x0005e20000100800 */
[----:B------:R-:W-:-:S03]  /*8b80*/  IMAD R10, R19, 0x280, R0 ;  /* 0x00000280130a7824 */ /* 0x000fc600078e0200 */
[----:B------:R-:W3:Y:S01]  /*8b90*/  LDL R21, [R1+0x70] ;  /* 0x0000700001157983 */ /* 0x000ee20000100800 */
[----:B------:R-:W-:Y:S02]  /*8ba0*/  VIADD R4, R10, 0x80 ;  /* 0x000000800a047836 */ /* 0x000fe40000000000 */
[----:B------:R-:W-:Y:S02]  /*8bb0*/  IMAD.MOV.U32 R11, RZ, RZ, -0x7fffffe0 ;  /* 0x80000020ff0b7424 */ /* 0x000fe400078e00ff */
[----:B------:R-:W-:Y:S01]  /*8bc0*/  IMAD.MOV.U32 R5, RZ, RZ, -0x7fffffe0 ;  /* 0x80000020ff057424 */ /* 0x000fe200078e00ff */
[----:B------:R-:W-:Y:S02]  /*8bd0*/  R2UR UR10, R4 ;  /* 0x00000000040a72ca */ /* 0x000fe400000e0000 */
[----:B------:R-:W-:Y:S01]  /*8be0*/  R2UR UR6, R10 ;  /* 0x000000000a0672ca */ /* 0x000fe200000e0000 */
[----:B------:R-:W-:Y:S01]  /*8bf0*/  WARPGROUP.ARRIVE ;  /* 0x00000000000079c5 */ /* 0x000fe20000000000 */
[----:B------:R-:W-:Y:S01]  /*8c00*/  LOP3.LUT R4, R28, 0x10000, RZ, 0xfc, !PT ;  /* 0x000100001c047812 */ /* 0x000fe200078efcff */
[----:B------:R-:W-:Y:S01]  /*8c10*/  VIADD R6, R10, 0x100 ;  /* 0x000001000a067836 */ /* 0x000fe20000000000 */
[----:B------:R-:W-:Y:S01]  /*8c20*/  R2UR UR7, R11 ;  /* 0x000000000b0772ca */ /* 0x000fe200000e0000 */
[----:B------:R-:W-:Y:S01]  /*8c30*/  IMAD.MOV.U32 R7, RZ, RZ, -0x7fffffe0 ;  /* 0x80000020ff077424 */ /* 0x000fe200078e00ff */
[----:B------:R-:W-:Y:S01]  /*8c40*/  R2UR UR4, R4 ;  /* 0x00000000040472ca */ /* 0x000fe200000e0000 */
[C---:B------:R-:W-:Y:S01]  /*8c50*/  VIADD R8, R10.reuse, 0x180 ;  /* 0x000001800a087836 */ /* 0x040fe20000000000 */
[C---:B------:R-:W-:Y:S01]  /*8c60*/  R2UR UR5, R5.reuse ;  /* 0x00000000050572ca */ /* 0x040fe200000e0000 */
[----:B------:R-:W-:Y:S01]  /*8c70*/  IMAD.MOV.U32 R9, RZ, RZ, -0x7fffffe0 ;  /* 0x80000020ff097424 */ /* 0x000fe200078e00ff */
[----:B------:R-:W3:Y:S11]  /*8c80*/  LDL.LU R20, [R1+0x34] ;  /* 0x0000340001147983 */ /* 0x000ef60000300800 */
[----:B------:R-:W-:Y:S01]  /*8c90*/  QGMMA.64x32x32.F32.E4M3.E4M3 R88, gdesc[UR4], RZ, !UPT, gsb0 ;  /* 0x00600000045879f3 */ /* 0x000fe2000c0008ff */
[C---:B------:R-:W-:Y:S01]  /*8ca0*/  R2UR UR11, R5.reuse ;  /* 0x00000000050b72ca */ /* 0x040fe200000e0000 */
[----:B------:R-:W-:Y:S01]  /*8cb0*/  VIADD R14, R10, 0x200 ;  /* 0x000002000a0e7836 */ /* 0x000fe20000000000 */
[----:B------:R-:W-:Y:S01]  /*8cc0*/  R2UR UR8, R4 ;  /* 0x00000000040872ca */ /* 0x000fe200000e0000 */
[----:B------:R-:W-:Y:S01]  /*8cd0*/  IMAD.MOV.U32 R15, RZ, RZ, -0x7fffffe0 ;  /* 0x80000020ff0f7424 */ /* 0x000fe200078e00ff */
[----:B------:R-:W-:Y:S01]  /*8ce0*/  R2UR UR9, R5 ;  /* 0x00000000050972ca */ /* 0x000fe200000e0000 */
[----:B------:R-:W4:Y:S01]  /*8cf0*/  LDL R112, [R1+0x44] ;  /* 0x0000440001707983 */ /* 0x000f220000100800 */
[----:B------:R-:W-:-:S02]  /*8d00*/  R2UR UR14, R6 ;  /* 0x00000000060e72ca */ /* 0x000fc400000e0000 */
[----:B------:R-:W-:Y:S01]  /*8d10*/  R2UR UR15, R7 ;  /* 0x00000000070f72ca */ /* 0x000fe200000e0000 */
[----:B------:R-:W5:Y:S01]  /*8d20*/  LDL R110, [R1+0x30] ;  /* 0x00003000016e7983 */ /* 0x000f620000100800 */
[----:B------:R-:W-:Y:S02]  /*8d30*/  R2UR UR12, R4 ;  /* 0x00000000040c72ca */ /* 0x000fe400000e0000 */
[----:B------:R-:W-:Y:S01]  /*8d40*/  R2UR UR13, R5 ;  /* 0x00000000050d72ca */ /* 0x000fe200000e0000 */
[----:B------:R-:W0:Y:S01]  /*8d50*/  LDL R13, [R1+0x28] ;  /* 0x00002800010d7983 */ /* 0x000e220000100800 */
[----:B------:R-:W-:Y:S02]  /*8d60*/  WARPGROUP.DEPBAR.LE gsb0, 0x0 ;  /* 0x00008000000079c5 */ /* 0x000fe40000010000 */
[----:B------:R-:W-:-:S06]  /*8d70*/  WARPGROUP.ARRIVE ;  /* 0x00000000000079c5 */ /* 0x000fcc0000000000 */
[----:B------:R-:W-:Y:S03]  /*8d80*/  QGMMA.64x32x32.F32.E4M3.E4M3 R72, gdesc[UR8], RZ, !UPT, gsb0 ;  /* 0x00600000084879f3 */ /* 0x000fe6000c0008ff */
        /* <DEDUP_REMOVED lines=8> */
[----:B------:R-:W-:-:S10]  /*8e10*/  WARPGROUP.ARRIVE ;  /* 0x00000000000079c5 */ /* 0x000fd40000000000 */
[----:B------:R-:W-:Y:S01]  /*8e20*/  QGMMA.64x32x32.F32.E4M3.E4M3 R40, gdesc[UR16], RZ, !UPT, gsb0 ;  /* 0x00600000102879f3 */ /* 0x000fe2000c0008ff */
[----:B------:R-:W-:Y:S02]  /*8e30*/  R2UR UR22, R14 ;  /* 0x000000000e1672ca */ /* 0x000fe400000e0000 */
[----:B------:R-:W-:Y:S02]  /*8e40*/  R2UR UR23, R15 ;  /* 0x000000000f1772ca */ /* 0x000fe400000e0000 */
[----:B------:R-:W-:Y:S02]  /*8e50*/  R2UR UR20, R4 ;  /* 0x00000000041472ca */ /* 0x000fe400000e0000 */
[----:B------:R-:W-:Y:S01]  /*8e60*/  R2UR UR21, R5 ;  /* 0x00000000051572ca */ /* 0x000fe200000e0000 */
[----:B------:R-:W-:Y:S02]  /*8e70*/  VIADD R6, R10, 0x2 ;  /* 0x000000020a067836 */ /* 0x000fe40000000000 */
[----:B------:R-:W-:Y:S01]  /*8e80*/  IMAD.MOV.U32 R7, RZ, RZ, -0x7fffffe0 ;  /* 0x80000020ff077424 */ /* 0x000fe200078e00ff */
[----:B------:R-:W-:-:S02]  /*8e90*/  WARPGROUP.DEPBAR.LE gsb0, 0x0 ;  /* 0x00008000000079c5 */ /* 0x000fc40000010000 */
[----:B------:R-:W-:-:S07]  /*8ea0*/  WARPGROUP.ARRIVE ;  /* 0x00000000000079c5 */ /* 0x000fce0000000000 */
[----:B------:R-:W-:Y:S01]  /*8eb0*/  QGMMA.64x32x32.F32.E4M3.E4M3 R24, gdesc[UR20], RZ, !UPT, gsb0 ;  /* 0x00600000141879f3 */ /* 0x000fe2000c0008ff */
[----:B------:R-:W-:Y:S01]  /*8ec0*/  R2UR UR6, R6 ;  /* 0x00000000060672ca */ /* 0x000fe200000e0000 */
[----:B------:R-:W-:Y:S01]  /*8ed0*/  VIADD R6, R10, 0x102 ;  /* 0x000001020a067836 */ /* 0x000fe20000000000 */
[----:B------:R-:W-:Y:S01]  /*8ee0*/  R2UR UR7, R7 ;  /* 0x00000000070772ca */ /* 0x000fe200000e0000 */
[----:B------:R-:W-:-:S03]  /*8ef0*/  IMAD.MOV.U32 R7, RZ, RZ, -0x7fffffe0 ;  /* 0x80000020ff077424 */ /* 0x000fc600078e00ff */
[----:B------:R-:W-:Y:S01]  /*8f00*/  R2UR UR14, R6 ;  /* 0x00000000060e72ca */ /* 0x000fe200000e0000 */
[----:B------:R-:W-:Y:S01]  /*8f10*/  VIADD R6, R4, 0x2 ;  /* 0x0000000204067836 */ /* 0x000fe20000000000 */
[----:B------:R-:W-:Y:S01]  /*8f20*/  R2UR UR15, R7 ;  /* 0x00000000070f72ca */ /* 0x000fe200000e0000 */
[----:B------:R-:W-:-:S03]  /*8f30*/  IMAD.MOV.U32 R7, RZ, RZ, -0x7fffffe0 ;  /* 0x80000020ff077424 */ /* 0x000fc600078e00ff */
[----:B------:R-:W-:Y:S02]  /*8f40*/  R2UR UR4, R6 ;  /* 0x00000000060472ca */ /* 0x000fe400000e0000 */
[----:B------:R-:W-:Y:S01]  /*8f50*/  R2UR UR5, R7 ;  /* 0x00000000070572ca */ /* 0x000fe200000e0000 */
[----:B------:R-:W-:Y:S02]  /*8f60*/  WARPGROUP.DEPBAR.LE gsb0, 0x0 ;  /* 0x00008000000079c5 */ /* 0x000fe40000010000 */
[----:B------:R-:W-:-:S10]  /*8f70*/  WARPGROUP.ARRIVE ;  /* 0x00000000000079c5 */ /* 0x000fd40000000000 */
[----:B------:R-:W-:Y:S01]  /*8f80*/  QGMMA.64x32x32.F32.E4M3.E4M3 R88, gdesc[UR4], R88, gsb0 ;  /* 0x00600000045879f3 */ /* 0x000fe20008000858 */
[----:B------:R-:W-:Y:S02]  /*8f90*/  VIADD R8, R10, 0x82 ;  /* 0x000000820a087836 */ /* 0x000fe40000000000 */
[----:B------:R-:W-:Y:S01]  /*8fa0*/  IMAD.MOV.U32 R9, RZ, RZ, -0x7fffffe0 ;  /* 0x80000020ff097424 */ /* 0x000fe200078e00ff */
[----:B------:R-:W-:Y:S01]  /*8fb0*/  R2UR UR8, R6 ;  /* 0x00000000060872ca */ /* 0x000fe200000e0000 */
[----:B------:R-:W-:Y:S01]  /*8fc0*/  IMAD.MOV.U32 R11, RZ, RZ, -0x7fffffe0 ;  /* 0x80000020ff0b7424 */ /* 0x000fe200078e00ff */
[----:B------:R-:W-:Y:S01]  /*8fd0*/  R2UR UR10, R8 ;  /* 0x00000000080a72ca */ /* 0x000fe200000e0000 */
[----:B------:R-:W2:Y:S01]  /*8fe0*/  S2R R107, SR_TID.X ;  /* 0x00000000006b7919 */ /* 0x000ea20000002100 */
[----:B------:R-:W-:Y:S01]  /*8ff0*/  R2UR UR11, R9 ;  /* 0x00000000090b72ca */ /* 0x000fe200000e0000 */
[----:B------:R-:W-:Y:S01]  /*9000*/  IMAD.MOV.U32 R15, RZ, RZ, -0xa0 ;  /* 0xffffff60ff0f7424 */ /* 0x000fe200078e00ff */
[----:B------:R-:W-:Y:S01]  /*9010*/  R2UR UR9, R7 ;  /* 0x00000000070972ca */ /* 0x000fe200000e0000 */
[----:B---3--:R-:W-:Y:S01]  /*9020*/  IMAD R108, R20, 0xc0, R21 ;  /* 0x000000c0146c7824 */ /* 0x008fe200078e0215 */
[----:B------:R-:W-:Y:S01]  /*9030*/  R2UR UR12, R6 ;  /* 0x00000000060c72ca */ /* 0x000fe200000e0000 */
[----:B------:R-:W-:Y:S01]  /*9040*/  ULDC UR4, c[0x0][0x9dc] ;  /* 0x0002770000047ab9 */ /* 0x000fe20000000800 */
[----:B------:R-:W-:-:S02]  /*9050*/  WARPGROUP.DEPBAR.LE gsb0, 0x0 ;  /* 0x00008000000079c5 */ /* 0x000fc40000010000 */
[----:B------:R-:W-:-:S07]  /*9060*/  WARPGROUP.ARRIVE ;  /* 0x00000000000079c5 */ /* 0x000fce0000000000 */
[----:B------:R-:W-:Y:S01]  /*9070*/  QGMMA.64x32x32.F32.E4M3.E4M3 R72, gdesc[UR8], R72, gsb0 ;  /* 0x00600000084879f3 */ /* 0x000fe20008000848 */
[----:B------:R-:W-:Y:S01]  /*9080*/  R2UR UR13, R7 ;  /* 0x00000000070d72ca */ /* 0x000fe200000e0000 */
[----:B------:R-:W-:Y:S02]  /*9090*/  VIADD R8, R10, 0x182 ;  /* 0x000001820a087836 */ /* 0x000fe40000000000 */
[----:B------:R-:W-:Y:S01]  /*90a0*/  IMAD.MOV.U32 R9, RZ, RZ, -0x7fffffe0 ;  /* 0x80000020ff097424 */ /* 0x000fe200078e00ff */
[----:B------:R-:W-:Y:S02]  /*90b0*/  WARPGROUP.DEPBAR.LE gsb0, 0x0 ;  /* 0x00008000000079c5 */ /* 0x000fe40000010000 */
[----:B------:R-:W-:-:S07]  /*90c0*/  WARPGROUP.ARRIVE ;  /* 0x00000000000079c5 */ /* 0x000fce0000000000 */
[----:B------:R-:W-:Y:S01]  /*90d0*/  QGMMA.64x32x32.F32.E4M3.E4M3 R56, gdesc[UR12], R56, gsb0 ;  /* 0x006000000c3879f3 */ /* 0x000fe20008000838 */
[----:B------:R-:W-:Y:S02]  /*90e0*/  R2UR UR18, R8 ;  /* 0x00000000081272ca */ /* 0x000fe400000e0000 */
[----:B------:R-:W-:Y:S02]  /*90f0*/  R2UR UR19, R9 ;  /* 0x00000000091372ca */ /* 0x000fe400000e0000 */
[----:B------:R-:W-:Y:S02]  /*9100*/  R2UR UR16, R6 ;  /* 0x00000000061072ca */ /* 0x000fe400000e0000 */
[----:B------:R-:W-:Y:S01]  /*9110*/  R2UR UR17, R7 ;  /* 0x00000000071172ca */ /* 0x000fe200000e0000 */
[----:B------:R-:W-:Y:S02]  /*9120*/  WARPGROUP.DEPBAR.LE gsb0, 0x0 ;  /* 0x00008000000079c5 */ /* 0x000fe40000010000 */
[----:B------:R-:W-:-:S10]  /*9130*/  WARPGROUP.ARRIVE ;  /* 0x00000000000079c5 */ /* 0x000fd40000000000 */
[----:B------:R-:W-:Y:S01]  /*9140*/  QGMMA.64x32x32.F32.E4M3.E4M3 R40, gdesc[UR16], R40, gsb0 ;  /* 0x00600000102879f3 */ /* 0x000fe20008000828 */
[----:B------:R-:W-:Y:S01]  /*9150*/  VIADD R10, R10, 0x202 ;  /* 0x000002020a0a7836 */ /* 0x000fe20000000000 */
[----:B------:R-:W-:Y:S02]  /*9160*/  R2UR UR23, R11 ;  /* 0x000000000b1772ca */ /* 0x000fe400000e0000 */
[----:B------:R-:W-:Y:S02]  /*9170*/  R2UR UR20, R6 ;  /* 0x00000000061472ca */ /* 0x000fe400000e0000 */
[----:B------:R-:W-:Y:S02]  /*9180*/  R2UR UR22, R10 ;  /* 0x000000000a1672ca */ /* 0x000fe400000e0000 */
[----:B------:R-:W-:Y:S01]  /*9190*/  R2UR UR21, R7 ;  /* 0x00000000071572ca */ /* 0x000fe200000e0000 */
[----:B------:R-:W3:Y:S01]  /*91a0*/  LDC.64 R10, c[0x0][0x9e0] ;  /* 0x00027800ff0a7b82 */ /* 0x000ee20000000a00 */
[----:B--2---:R-:W-:-:S04]  /*91b0*/  LOP3.LUT R0, R107, 0x7f, RZ, 0xc0, !PT ;  /* 0x0000007f6b007812 */ /* 0x004fc800078ec0ff */
[----:B------:R-:W-:Y:S01]  /*91c0*/  ISETP.NE.AND P1, PT, R0, RZ, PT ;  /* 0x000000ff0000720c */ /* 0x000fe20003f25270 */
[----:B------:R-:W-:Y:S02]  /*91d0*/  WARPGROUP.DEPBAR.LE gsb0, 0x0 ;  /* 0x00008000000079c5 */ /* 0x000fe40000010000 */
[----:B------:R-:W-:-:S06]  /*91e0*/  WARPGROUP.ARRIVE ;  /* 0x00000000000079c5 */ /* 0x000fcc0000000000 */
[----:B------:R-:W-:Y:S04]  /*91f0*/  QGMMA.64x32x32.F32.E4M3.E4M3 R24, gdesc[UR20], R24, gsb0 ;  /* 0x00600000141879f3 */ /* 0x000fe80008000818 */
[----:B------:R-:W-:Y:S02]  /*9200*/  @!P1 VIADD R0, R12, 0x13240 ;  /* 0x000132400c009836 */ /* 0x000fe40000000000 */
[----:B------:R-:W-:Y:S01]  /*9210*/  IMAD R15, R106, R15, 0xa0 ;  /* 0x000000a06a0f7424 */ /* 0x000fe200078e020f */
[----:B------:R2:W-:Y:S02]  /*9220*/  STL [R1+0x24], R108 ;  /* 0x0000246c01007387 */ /* 0x0005e40000100800 */
[----:B------:R-:W-:Y:S01]  /*9230*/  @!P1 PRMT R0, RZ, 0x654, R0 ;  /* 0x00000654ff009816 */ /* 0x000fe20000000000 */
[----:B----4-:R-:W-:-:S02]  /*9240*/  IMAD.IADD R14, R112, 0x1, R15 ;  /* 0x00000001700e7824 */ /* 0x010fc400078e020f */
[----:B------:R-:W-:-:S05]  /*9250*/  IMAD.U32 R9, RZ, RZ, UR4 ;  /* 0x00000004ff097e24 */ /* 0x000fca000f8e00ff */
[----:B------:R-:W-:Y:S02]  /*9260*/  LOP3.LUT R8, RZ, R9, RZ, 0x33, !PT ;  /* 0x00000009ff087212 */ /* 0x000fe400078e33ff */
[----:B------:R-:W-:Y:S01]  /*9270*/  LOP3.LUT R17, R17, 0xffffffef, RZ, 0xc0, !PT ;  /* 0xffffffef11117812 */ /* 0x000fe200078ec0ff */
[----:B------:R-:W-:Y:S02]  /*9280*/  WARPGROUP.DEPBAR.LE gsb0, 0x0 ;  /* 0x00008000000079c5 */ /* 0x000fe40000010000 */
[----:B------:R5:W-:Y:S01]  /*9290*/  @!P1 SYNCS.ARRIVE.TRANS64.RED.A1T0 RZ, [R0+URZ], RZ ;  /* 0x000000ff00ff99a7 */ /* 0x000be2000810043f */
[----:B---3--:R-:W-:Y:S02]  /*92a0*/  ISETP.GE.AND P1, PT, R11, 0x1, PT ;  /* 0x000000010b00780c */ /* 0x008fe40003f26270 */
[----:B-----5:R-:W-:-:S05]  /*92b0*/  IADD3 R0, -R110, 0x1, R14 ;  /* 0x000000016e007810 */ /* 0x020fca0007ffe10e */
[C---:B01----:R-:W-:Y:S02]  /*92c0*/  IMAD R3, R13.reuse, -0x2, R0 ;  /* 0xfffffffe0d037824 */ /* 0x043fe400078e0200 */
[----:B------:R-:W-:Y:S02]  /*92d0*/  IMAD R14, R13, -0x2, R14 ;  /* 0xfffffffe0d0e7824 */ /* 0x000fe400078e020e */
[C---:B------:R-:W-:Y:S02]  /*92e0*/  IMAD.IADD R8, R3.reuse, 0x1, R8 ;  /* 0x0000000103087824 */ /* 0x040fe400078e0208 */
[----:B------:R-:W-:Y:S01]  /*92f0*/  IMAD.IADD R3, R3, 0x1, R10 ;  /* 0x0000000103037824 */ /* 0x000fe200078e020a */
[----:B------:R-:W-:Y:S01]  /*9300*/  @P1 LOP3.LUT R17, R17, 0x10, RZ, 0xfc, !PT ;  /* 0x0000001011111812 */ /* 0x000fe200078efcff */
[----:B------:R-:W-:Y:S02]  /*9310*/  IMAD R0, R13, -0x2, R15 ;  /* 0xfffffffe0d007824 */ /* 0x000fe400078e020f */
[----:B------:R-:W-:Y:S01]  /*9320*/  IMAD.IADD R107, R8, 0x1, R108 ;  /* 0x00000001086b7824 */ /* 0x000fe200078e026c */
[----:B------:R-:W-:Y:S01]  /*9330*/  VIADDMNMX R20, R108, R3, R14, PT ;  /* 0x000000036c147246 */ /* 0x000fe2000380010e */
[----:B--2---:R-:W-:Y:S06]  /*9340*/  @!P1 BRA `(.L_x_1149) ;  /* 0x00000000004c9947 */ /* 0x004fec0003800000 */
[----:B------:R-:W-:Y:S01]  /*9350*/  IADD3 R21, -R110, R112, R108 ;  /* 0x000000706e157210 */ /* 0x000fe20007ffe16c */
[----:B------:R-:W-:Y:S03]  /*9360*/  BSSY B0, `(.L_x_1150) ;  /* 0x000000e000007945 */ /* 0x000fe60003800000 */
        /* <DEDUP_REMOVED lines=9> */
.L_x_1151:
[----:B------:R-:W-:-:S13]  /*9400*/  ISETP.NE.AND P1, PT, R11, 0x1, PT ;  /* 0x000000010b00780c */ /* 0x000fda0003f25270 */
[----:B------:R-:W0:Y:S02]  /*9410*/  @P1 LDC.64 R12, c[0x0][0x9e8] ;  /* 0x00027a00ff0c1b82 */ /* 0x000e240000000a00 */
[----:B0-----:R-:W-:-:S05]  /*9420*/  @P1 IMAD.HI.U32 R12, R21, R12, RZ ;  /* 0x0000000c150c1227 */ /* 0x001fca00078e00ff */
[----:B------:R-:W-:-:S07]  /*9430*/  @P1 SHF.R.U32.HI R21, RZ, R13, R12 ;  /* 0x0000000dff151219 */ /* 0x000fce000001160c */
.L_x_1152:
[----:B------:R-:W-:Y:S05]  /*9440*/  BSYNC B0 ;  /* 0x0000000000007941 */ /* 0x000fea0003800000 */
.L_x_1150:
[----:B------:R-:W-:-:S05]  /*9450*/  IMAD R12, R21, R11, R0 ;  /* 0x0000000b150c7224 */ /* 0x000fca00078e0200 */
[----:B------:R-:W-:Y:S02]  /*9460*/  VIMNMX R107, R107, R12, !PT ;  /* 0x0000000c6b6b7248 */ /* 0x000fe40007fe0100 */
[----:B------:R-:W-:-:S07]  /*9470*/  VIADDMNMX R20, R12, R11, R20, PT ;  /* 0x0000000b0c147246 */ /* 0x000fce0003800114 */
.L_x_1149:
[C---:B------:R-:W-:Y:S01]  /*9480*/  ISETP.GE.AND P2, PT, R15.reuse, 0x2, PT ;  /* 0x000000020f00780c */ /* 0x040fe20003f46270 */
[----:B------:R-:W-:Y:S01]  /*9490*/  VIADD R12, R108, 0x8 ;  /* 0x000000086c0c7836 */ /* 0x000fe20000000000 */
[C---:B------:R-:W-:Y:S02]  /*94a0*/  ISETP.GE.AND P1, PT, R15.reuse, 0x9, PT ;  /* 0x000000090f00780c */ /* 0x040fe40003f26270 */
[----:B------:R-:W-:Y:S01]  /*94b0*/  LOP3.LUT R16, R16, 0xdfffffff, RZ, 0xc0, !PT ;  /* 0xdfffffff10107812 */ /* 0x000fe200078ec0ff */
[----:B------:R-:W-:Y:S01]  /*94c0*/  IMAD.IADD R8, R8, 0x1, R12 ;  /* 0x0000000108087824 */ /* 0x000fe200078e020c */
[----:B------:R-:W-:Y:S01]  /*94d0*/  ISETP.GE.AND P3, PT, R15, 0xa, PT ;  /* 0x0000000a0f00780c */ /* 0x000fe20003f66270 */
[----:B------:R0:W-:Y:S01]  /*94e0*/  STL [R1+0x20], R12 ;  /* 0x0000200c01007387 */ /* 0x0001e20000100800 */
[----:B------:R-:W-:Y:S02]  /*94f0*/  LOP3.LUT R17, R17, 0xfffffff7, RZ, 0xc0, !PT ;  /* 0xfffffff711117812 */ /* 0x000fe400078ec0ff */
[----:B------:R-:W-:-:S02]  /*9500*/  ISETP.GE.AND P4, PT, R15, 0x29, PT ;  /* 0x000000290f00780c */ /* 0x000fc40003f86270 */
[----:B------:R-:W-:Y:S02]  /*9510*/  ISETP.GE.AND P6, PT, R15, 0x1, PT ;  /* 0x000000010f00780c */ /* 0x000fe40003fc6270 */
[----:B------:R-:W-:Y:S02]  /*9520*/  @P2 LOP3.LUT R16, R16, 0x20000000, RZ, 0xfc, !PT ;  /* 0x2000000010102812 */ /* 0x000fe400078efcff */
[----:B------:R-:W-:Y:S02]  /*9530*/  ISETP.GT.AND P2, PT, R107, 0x1, !P2 ;  /* 0x000000016b00780c */ /* 0x000fe40005744270 */
[----:B------:R-:W-:Y:S02]  /*9540*/  LOP3.LUT R16, R16, 0xbfffffff, RZ, 0xc0, !PT ;  /* 0xbfffffff10107812 */ /* 0x000fe400078ec0ff */
[----:B------:R-:W-:Y:S02]  /*9550*/  ISETP.LT.OR P2, PT, R20, 0x2, P2 ;  /* 0x000000021400780c */ /* 0x000fe40001741670 */
[----:B------:R-:W-:-:S02]  /*9560*/  @P1 LOP3.LUT R16, R16, 0x40000000, RZ, 0xfc, !PT ;  /* 0x4000000010101812 */ /* 0x000fc400078efcff */
[----:B------:R-:W-:Y:S02]  /*9570*/  ISETP.GT.AND P1, PT, R107, 0x8, !P1 ;  /* 0x000000086b00780c */ /* 0x000fe40004f24270 */
[----:B------:R-:W-:Y:S02]  /*9580*/  FSEL R89, R89, -INF , !P2 ;  /* 0xff80000059597808 */ /* 0x000fe40005000000 */
[----:B------:R-:W-:Y:S02]  /*9590*/  ISETP.LT.OR P1, PT, R20, 0x9, P1 ;  /* 0x000000091400780c */ /* 0x000fe40000f21670 */
[----:B------:R-:W-:Y:S02]  /*95a0*/  ISETP.GE.AND P2, PT, R15, 0x11, PT ;  /* 0x000000110f00780c */ /* 0x000fe40003f46270 */
[----:B------:R-:W-:Y:S02]  /*95b0*/  FSEL R21, R92, -INF , !P1 ;  /* 0xff8000005c157808 */ /* 0x000fe40004800000 */
[----:B------:R-:W-:-:S02]  /*95c0*/  ISETP.GT.AND P1, PT, R107, 0x9, !P3 ;  /* 0x000000096b00780c */ /* 0x000fc40005f24270 */
[----:B------:R-:W-:Y:S02]  /*95d0*/  LOP3.LUT R16, R16, 0x7fffffff, RZ, 0xc0, !PT ;  /* 0x7fffffff10107812 */ /* 0x000fe400078ec0ff */
[----:B------:R-:W-:Y:S02]  /*95e0*/  ISETP.LT.OR P1, PT, R20, 0xa, P1 ;  /* 0x0000000a1400780c */ /* 0x000fe40000f21670 */
[----:B------:R-:W-:Y:S02]  /*95f0*/  @P3 LOP3.LUT R16, R16, 0x80000000, RZ, 0xfc, !PT ;  /* 0x8000000010103812 */ /* 0x000fe400078efcff */
[----:B------:R-:W-:Y:S02]  /*9600*/  FSEL R93, R93, -INF , !P1 ;  /* 0xff8000005d5d7808 */ /* 0x000fe40004800000 */
[----:B------:R-:W-:Y:S02]  /*9610*/  @P2 LOP3.LUT R17, R17, 0x8, RZ, 0xfc, !PT ;  /* 0x0000000811112812 */ /* 0x000fe400078efcff */
[----:B------:R-:W-:-:S02]  /*9620*/  ISETP.GT.AND P1, PT, R107, 0x10, !P2 ;  /* 0x000000106b00780c */ /* 0x000fc40005724270 */
[----:B------:R-:W-:Y:S02]  /*9630*/  ISETP.GE.AND P2, PT, R15, 0x12, PT ;  /* 0x000000120f00780c */ /* 0x000fe40003f46270 */
[----:B------:R-:W-:Y:S02]  /*9640*/  ISETP.LT.OR P1, PT, R20, 0x11, P1 ;  /* 0x000000111400780c */ /* 0x000fe40000f21670 */
[----:B------:R-:W-:Y:S02]  /*9650*/  LOP3.LUT R17, R17, 0xfffffffb, RZ, 0xc0, !PT ;  /* 0xfffffffb11117812 */ /* 0x000fe400078ec0ff */
        /* <DEDUP_REMOVED lines=17> */
[----:B------:R-:W-:Y:S02]  /*9770*/  ISETP.LT.OR P1, PT, R20, 0x1a, P1 ;  /* 0x0000001a1400780c */ /* 0x000fe40000f21670 */
[----:B------:R-:W-:Y:S02]  /*9780*/  VIADDMNMX R14, R12, R3, R14, PT ;  /* 0x000000030c0e7246 */ /* 0x000fe4000380010e */
[----:B------:R-:W-:Y:S02]  /*9790*/  FSEL R101, R101, -INF , !P1 ;  /* 0xff80000065657808 */ /* 0x000fe40004800000 */
[----:B------:R-:W-:-:S02]  /*97a0*/  ISETP.GE.AND P1, PT, R15, 0x21, PT ;  /* 0x000000210f00780c */ /* 0x000fc40003f26270 */
[----:B------:R-:W-:Y:S02]  /*97b0*/  @P2 LOP3.LUT R17, R17, 0x1, RZ, 0xfc, !PT ;  /* 0x0000000111112812 */ /* 0x000fe400078efcff */
[----:B------:R-:W-:-:S04]  /*97c0*/  ISETP.GT.AND P2, PT, R107, 0x20, !P1 ;  /* 0x000000206b00780c */ /* 0x000fc80004f44270 */
[----:B------:R-:W-:-:S04]  /*97d0*/  ISETP.LT.OR P2, PT, R20, 0x21, P2 ;  /* 0x000000211400780c */ /* 0x000fc80001741670 */
[----:B------:R-:W-:Y:S02]  /*97e0*/  FSEL R113, R72, -INF , !P2 ;  /* 0xff80000048717808 */ /* 0x000fe40005000000 */
[----:B------:R-:W-:-:S04]  /*97f0*/  ISETP.GE.AND P2, PT, R15, 0x22, PT ;  /* 0x000000220f00780c */ /* 0x000fc80003f46270 */
        /* <DEDUP_REMOVED lines=170> */
[----:B------:R-:W-:-:S04]  /*a2a0*/  ISETP.GT.AND P5, PT, R107, RZ, !P6 ;  /* 0x000000ff6b00720c */ /* 0x000fc800077a4270 */
        /* <DEDUP_REMOVED lines=8> */
[----:B0-----:R-:W-:Y:S05]  /*a330*/  @!P5 BRA `(.L_x_1153) ;  /* 0x000000000050d947 */ /* 0x001fea0003800000 */
[----:B------:R-:W-:Y:S01]  /*a340*/  IADD3 R3, R112, 0x8, R108 ;  /* 0x0000000870037810 */ /* 0x000fe20007ffe06c */
[----:B------:R-:W-:Y:S04]  /*a350*/  BSSY B0, `(.L_x_1154) ;  /* 0x000000f000007945 */ /* 0x000fe80003800000 */
[----:B------:R-:W-:-:S05]  /*a360*/  IMAD.IADD R3, R3, 0x1, -R110 ;  /* 0x0000000103037824 */ /* 0x000fca00078e0a6e */
        /* <DEDUP_REMOVED lines=9> */
.L_x_1155:
[----:B------:R-:W-:-:S13]  /*a400*/  ISETP.NE.AND P5, PT, R11, 0x1, PT ;  /* 0x000000010b00780c */ /* 0x000fda0003fa5270 */
[----:B------:R-:W0:Y:S02]  /*a410*/  @P5 LDC.64 R12, c[0x0][0x9e8] ;  /* 0x00027a00ff0c5b82 */ /* 0x000e240000000a00 */
[----:B0-----:R-:W-:-:S05]  /*a420*/  @P5 IMAD.HI.U32 R12, R3, R12, RZ ;  /* 0x0000000c030c5227 */ /* 0x001fca00078e00ff */
[----:B------:R-:W-:-:S07]  /*a430*/  @P5 SHF.R.U32.HI R3, RZ, R13, R12 ;  /* 0x0000000dff035219 */ /* 0x000fce000001160c */
.L_x_1156:
[----:B------:R-:W-:Y:S05]  /*a440*/  BSYNC B0 ;  /* 0x0000000000007941 */ /* 0x000fea0003800000 */
.L_x_1154:
[----:B------:R-:W-:-:S05]  /*a450*/  IMAD R3, R3, R11, R0 ;  /* 0x0000000b03037224 */ /* 0x000fca00078e0200 */
[----:B------:R-:W-:Y:S02]  /*a460*/  VIMNMX R8, R8, R3, !PT ;  /* 0x0000000308087248 */ /* 0x000fe40007fe0100 */
[----:B------:R-:W-:-:S07]  /*a470*/  VIADDMNMX R14, R3, R11, R14, PT ;  /* 0x0000000b030e7246 */ /* 0x000fce000380010e */
.L_x_1153:
[----:B------:R-:W-:Y:S01]  /*a480*/  ISETP.GT.AND P1, PT, R8, 0x20, !P1 ;  /* 0x000000200800780c */ /* 0x000fe20004f24270 */
[----:B------:R-:W-:Y:S01]  /*a490*/  IMAD.IADD R10, R104, 0x1, R10 ;  /* 0x00000001680a7824 */ /* 0x000fe200078e020a */
        /* <DEDUP_REMOVED lines=67> */
[----:B------:R-:W-:Y:S02]  /*a8d0*/  ISETP.GT.AND P1, PT, R8, 0x49, !P2 ;  /* 0x000000490800780c */ /* 0x000fe40005724270 */
[----:B------:R-:W-:Y:S02]  /*a8e0*/  LOP3.LUT P2, RZ, R16, 0x4, RZ, 0xc0, !PT ;  /* 0x0000000410ff7812 */ /* 0x000fe4000784c0ff */
        /* <DEDUP_REMOVED lines=39> */
[----:B------:R-:W-:Y:S01]  /*ab60*/  ISETP.GT.AND P6, PT, R8, RZ, !P6 ;  /* 0x000000ff0800720c */ /* 0x000fe200077c4270 */
[----:B------:R-:W0:Y:S01]  /*ab70*/  SHFL.BFLY PT, R3, R0, 0x2, 0x1f ;  /* 0x0c401f0000037f89 */ /* 0x000e2200000e0000 */
[C---:B------:R-:W-:Y:S02]  /*ab80*/  ISETP.LT.OR P1, PT, R14.reuse, 0x62, P1 ;  /* 0x000000620e00780c */ /* 0x040fe40000f21670 */
[----:B------:R-:W-:Y:S02]  /*ab90*/  ISETP.LT.OR P6, PT, R14, 0x1, P6 ;  /* 0x000000010e00780c */ /* 0x000fe400037c1670 */
[----:B------:R-:W-:Y:S02]  /*aba0*/  FSEL R43, R43, -INF , !P1 ;  /* 0xff8000002b2b7808 */ /* 0x000fe40004800000 */
[----:B------:R-:W-:-:S02]  /*abb0*/  LOP3.LUT P1, RZ, R16, 0x40, RZ, 0xc0, !PT ;  /* 0x0000004010ff7812 */ /* 0x000fc4000782c0ff */
[----:B------:R-:W-:Y:S02]  /*abc0*/  FSEL R90, R90, -INF , !P6 ;  /* 0xff8000005a5a7808 */ /* 0x000fe40007000000 */
[C---:B------:R-:W-:Y:S02]  /*abd0*/  ISETP.GT.AND P1, PT, R8.reuse, 0x68, !P1 ;  /* 0x000000680800780c */ /* 0x040fe40004f24270 */
[----:B------:R-:W-:Y:S02]  /*abe0*/  ISETP.GT.AND P3, PT, R8, 0x91, !P3 ;  /* 0x000000910800780c */ /* 0x000fe40005f64270 */
[----:B------:R-:W-:Y:S02]  /*abf0*/  ISETP.LT.OR P1, PT, R14, 0x69, P1 ;  /* 0x000000690e00780c */ /* 0x000fe40000f21670 */
[----:B------:R-:W-:Y:S02]  /*ac00*/  ISETP.GT.AND P4, PT, R8, 0x98, !P4 ;  /* 0x000000980800780c */ /* 0x000fe40006784270 */
[----:B------:R-:W-:-:S02]  /*ac10*/  FSEL R46, R46, -INF , !P1 ;  /* 0xff8000002e2e7808 */ /* 0x000fc40004800000 */
[----:B------:R-:W-:Y:S02]  /*ac20*/  LOP3.LUT P1, RZ, R16, 0x20, RZ, 0xc0, !PT ;  /* 0x0000002010ff7812 */ /* 0x000fe4000782c0ff */
[----:B------:R-:W-:Y:S02]  /*ac30*/  ISETP.LT.OR P3, PT, R14, 0x92, P3 ;  /* 0x000000920e00780c */ /* 0x000fe40001f61670 */
        /* <DEDUP_REMOVED lines=8> */
[----:B------:R-:W-:-:S04]  /*acc0*/  ISETP.GT.AND P1, PT, R8, 0x70, !P1 ;  /* 0x000000700800780c */ /* 0x000fc80004f24270 */
[----:B------:R-:W-:-:S04]  /*acd0*/  ISETP.LT.OR P1, PT, R14, 0x71, P1 ;  /* 0x000000710e00780c */ /* 0x000fc80000f21670 */
[----:B------:R-:W-:Y:S02]  /*ace0*/  FSEL R50, R50, -INF , !P1 ;  /* 0xff80000032327808 */ /* 0x000fe40004800000 */
[----:B------:R-:W-:-:S04]  /*acf0*/  LOP3.LUT P1, RZ, R16, 0x8, RZ, 0xc0, !PT ;  /* 0x0000000810ff7812 */ /* 0x000fc8000782c0ff */
[----:B------:R-:W-:Y:S02]  /*ad00*/  ISETP.GT.AND P1, PT, R8, 0x71, !P1 ;  /* 0x000000710800780c */ /* 0x000fe40004f24270 */
[----:B0-----:R-:W-:Y:S02]  /*ad10*/  FMNMX.FTZ R3, R24, R3, !PT ;  /* 0x0000000318037209 */ /* 0x001fe40007810000 */
[----:B------:R-:W-:-:S03]  /*ad20*/  ISETP.LT.OR P1, PT, R14, 0x72, P1 ;  /* 0x000000720e00780c */ /* 0x000fc60000f21670 */
[----:B------:R-:W-:Y:S01]  /*ad30*/  FFMA.FTZ R12, R2, R3, -8 ;  /* 0xc1000000020c7423 */ /* 0x000fe20000010003 */
[----:B------:R-:W-:Y:S02]  /*ad40*/  FSEL R51, R51, -INF , !P1 ;  /* 0xff80000033337808 */ /* 0x000fe40004800000 */
[----:B------:R-:W-:Y:S02]  /*ad50*/  ISETP.GT.AND P1, PT, R8, 0x78, !P2 ;  /* 0x000000780800780c */ /* 0x000fe40005724270 */
[----:B------:R-:W-:Y:S02]  /*ad60*/  LOP3.LUT P2, RZ, R16, 0x2000000, RZ, 0xc0, !PT ;  /* 0x0200000010ff7812 */ /* 0x000fe4000784c0ff */
        /* <DEDUP_REMOVED lines=50> */
[----:B------:R-:W-:-:S01]  /*b090*/  FFMA.FTZ R24, R2, R93, -R12 ;  /* 0x0000005d02187223 */ /* 0x000fc2000001080c */
[C-C-:B------:R-:W-:Y:S01]  /*b0a0*/  FFMA.FTZ R93, R2.reuse, R97, -R12.reuse ;  /* 0x00000061025d7223 */ /* 0x140fe2000001080c */
[----:B------:R-:W-:-:S01]  /*b0b0*/  FFMA.FTZ R97, R2, R101, -R12 ;  /* 0x0000006502617223 */ /* 0x000fc2000001080c */
[----:B------:R-:W-:Y:S01]  /*b0c0*/  FMNMX.FTZ R101, R90, R91, !PT ;  /* 0x0000005b5a657209 */ /* 0x000fe20007810000 */
[----:B------:R-:W-:-:S01]  /*b0d0*/  FFMA.FTZ R28, R2, R109, -R12 ;  /* 0x0000006d021c7223 */ /* 0x000fc2000001080c */
[----:B------:R-:W-:Y:S01]  /*b0e0*/  ISETP.LT.OR P1, PT, R14, 0x8a, P1 ;  /* 0x0000008a0e00780c */ /* 0x000fe20000f21670 */
[----:B------:R-:W-:-:S01]  /*b0f0*/  FFMA.FTZ R109, R2, R41, -R12 ;  /* 0x00000029026d7223 */ /* 0x000fc2000001080c */
[----:B------:R-:W-:Y:S01]  /*b100*/  FMNMX.FTZ R0, R94, R101, !PT ;  /* 0x000000655e007209 */ /* 0x000fe20007810000 */
[----:B------:R-:W-:-:S01]  /*b110*/  FFMA.FTZ R32, R2, R111, -R12 ;  /* 0x0000006f02207223 */ /* 0x000fc2000001080c */
[----:B------:R-:W-:Y:S01]  /*b120*/  FSEL R31, R31, -INF , !P1 ;  /* 0xff8000001f1f7808 */ /* 0x000fe20004800000 */
[----:B------:R-:W-:-:S01]  /*b130*/  FFMA.FTZ R36, R2, R113, -R12 ;  /* 0x0000007102247223 */ /* 0x000fc2000001080c */
[----:B------:R-:W-:Y:S01]  /*b140*/  FMNMX.FTZ R101, R95, R0, !PT ;  /* 0x000000005f657209 */ /* 0x000fe20007810000 */
[----:B------:R-:W-:-:S01]  /*b150*/  FFMA.FTZ R20, R2, R88, -R12 ;  /* 0x0000005802147223 */ /* 0x000fc2000001080c */
[----:B------:R-:W-:Y:S01]  /*b160*/  ISETP.GT.AND P1, PT, R8, 0x90, !P2 ;  /* 0x000000900800780c */ /* 0x000fe20005724270 */
[----:B------:R-:W-:-:S01]  /*b170*/  FFMA.FTZ R89, R2, R89, -R12 ;  /* 0x0000005902597223 */ /* 0x000fc2000001080c */
[----:B------:R-:W-:Y:S01]  /*b180*/  FMNMX.FTZ R0, R98, R101, !PT ;  /* 0x0000006562007209 */ /* 0x000fe20007810000 */
[----:B------:R-:W-:-:S01]  /*b190*/  FFMA.FTZ R21, R2, R21, -R12 ;  /* 0x0000001502157223 */ /* 0x000fc2000001080c */
[----:B------:R-:W-:Y:S01]  /*b1a0*/  ISETP.LT.OR P1, PT, R14, 0x91, P1 ;  /* 0x000000910e00780c */ /* 0x000fe20000f21670 */
[----:B------:R-:W-:Y:S01]  /*b1b0*/  MUFU.EX2 R20, R20 ;  /* 0x0000001400147308 */ /* 0x000fe20000000800 */
[----:B------:R-:W-:Y:S01]  /*b1c0*/  FMNMX.FTZ R101, R99, R0, !PT ;  /* 0x0000000063657209 */ /* 0x000fe20007810000 */
[--C-:B------:R-:W-:Y:S01]  /*b1d0*/  FFMA.FTZ R73, R2, R73, -R12.reuse ;  /* 0x0000004902497223 */ /* 0x100fe2000001080c */
[----:B------:R-:W-:Y:S01]  /*b1e0*/  ISETP.GT.AND P2, PT, R8, 0x99, !P5 ;  /* 0x000000990800780c */ /* 0x000fe20006f44270 */
[--C-:B------:R-:W-:Y:S01]  /*b1f0*/  FFMA.FTZ R40, R2, R115, -R12.reuse ;  /* 0x0000007302287223 */ /* 0x100fe2000001080c */
[----:B------:R-:W-:Y:S01]  /*b200*/  FMNMX.FTZ R0, R102, R101, !PT ;  /* 0x0000006566007209 */ /* 0x000fe20007810000 */
[--C-:B------:R-:W-:Y:S01]  /*b210*/  FFMA.FTZ R77, R2, R77, -R12.reuse ;  /* 0x0000004d024d7223 */ /* 0x100fe2000001080c */
[----:B------:R-:W-:Y:S01]  /*b220*/  ISETP.LT.OR P2, PT, R14, 0x9a, P2 ;  /* 0x0000009a0e00780c */ /* 0x000fe20001741670 */
[----:B------:R-:W0:Y:S01]  /*b230*/  MUFU.EX2 R89, R89 ;  /* 0x0000005900597308 */ /* 0x000e220000000800 */
[----:B------:R-:W-:Y:S01]  /*b240*/  FMNMX.FTZ R0, R103, R0, !PT ;  /* 0x0000000067007209 */ /* 0x000fe20007810000 */
[--C-:B------:R-:W-:Y:S01]  /*b250*/  FFMA.FTZ R42, R2, R117, -R12.reuse ;  /* 0x00000075022a7223 */ /* 0x100fe2000001080c */
[----:B------:R-:W-:Y:S01]  /*b260*/  FSEL R41, R38, -INF , !P4 ;  /* 0xff80000026297808 */ /* 0x000fe20006000000 */
[C-C-:B------:R-:W-:Y:S01]  /*b270*/  FFMA.FTZ R81, R2.reuse, R81, -R12.reuse ;  /* 0x0000005102517223 */ /* 0x140fe2000001080c */
[----:B------:R-:W-:Y:S01]  /*b280*/  FMNMX.FTZ R0, R13, R0, !PT ;  /* 0x000000000d007209 */ /* 0x000fe20007810000 */
[C-C-:B------:R-:W-:Y:S01]  /*b290*/  FFMA.FTZ R44, R2.reuse, R119, -R12.reuse ;  /* 0x00000077022c7223 */ /* 0x140fe2000001080c */
[----:B------:R-:W-:Y:S01]  /*b2a0*/  FSEL R39, R39, -INF , !P2 ;  /* 0xff80000027277808 */ /* 0x000fe20005000000 */
        /* <DEDUP_REMOVED lines=28> */
[----:B------:R-:W-:Y:S01]  /*b470*/  MUFU.EX2 R21, R21 ;  /* 0x0000001500157308 */ /* 0x000fe20000000800 */
[----:B------:R-:W-:Y:S01]  /*b480*/  FMNMX.FTZ R0, R147, R0, !PT ;  /* 0x0000000093007209 */ /* 0x000fe20007810000 */
[----:B0-----:R-:W-:Y:S01]  /*b490*/  FADD.FTZ R88, R20, R89 ;  /* 0x0000005914587221 */ /* 0x001fe20000010000 */
[----:B------:R-:W-:-:S02]  /*b4a0*/  ISETP.GE.AND P5, PT, R11, 0x1, PT ;  /* 0x000000010b00780c */ /* 0x000fc40003fa6270 */
[----:B------:R-:W-:-:S03]  /*b4b0*/  FMNMX.FTZ R0, R59, R0, !PT ;  /* 0x000000003b007209 */ /* 0x000fc60007810000 */
[----:B------:R-:W0:Y:S01]  /*b4c0*/  MUFU.EX2 R24, R24 ;  /* 0x0000001800187308 */ /* 0x000e220000000800 */
[----:B------:R-:W-:-:S04]  /*b4d0*/  FMNMX.FTZ R0, R149, R0, !PT ;  /* 0x0000000095007209 */ /* 0x000fc80007810000 */
[----:B------:R-:W-:-:S03]  /*b4e0*/  FMNMX.FTZ R0, R63, R0, !PT ;  /* 0x000000003f007209 */ /* 0x000fc60007810000 */
[----:B------:R-:W-:Y:S01]  /*b4f0*/  MUFU.EX2 R28, R28 ;  /* 0x0000001c001c7308 */ /* 0x000fe20000000800 */
[----:B------:R-:W-:-:S04]  /*b500*/  FMNMX.FTZ R0, R151, R0, !PT ;  /* 0x0000000097007209 */ /* 0x000fc80007810000 */
[----:B------:R-:W-:-:S03]  /*b510*/  FMNMX.FTZ R0, R67, R0, !PT ;  /* 0x0000000043007209 */ /* 0x000fc60007810000 */
[----:B------:R-:W-:Y:S01]  /*b520*/  MUFU.EX2 R93, R93 ;  /* 0x0000005d005d7308 */ /* 0x000fe20000000800 */
[----:B------:R-:W-:Y:S02]  /*b530*/  FMNMX.FTZ R0, R153, R0, !PT ;  /* 0x0000000099007209 */ /* 0x000fe40007810000 */
[----:B0-----:R-:W-:Y:S02]  /*b540*/  F2FP.SATFINITE.E4M3.F32.PACK_AB_MERGE_C R152, R24, R21, RZ ;  /* 0x000000151898723e */ /* 0x001fe400048070ff */
[----:B------:R-:W-:Y:S02]  /*b550*/  FMNMX.FTZ R0, R71, R0, !PT ;  /* 0x0000000047007209 */ /* 0x000fe40007810000 */
[----:B------:R-:W-:Y:S01]  /*b560*/  F2FP.SATFINITE.E4M3.F32.PACK_AB_MERGE_C R152, R89, R20, R152 ;  /* 0x000000145998723e */ /* 0x000fe20004807098 */
[----:B------:R-:W-:Y:S01]  /*b570*/  MUFU.EX2 R32, R32 ;  /* 0x0000002000207308 */ /* 0x000fe20000000800 */
[----:B------:R-:W-:-:S04]  /*b580*/  FMNMX.FTZ R0, R155, R0, !PT ;  /* 0x000000009b007209 */ /* 0x000fc80007810000 */
        /* <DEDUP_REMOVED lines=16> */
[----:B------:R-:W-:Y:S02]  /*b690*/  FMNMX.FTZ R0, R30, R101, !PT ;  /* 0x000000651e007209 */ /* 0x000fe40007810000 */
[----:B------:R-:W-:Y:S01]  /*b6a0*/  FSEL R101, R34, -INF , !P1 ;  /* 0xff80000022657808 */ /* 0x000fe20004800000 */
[----:B------:R-:W-:-:S01]  /*b6b0*/  FFMA.FTZ R34, R2, R133, -R12 ;  /* 0x0000008502227223 */ /* 0x000fc2000001080c */
        /* <DEDUP_REMOVED lines=9> */
[----:B------:R-:W-:Y:S02]  /*b750*/  MUFU.EX2 R44, R44 ;  /* 0x0000002c002c7308 */ /* 0x000fe40000000800 */
[----:B------:R-:W0:Y:S06]  /*b760*/  SHFL.BFLY PT, R111, R0, 0x2, 0x1f ;  /* 0x0c401f00006f7f89 */ /* 0x000e2c00000e0000 */
[----:B------:R-:W1:Y:S08]  /*b770*/  MUFU.EX2 R85, R85 ;  /* 0x0000005500557308 */ /* 0x000e700000000800 */
[----:B------:R-:W-:Y:S08]  /*b780*/  MUFU.EX2 R48, R48 ;  /* 0x0000003000307308 */ /* 0x000ff00000000800 */
[----:B------:R-:W-:Y:S01]  /*b790*/  MUFU.EX2 R57, R57 ;  /* 0x0000003900397308 */ /* 0x000fe20000000800 */
[----:B-1----:R-:W-:-:S02]  /*b7a0*/  F2FP.SATFINITE.E4M3.F32.PACK_AB_MERGE_C R150, R85, R44, RZ ;  /* 0x0000002c5596723e */ /* 0x002fc400048070ff */
[----:B0-----:R-:W-:Y:S01]  /*b7b0*/  FMNMX.FTZ R66, R0, R111, !PT ;  /* 0x0000006f00427209 */ /* 0x001fe20007810000 */
[----:B------:R-:W-:-:S01]  /*b7c0*/  FFMA.FTZ R111, R2, R143, -R12 ;  /* 0x0000008f026f7223 */ /* 0x000fc2000001080c */
[----:B------:R-:W-:Y:S01]  /*b7d0*/  FFMA.FTZ R12, R2, R37, -R12 ;  /* 0x00000025020c7223 */ /* 0x000fe2000001080c */
[----:B------:R-:W-:Y:S02]  /*b7e0*/  F2FP.SATFINITE.E4M3.F32.PACK_AB_MERGE_C R150, R81, R42, R150 ;  /* 0x0000002a5196723e */ /* 0x000fe40004807096 */
[----:B------:R-:W0:Y:S01]  /*b7f0*/  SHFL.BFLY PT, R113, R66, 0x1, 0x1f ;  /* 0x0c201f0042717f89 */ /* 0x000e2200000e0000 */
[----:B------:R-:W-:Y:S08]  /*b800*/  MUFU.EX2 R52, R52 ;  /* 0x0000003400347308 */ /* 0x000ff00000000800 */
[----:B------:R-:W1:Y:S08]  /*b810*/  MUFU.EX2 R61, R61 ;  /* 0x0000003d003d7308 */ /* 0x000e700000000800 */
[----:B------:R-:W-:Y:S01]  /*b820*/  MUFU.EX2 R56, R56 ;  /* 0x0000003800387308 */ /* 0x000fe20000000800 */
[----:B0-----:R-:W-:-:S07]  /*b830*/  FMNMX.FTZ R0, R66, R113, !PT ;  /* 0x0000007142007209 */ /* 0x001fce0007810000 */
[----:B------:R-:W-:Y:S01]  /*b840*/  MUFU.EX2 R65, R65 ;  /* 0x0000004100417308 */ /* 0x000fe20000000800 */
[----:B-1----:R-:W-:Y:S02]  /*b850*/  F2FP.SATFINITE.E4M3.F32.PACK_AB_MERGE_C R144, R61, R52, RZ ;  /* 0x000000343d90723e */ /* 0x002fe400048070ff */
[----:B------:R-:W-:Y:S01]  /*b860*/  FSETP.NEU.FTZ.AND P1, PT, R0, -INF , PT ;  /* 0xff8000000000780b */ /* 0x000fe20003f3d000 */
[----:B------:R-:W-:-:S01]  /*b870*/  FFMA.FTZ R66, R2, R0, -8 ;  /* 0xc100000002427423 */ /* 0x000fc20000010000 */
[----:B------:R-:W-:-:S03]  /*b880*/  F2FP.SATFINITE.E4M3.F32.PACK_AB_MERGE_C R144, R57, R48, R144 ;  /* 0x000000303990723e */ /* 0x000fc60004807090 */
[----:B------:R-:W-:Y:S01]  /*b890*/  MUFU.EX2 R58, R58 ;  /* 0x0000003a003a7308 */ /* 0x000fe20000000800 */
[----:B------:R-:W-:-:S05]  /*b8a0*/  FSEL R37, R66, RZ, P1 ;  /* 0x000000ff42257208 */ /* 0x000fca0000800000 */
[C-C-:B------:R-:W-:Y:S01]  /*b8b0*/  FFMA.FTZ R66, R2.reuse, R90, -R37.reuse ;  /* 0x0000005a02427223 */ /* 0x140fe20000010825 */
[----:B------:R-:W-:-:S01]  /*b8c0*/  FFMA.FTZ R91, R2, R91, -R37 ;  /* 0x0000005b025b7223 */ /* 0x000fc20000010825 */
[C-C-:B------:R-:W-:Y:S01]  /*b8d0*/  FFMA.FTZ R68, R2.reuse, R94, -R37.reuse ;  /* 0x0000005e02447223 */ /* 0x140fe20000010825 */
[----:B------:R-:W-:-:S01]  /*b8e0*/  FFMA.FTZ R95, R2, R95, -R37 ;  /* 0x0000005f025f7223 */ /* 0x000fc20000010825 */
[C-C-:B------:R-:W-:Y:S01]  /*b8f0*/  FFMA.FTZ R70, R2.reuse, R98, -R37.reuse ;  /* 0x0000006202467223 */ /* 0x140fe20000010825 */
[----:B------:R-:W-:-:S01]  /*b900*/  FFMA.FTZ R80, R2, R87, -R37 ;  /* 0x0000005702507223 */ /* 0x000fc20000010825 */
[----:B------:R-:W-:Y:S01]  /*b910*/  MUFU.EX2 R66, R66 ;  /* 0x0000004200427308 */ /* 0x000fe20000000800 */
[----:B------:R-:W-:-:S01]  /*b920*/  FADD.FTZ R87, R21, R88 ;  /* 0x0000005815577221 */ /* 0x000fc20000010000 */
[C-C-:B------:R-:W-:Y:S01]  /*b930*/  FFMA.FTZ R99, R2.reuse, R99, -R37.reuse ;  /* 0x0000006302637223 */ /* 0x140fe20000010825 */
[----:B------:R-:W-:-:S01]  /*b940*/  FFMA.FTZ R72, R2, R102, -R37 ;  /* 0x0000006602487223 */ /* 0x000fc20000010825 */
[----:B------:R-:W-:Y:S01]  /*b950*/  FFMA.FTZ R88, R2, R71, -R37 ;  /* 0x0000004702587223 */ /* 0x000fe20000010825 */
[----:B------:R-:W-:-:S01]  /*b960*/  FADD.FTZ R87, R24, R87 ;  /* 0x0000005718577221 */ /* 0x000fc20000010000 */
[C-C-:B------:R-:W-:Y:S01]  /*b970*/  FFMA.FTZ R103, R2.reuse, R103, -R37.reuse ;  /* 0x0000006702677223 */ /* 0x140fe20000010825 */
[----:B------:R-:W-:-:S01]  /*b980*/  FFMA.FTZ R13, R2, R13, -R37 ;  /* 0x0000000d020d7223 */ /* 0x000fc20000010825 */
[----:B------:R-:W0:Y:S01]  /*b990*/  MUFU.EX2 R91, R91 ;  /* 0x0000005b005b7308 */ /* 0x000e220000000800 */
[----:B------:R-:W-:-:S01]  /*b9a0*/  FADD.FTZ R90, R28, R87 ;  /* 0x000000571c5a7221 */ /* 0x000fc20000010000 */
[C-C-:B------:R-:W-:Y:S01]  /*b9b0*/  FFMA.FTZ R74, R2.reuse, R75, -R37.reuse ;  /* 0x0000004b024a7223 */ /* 0x140fe20000010825 */
[----:B------:R-:W-:-:S01]  /*b9c0*/  FFMA.FTZ R75, R2, R107, -R37 ;  /* 0x0000006b024b7223 */ /* 0x000fc20000010825 */
[----:B------:R-:W-:Y:S01]  /*b9d0*/  FFMA.FTZ R15, R2, R15, -R37 ;  /* 0x0000000f020f7223 */ /* 0x000fe20000010825 */
[----:B------:R-:W-:-:S01]  /*b9e0*/  FADD.FTZ R87, R93, R90 ;  /* 0x0000005a5d577221 */ /* 0x000fc20000010000 */
[C-C-:B------:R-:W-:Y:S01]  /*b9f0*/  FFMA.FTZ R76, R2.reuse, R79, -R37.reuse ;  /* 0x0000004f024c7223 */ /* 0x140fe20000010825 */
[----:B------:R-:W-:-:S01]  /*ba00*/  FFMA.FTZ R78, R2, R83, -R37 ;  /* 0x00000053024e7223 */ /* 0x000fc20000010825 */
[----:B------:R-:W1:Y:S01]  /*ba10*/  MUFU.EX2 R68, R68 ;  /* 0x0000004400447308 */ /* 0x000e620000000800 */
[----:B------:R-:W-:-:S01]  /*ba20*/  FADD.FTZ R92, R32, R87 ;  /* 0x00000057205c7221 */ /* 0x000fc20000010000 */
[C-C-:B------:R-:W-:Y:S01]  /*ba30*/  FFMA.FTZ R79, R2.reuse, R145, -R37.reuse ;  /* 0x00000091024f7223 */ /* 0x140fe20000010825 */
[----:B------:R-:W-:-:S01]  /*ba40*/  FFMA.FTZ R24, R2, R47, -R37 ;  /* 0x0000002f02187223 */ /* 0x000fc20000010825 */
[----:B------:R-:W-:Y:S01]  /*ba50*/  FFMA.FTZ R82, R2, R147, -R37 ;  /* 0x0000009302527223 */ /* 0x000fe20000010825 */
[----:B------:R-:W-:-:S01]  /*ba60*/  FADD.FTZ R107, R97, R92 ;  /* 0x0000005c616b7221 */ /* 0x000fc20000010000 */
[C-C-:B------:R-:W-:Y:S01]  /*ba70*/  FFMA.FTZ R59, R2.reuse, R59, -R37.reuse ;  /* 0x0000003b023b7223 */ /* 0x140fe20000010825 */
[----:B------:R-:W-:-:S01]  /*ba80*/  FFMA.FTZ R83, R2, R149, -R37 ;  /* 0x0000009502537223 */ /* 0x000fc20000010825 */
[----:B------:R-:W2:Y:S01]  /*ba90*/  MUFU.EX2 R95, R95 ;  /* 0x0000005f005f7308 */ /* 0x000ea20000000800 */
[----:B0-----:R-:W-:-:S01]  /*baa0*/  FADD.FTZ R71, R66, R91 ;  /* 0x0000005b42477221 */ /* 0x001fc20000010000 */
[----:B------:R-:W-:Y:S01]  /*bab0*/  FADD.FTZ R94, R36, R107 ;  /* 0x0000006b245e7221 */ /* 0x000fe20000010000 */
[----:B------:R-:W-:-:S01]  /*bac0*/  FFMA.FTZ R84, R2, R63, -R37 ;  /* 0x0000003f02547223 */ /* 0x000fc20000010825 */
[C-C-:B------:R-:W-:Y:S01]  /*bad0*/  FFMA.FTZ R63, R2.reuse, R151, -R37.reuse ;  /* 0x00000097023f7223 */ /* 0x140fe20000010825 */
[----:B------:R-:W-:-:S01]  /*bae0*/  FFMA.FTZ R86, R2, R67, -R37 ;  /* 0x0000004302567223 */ /* 0x000fc20000010825 */
[C-C-:B------:R-:W-:Y:S01]  /*baf0*/  FFMA.FTZ R67, R2.reuse, R153, -R37.reuse ;  /* 0x0000009902437223 */ /* 0x140fe20000010825 */
[----:B------:R-:W-:-:S01]  /*bb00*/  FFMA.FTZ R50, R2, R50, -R37 ;  /* 0x0000003202327223 */ /* 0x000fc20000010825 */
[----:B------:R-:W0:Y:S01]  /*bb10*/  MUFU.EX2 R70, R70 ;  /* 0x0000004600467308 */ /* 0x000e220000000800 */
[----:B-1----:R-:W-:-:S01]  /*bb20*/  FADD.FTZ R90, R68, R71 ;  /* 0x00000047445a7221 */ /* 0x002fc20000010000 */
[C-C-:B------:R-:W-:Y:S01]  /*bb30*/  FFMA.FTZ R71, R2.reuse, R155, -R37.reuse ;  /* 0x0000009b02477223 */ /* 0x140fe20000010825 */
[----:B------:R-:W-:-:S01]  /*bb40*/  FFMA.FTZ R26, R2, R26, -R37 ;  /* 0x0000001a021a7223 */ /* 0x000fc20000010825 */
[C-C-:B------:R-:W-:Y:S01]  /*bb50*/  FFMA.FTZ R27, R2.reuse, R27, -R37.reuse ;  /* 0x0000001b021b7223 */ /* 0x140fe20000010825 */
[----:B------:R-:W-:-:S01]  /*bb60*/  FFMA.FTZ R30, R2, R30, -R37 ;  /* 0x0000001e021e7223 */ /* 0x000fc20000010825 */
[C-C-:B------:R-:W-:Y:S01]  /*bb70*/  FFMA.FTZ R31, R2.reuse, R31, -R37.reuse ;  /* 0x0000001f021f7223 */ /* 0x140fe20000010825 */
[----:B------:R-:W-:-:S01]  /*bb80*/  FFMA.FTZ R101, R2, R101, -R37 ;  /* 0x0000006502657223 */ /* 0x000fc20000010825 */
[----:B------:R-:W1:Y:S01]  /*bb90*/  MUFU.EX2 R99, R99 ;  /* 0x0000006300637308 */ /* 0x000e620000000800 */
[----:B--2---:R-:W-:-:S01]  /*bba0*/  FADD.FTZ R87, R95, R90 ;  /* 0x0000005a5f577221 */ /* 0x004fc20000010000 */
[C-C-:B------:R-:W-:Y:S01]  /*bbb0*/  FFMA.FTZ R90, R2.reuse, R43, -R37.reuse ;  /* 0x0000002b025a7223 */ /* 0x140fe20000010825 */
[----:B------:R-:W-:-:S01]  /*bbc0*/  FFMA.FTZ R35, R2, R35, -R37 ;  /* 0x0000002302237223 */ /* 0x000fc20000010825 */
[----:B------:R-:W-:Y:S01]  /*bbd0*/  FFMA.FTZ R41, R2, R41, -R37 ;  /* 0x0000002902297223 */ /* 0x000fe20000010825 */
[----:B------:R-:W-:-:S03]  /*bbe0*/  F2FP.SATFINITE.E4M3.F32.PACK_AB_MERGE_C R68, R95, R68, RZ ;  /* 0x000000445f44723e */ /* 0x000fc600048070ff */
[----:B------:R-:W2:Y:S01]  /*bbf0*/  MUFU.EX2 R72, R72 ;  /* 0x0000004800487308 */ /* 0x000ea20000000800 */
[----:B0-----:R-:W-:-:S01]  /*bc00*/  FADD.FTZ R92, R70, R87 ;  /* 0x00000057465c7221 */ /* 0x001fc20000010000 */
[----:B------:R-:W-:Y:S01]  /*bc10*/  FADD.FTZ R87, R73, R94 ;  /* 0x0000005e49577221 */ /* 0x000fe20000010000 */
[----:B------:R-:W-:-:S05]  /*bc20*/  F2FP.SATFINITE.E4M3.F32.PACK_AB_MERGE_C R153, R91, R66, R68 ;  /* 0x000000425b99723e */ /* 0x000fca0004807044 */
[----:B------:R-:W0:Y:S01]  /*bc30*/  MUFU.EX2 R103, R103 ;  /* 0x0000006700677308 */ /* 0x000e220000000800 */
[----:B-1----:R-:W-:-:S07]  /*bc40*/  FADD.FTZ R43, R99, R92 ;  /* 0x0000005c632b7221 */ /* 0x002fce0000010000 */
[----:B------:R-:W1:Y:S01]  /*bc50*/  MUFU.EX2 R13, R13 ;  /* 0x0000000d000d7308 */ /* 0x000e620000000800 */
[----:B--2---:R-:W-:-:S01]  /*bc60*/  FADD.FTZ R92, R72, R43 ;  /* 0x0000002b485c7221 */ /* 0x004fc20000010000 */
[----:B------:R-:W-:Y:S01]  /*bc70*/  FFMA.FTZ R43, R2, R46, -R37 ;  /* 0x0000002e022b7223 */ /* 0x000fe20000010825 */
[----:B------:R-:W-:-:S04]  /*bc80*/  FADD.FTZ R46, R40, R87 ;  /* 0x00000057282e7221 */ /* 0x000fc80000010000 */
[----:B------:R-:W-:Y:S01]  /*bc90*/  FADD.FTZ R87, R77, R46 ;  /* 0x0000002e4d577221 */ /* 0x000fe20000010000 */
[----:B------:R-:W2:Y:S01]  /*bca0*/  MUFU.EX2 R74, R74 ;  /* 0x0000004a004a7308 */ /* 0x000ea20000000800 */
[----:B0-----:R-:W-:-:S01]  /*bcb0*/  FADD.FTZ R92, R103, R92 ;  /* 0x0000005c675c7221 */ /* 0x001fc20000010000 */
[----:B------:R-:W-:Y:S01]  /*bcc0*/  F2FP.SATFINITE.E4M3.F32.PACK_AB_MERGE_C R72, R103, R72, RZ ;  /* 0x000000486748723e */ /* 0x000fe200048070ff */
[----:B------:R-:W-:-:S03]  /*bcd0*/  FADD.FTZ R46, R42, R87 ;  /* 0x000000572a2e7221 */ /* 0x000fc60000010000 */
[----:B------:R-:W-:Y:S01]  /*bce0*/  F2FP.SATFINITE.E4M3.F32.PACK_AB_MERGE_C R155, R99, R70, R72 ;  /* 0x00000046639b723e */ /* 0x000fe20004807048 */
[----:B------:R-:W-:-:S01]  /*bcf0*/  FADD.FTZ R47, R81, R46 ;  /* 0x0000002e512f7221 */ /* 0x000fc20000010000 */
[----:B------:R-:W0:Y:S01]  /*bd00*/  MUFU.EX2 R15, R15 ;  /* 0x0000000f000f7308 */ /* 0x000e220000000800 */
[----:B-1----:R-:W-:-:S02]  /*bd10*/  FADD.FTZ R21, R13, R92 ;  /* 0x0000005c0d157221 */ /* 0x002fc40000010000 */
[----:B------:R-:W-:-:S04]  /*bd20*/  FADD.FTZ R40, R44, R47 ;  /* 0x0000002f2c287221 */ /* 0x000fc80000010000 */
[----:B------:R-:W-:Y:S01]  /*bd30*/  FADD.FTZ R85, R85, R40 ;  /* 0x0000002855557221 */ /* 0x000fe20000010000 */
[----:B------:R-:W1:Y:S01]  /*bd40*/  MUFU.EX2 R76, R76 ;  /* 0x0000004c004c7308 */ /* 0x000e620000000800 */
[----:B--2---:R-:W-:-:S07]  /*bd50*/  FADD.FTZ R32, R74, R21 ;  /* 0x000000154a207221 */ /* 0x004fce0000010000 */
[----:B------:R-:W2:Y:S01]  /*bd60*/  MUFU.EX2 R75, R75 ;  /* 0x0000004b004b7308 */ /* 0x000ea20000000800 */
[----:B0-----:R-:W-:-:S07]  /*bd70*/  FADD.FTZ R21, R15, R32 ;  /* 0x000000200f157221 */ /* 0x001fce0000010000 */
[----:B------:R-:W0:Y:S01]  /*bd80*/  MUFU.EX2 R78, R78 ;  /* 0x0000004e004e7308 */ /* 0x000e220000000800 */
[----:B-1----:R-:W-:-:S01]  /*bd90*/  FADD.FTZ R32, R76, R21 ;  /* 0x000000154c207221 */ /* 0x002fc20000010000 */
[----:B------:R-:W-:Y:S01]  /*bda0*/  FFMA.FTZ R21, R2, R51, -R37 ;  /* 0x0000003302157223 */ /* 0x000fe20000010825 */
[----:B------:R-:W-:-:S04]  /*bdb0*/  F2FP.SATFINITE.E4M3.F32.PACK_AB_MERGE_C R76, R76, R15, RZ ;  /* 0x0000000f4c4c723e */ /* 0x000fc800048070ff */
[----:B------:R-:W-:Y:S01]  /*bdc0*/  F2FP.SATFINITE.E4M3.F32.PACK_AB_MERGE_C R149, R74, R13, R76 ;  /* 0x0000000d4a95723e */ /* 0x000fe2000480704c */
        /* <DEDUP_REMOVED lines=10> */
[----:B------:R-:W-:Y:S01]  /*be70*/  FADD.FTZ R36, R56, R61 ;  /* 0x0000003d38247221 */ /* 0x000fe20000010000 */
[----:B------:R-:W-:-:S05]  /*be80*/  FFMA.FTZ R28, R2, R54, -R37 ;  /* 0x00000036021c7223 */ /* 0x000fca0000010825 */
        /* <DEDUP_REMOVED lines=8> */
[----:B------:R-:W-:-:S04]  /*bf10*/  FFMA.FTZ R37, R2, R39, -R37 ;  /* 0x0000002702257223 */ /* 0x000fc80000010825 */
[----:B------:R-:W0:Y:S01]  /*bf20*/  MUFU.EX2 R69, R69 ;  /* 0x0000004500457308 */ /* 0x000e220000000800 */
[----:B-1----:R-:W-:-:S07]  /*bf30*/  FADD.FTZ R32, R59, R32 ;  /* 0x000000203b207221 */ /* 0x002fce0000010000 */
[----:B------:R-:W1:Y:S01]  /*bf40*/  MUFU.EX2 R84, R84 ;  /* 0x0000005400547308 */ /* 0x000e620000000800 */
[----:B--2---:R-:W-:-:S07]  /*bf50*/  FADD.FTZ R51, R83, R32 ;  /* 0x0000002053337221 */ /* 0x004fce0000010000 */
[----:B------:R-:W-:Y:S01]  /*bf60*/  MUFU.EX2 R14, R14 ;  /* 0x0000000e000e7308 */ /* 0x000fe20000000800 */
[----:B0-----:R-:W-:Y:S01]  /*bf70*/  F2FP.SATFINITE.E4M3.F32.PACK_AB_MERGE_C R146, R69, R58, RZ ;  /* 0x0000003a4592723e */ /* 0x001fe200048070ff */
[----:B------:R-:W-:-:S03]  /*bf80*/  FADD.FTZ R58, R58, R55 ;  /* 0x000000373a3a7221 */ /* 0x000fc60000010000 */
[----:B------:R-:W-:Y:S01]  /*bf90*/  F2FP.SATFINITE.E4M3.F32.PACK_AB_MERGE_C R146, R65, R56, R146 ;  /* 0x000000384192723e */ /* 0x000fe20004807092 */
[----:B------:R-:W-:-:S02]  /*bfa0*/  FADD.FTZ R69, R69, R58 ;  /* 0x0000003a45457221 */ /* 0x000fc40000010000 */
[----:B------:R-:W0:Y:S01]  /*bfb0*/  MUFU.EX2 R45, R45 ;  /* 0x0000002d002d7308 */ /* 0x000e220000000800 */
[----:B-1----:R-:W-:-:S01]  /*bfc0*/  FADD.FTZ R32, R84, R51 ;  /* 0x0000003354207221 */ /* 0x002fc20000010000 */
[----:B------:R-:W-:-:S04]  /*bfd0*/  F2FP.SATFINITE.E4M3.F32.PACK_AB_MERGE_C R83, R84, R83, RZ ;  /* 0x000000535453723e */ /* 0x000fc800048070ff */
[----:B------:R-:W-:Y:S02]  /*bfe0*/  F2FP.SATFINITE.E4M3.F32.PACK_AB_MERGE_C R145, R59, R82, R83 ;  /* 0x000000523b91723e */ /* 0x000fe40004807053 */
[----:B------:R-:W1:Y:S08]  /*bff0*/  MUFU.EX2 R63, R63 ;  /* 0x0000003f003f7308 */ /* 0x000e700000000800 */
[----:B------:R-:W2:Y:S01]  /*c000*/  MUFU.EX2 R8, R8 ;  /* 0x0000000800087308 */ /* 0x000ea20000000800 */
[----:B0-----:R-:W-:-:S07]  /*c010*/  F2FP.SATFINITE.E4M3.F32.PACK_AB_MERGE_C R140, R45, R14, RZ ;  /* 0x0000000e2d8c723e */ /* 0x001fce00048070ff */
[----:B------:R-:W0:Y:S01]  /*c020*/  MUFU.EX2 R109, R109 ;  /* 0x0000006d006d7308 */ /* 0x000e220000000800 */
[----:B-1----:R-:W-:-:S07]  /*c030*/  FADD.FTZ R51, R63, R32 ;  /* 0x000000203f337221 */ /* 0x002fce0000010000 */
[----:B------:R-:W1:Y:S01]  /*c040*/  MUFU.EX2 R86, R86 ;  /* 0x0000005600567308 */ /* 0x000e620000000800 */
[----:B--2---:R-:W-:-:S07]  /*c050*/  FADD.FTZ R32, R8, R69 ;  /* 0x0000004508207221 */ /* 0x004fce0000010000 */
[----:B------:R-:W2:Y:S01]  /*c060*/  MUFU.EX2 R67, R67 ;  /* 0x0000004300437308 */ /* 0x000ea20000000800 */
[C---:B0-----:R-:W-:Y:S01]  /*c070*/  F2FP.SATFINITE.E4M3.F32.PACK_AB_MERGE_C R140, R109.reuse, R8, R140 ;  /* 0x000000086d8c723e */ /* 0x041fe2000480708c */
[----:B------:R-:W-:-:S04]  /*c080*/  FADD.FTZ R109, R109, R32 ;  /* 0x000000206d6d7221 */ /* 0x000fc80000010000 */
[----:B------:R-:W-:Y:S02]  /*c090*/  FADD.FTZ R14, R14, R109 ;  /* 0x0000006d0e0e7221 */ /* 0x000fe40000010000 */
[----:B------:R-:W0:Y:S01]  /*c0a0*/  MUFU.EX2 R88, R88 ;  /* 0x0000005800587308 */ /* 0x000e220000000800 */
[----:B-1----:R-:W-:-:S01]  /*c0b0*/  FADD.FTZ R8, R86, R51 ;  /* 0x0000003356087221 */ /* 0x002fc20000010000 */
[----:B------:R-:W-:-:S06]  /*c0c0*/  FADD.FTZ R45, R45, R14 ;  /* 0x0000000e2d2d7221 */ /* 0x000fcc0000010000 */
        /* <DEDUP_REMOVED lines=16> */
[----:B0-----:R-:W-:-:S01]  /*c1d0*/  FADD.FTZ R39, R24, R39 ;  /* 0x0000002718277221 */ /* 0x001fc20000010000 */
[----:B------:R-:W-:-:S04]  /*c1e0*/  F2FP.SATFINITE.E4M3.F32.PACK_AB_MERGE_C R43, R24, R43, RZ ;  /* 0x0000002b182b723e */ /* 0x000fc800048070ff */
[----:B------:R-:W-:Y:S02]  /*c1f0*/  F2FP.SATFINITE.E4M3.F32.PACK_AB_MERGE_C R141, R90, R71, R43 ;  /* 0x000000475a8d723e */ /* 0x000fe4000480702b */
        /* <DEDUP_REMOVED lines=10> */
[----:B--2---:R-:W-:-:S07]  /*c2a0*/  FADD.FTZ R15, R21, R8 ;  /* 0x00000008150f7221 */ /* 0x004fce0000010000 */
[----:B------:R-:W0:Y:S01]  /*c2b0*/  MUFU.EX2 R29, R29 ;  /* 0x0000001d001d7308 */ /* 0x000e220000000800 */
[----:B-1----:R-:W-:-:S07]  /*c2c0*/  FADD.FTZ R14, R28, R15 ;  /* 0x0000000f1c0e7221 */ /* 0x002fce0000010000 */
[----:B------:R-:W1:Y:S08]  /*c2d0*/  MUFU.EX2 R47, R47 ;  /* 0x0000002f002f7308 */ /* 0x000e700000000800 */
[----:B------:R-:W-:Y:S01]  /*c2e0*/  MUFU.EX2 R60, R60 ;  /* 0x0000003c003c7308 */ /* 0x000fe20000000800 */
[----:B0-----:R-:W-:-:S07]  /*c2f0*/  F2FP.SATFINITE.E4M3.F32.PACK_AB_MERGE_C R32, R29, R62, RZ ;  /* 0x0000003e1d20723e */ /* 0x001fce00048070ff */
[----:B------:R-:W0:Y:S01]  /*c300*/  MUFU.EX2 R25, R25 ;  /* 0x0000001900197308 */ /* 0x000e220000000800 */
[----:B-1----:R-:W-:-:S01]  /*c310*/  FADD.FTZ R15, R47, R14 ;  /* 0x0000000e2f0f7221 */ /* 0x002fc20000010000 */
        /* <DEDUP_REMOVED lines=27> */
[----:B------:R-:W-:Y:S01]  /*c4d0*/  MUFU.EX2 R41, R41 ;  /* 0x0000002900297308 */ /* 0x000fe20000000800 */
[----:B0-----:R-:W-:-:S01]  /*c4e0*/  FADD.FTZ R13, R101, R24 ;  /* 0x00000018650d7221 */ /* 0x001fc20000010000 */
[----:B------:R-:W-:-:S06]  /*c4f0*/  FADD.FTZ R33, R33, R64 ;  /* 0x0000004021217221 */ /* 0x000fcc0000010000 */
[----:B------:R-:W0:Y:S01]  /*c500*/  MUFU.EX2 R14, R37 ;  /* 0x00000025000e7308 */ /* 0x000e220000000800 */
[----:B--2---:R-:W-:-:S01]  /*c510*/  FADD.FTZ R24, R8, R13 ;  /* 0x0000000d08187221 */ /* 0x004fc20000010000 */
[----:B0-----:R-:W-:-:S03]  /*c520*/  F2FP.SATFINITE.E4M3.F32.PACK_AB_MERGE_C R13, R14, R41, RZ ;  /* 0x000000290e0d723e */ /* 0x001fc600048070ff */
[----:B------:R-:W-:Y:S01]  /*c530*/  FADD.FTZ R41, R41, R24 ;  /* 0x0000001829297221 */ /* 0x000fe20000010000 */
[----:B------:R-:W-:Y:S01]  /*c540*/  F2FP.SATFINITE.E4M3.F32.PACK_AB_MERGE_C R139, R8, R101, R13 ;  /* 0x00000065088b723e */ /* 0x000fe2000480700d */
[----:B------:R-:W-:Y:S02]  /*c550*/  FADD.FTZ R13, R12, R33 ;  /* 0x000000210c0d7221 */ /* 0x000fe40000010000 */
[----:B------:R-:W-:-:S01]  /*c560*/  FADD.FTZ R12, R14, R41 ;  /* 0x000000290e0c7221 */ /* 0x000fc20000010000 */
[----:B------:R-:W-:Y:S02]  /*c570*/  VIADD R8, R106, 0xfffffffe ;  /* 0xfffffffe6a087836 */ /* 0x000fe40000000000 */
[----:B------:R0:W-:Y:S04]  /*c580*/  STL [R1+0x8], R13 ;  /* 0x0000080d01007387 */ /* 0x0001e80000100800 */
[----:B------:R0:W-:Y:S01]  /*c590*/  STL [R1+0x4], R12 ;  /* 0x0000040c01007387 */ /* 0x0001e20000100800 */
[----:B------:R-:W-:Y:S05]  /*c5a0*/  @!P5 BRA `(.L_x_1157) ;  /* 0x000000000048d947 */ /* 0x000fea0003800000 */
[C---:B------:R-:W-:Y:S01]  /*c5b0*/  ISETP.GT.AND P1, PT, R104.reuse, RZ, PT ;  /* 0x000000ff6800720c */ /* 0x040fe20003f24270 */
[----:B------:R-:W-:Y:S01]  /*c5c0*/  BSSY B0, `(.L_x_1158) ;  /* 0x000000e000007945 */ /* 0x000fe20003800000 */
[----:B0-----:R-:W-:-:S11]  /*c5d0*/  VIADD R12, R104, 0xffffffff ;  /* 0xffffffff680c7836 */ /* 0x001fd60000000000 */
        /* <DEDUP_REMOVED lines=8> */
.L_x_1159:
[----:B------:R-:W-:-:S13]  /*c660*/  ISETP.NE.AND P1, PT, R11, 0x1, PT ;  /* 0x000000010b00780c */ /* 0x000fda0003f25270 */
[----:B------:R-:W0:Y:S02]  /*c670*/  @P1 LDC.64 R14, c[0x0][0x9e8] ;  /* 0x00027a00ff0e1b82 */ /* 0x000e240000000a00 */
[----:B0-----:R-:W-:-:S05]  /*c680*/  @P1 IMAD.HI.U32 R14, R12, R14, RZ ;  /* 0x0000000e0c0e1227 */ /* 0x001fca00078e00ff */
[----:B------:R-:W-:-:S07]  /*c690*/  @P1 SHF.R.U32.HI R12, RZ, R15, R14 ;  /* 0x0000000fff0c1219 */ /* 0x000fce000001160e */
.L_x_1160:
[----:B------:R-:W-:Y:S05]  /*c6a0*/  BSYNC B0 ;  /* 0x0000000000007941 */ /* 0x000fea0003800000 */
.L_x_1158:
[----:B------:R-:W-:-:S05]  /*c6b0*/  IMAD R11, R12, R11, R11 ;  /* 0x0000000b0c0b7224 */ /* 0x000fca00078e020b */
[----:B------:R-:W-:-:S07]  /*c6c0*/  VIMNMX R10, R10, R11, PT ;  /* 0x0000000b0a0a7248 */ /* 0x000fce0003fe0100 */
.L_x_1157:
[----:B0-----:R-:W2:Y:S01]  /*c6d0*/  LDL R12, [R1+0x4c] ;  /* 0x00004c00010c7983 */ /* 0x001ea20000100800 */
[----:B------:R-:W-:Y:S01]  /*c6e0*/  IMAD.HI R10, R10, 0x66666667, RZ ;  /* 0x666666670a0a7827 */ /* 0x000fe200078e02ff */
[----:B------:R-:W-:Y:S01]  /*c6f0*/  ULDC UR37, c[0x0][0x9e4] ;  /* 0x0002790000257ab9 */ /* 0x000fe20000000800 */
[----:B------:R-:W-:Y:S01]  /*c700*/  ULDC UR36, c[0x0][0x9e4] ;  /* 0x0002790000247ab9 */ /* 0x000fe20000000800 */
[----:B------:R-:W-:Y:S01]  /*c710*/  ULDC UR38, c[0x0][0x9dc] ;  /* 0x0002770000267ab9 */ /* 0x000fe20000000800 */
[----:B------:R-:W-:Y:S01]  /*c720*/  ULDC UR42, c[0x0][0x9dc] ;  /* 0x00027700002a7ab9 */ /* 0x000fe20000000800 */
[----:B------:R-:W-:Y:S01]  /*c730*/  SHF.R.U32.HI R11, RZ, 0x1f, R10 ;  /* 0x0000001fff0b7819 */ /* 0x000fe2000001160a */
[----:B------:R-:W-:Y:S01]  /*c740*/  ULDC UR43, c[0x0][0x9e0] ;  /* 0x00027800002b7ab9 */ /* 0x000fe20000000800 */
[----:B------:R-:W-:Y:S01]  /*c750*/  ULDC UR39, c[0x0][0x9e0] ;  /* 0x0002780000277ab9 */ /* 0x000fe20000000800 */
[----:B------:R-:W-:Y:S01]  /*c760*/  BSSY B1, `(.L_x_1161) ;  /* 0x000044d000017945 */ /* 0x000fe20003800000 */
[----:B------:R-:W-:-:S02]  /*c770*/  LEA.HI.SX32 R11, R10, R11, 0x1a ;  /* 0x0000000b0a0b7211 */ /* 0x000fc400078fd2ff */
        /* <DEDUP_REMOVED lines=16> */
[----:B--2---:R-:W-:-:S04]  /*c880*/  VIMNMX R12, R12, R11, !PT ;  /* 0x0000000b0c0c7248 */ /* 0x004fc80007fe0100 */
[----:B------:R-:W-:Y:S01]  /*c890*/  ISETP.GE.AND P1, PT, R8, R12, PT ;  /* 0x0000000c0800720c */ /* 0x000fe20003f26270 */
[----:B------:R0:W-:-:S12]  /*c8a0*/  STL [R1+0x34], R12 ;  /* 0x0000340c01007387 */ /* 0x0001d80000100800 */
[----:B0-----:R-:W-:Y:S05]  /*c8b0*/  @!P1 BRA `(.L_x_1162) ;  /* 0x0000004000dc9947 */ /* 0x001fea0003800000 */
[----:B------:R-:W-:Y:S01]  /*c8c0*/  IMAD.IADD R15, R105, 0x1, R108 ;  /* 0x00000001690f7824 */ /* 0x000fe200078e026c */
[----:B------:R-:W-:Y:S01]  /*c8d0*/  BSSY B0, `(.L_x_1163) ;  /* 0x0000431000007945 */ /* 0x000fe20003800000 */
[----:B------:R-:W-:Y:S02]  /*c8e0*/  IMAD.MOV.U32 R55, RZ, RZ, RZ ;  /* 0x000000ffff377224 */ /* 0x000fe400078e00ff */
[----:B------:R-:W-:Y:S01]  /*c8f0*/  VIADD R21, R15, 0x8 ;  /* 0x000000080f157836 */ /* 0x000fe20000000000 */
[----:B------:R-:W-:-:S04]  /*c900*/  LOP3.LUT R10, RZ, R15, RZ, 0x33, !PT ;  /* 0x0000000fff0a7212 */ /* 0x000fc800078e33ff */
[----:B------:R-:W-:-:S05]  /*c910*/  LOP3.LUT R9, RZ, R21, RZ, 0x33, !PT ;  /* 0x00000015ff097212 */ /* 0x000fca00078e33ff */
[----:B------:R0:W-:Y:S04]  /*c920*/  STL [R1+0x14], R9 ;  /* 0x0000140901007387 */ /* 0x0001e80000100800 */
[----:B------:R0:W-:Y:S02]  /*c930*/  STL [R1+0x18], R10 ;  /* 0x0000180a01007387 */ /* 0x0001e40000100800 */
.L_x_1183:
[----:B------:R-:W-:-:S05]  /*c940*/  VIADD R14, R19, 0x1 ;  /* 0x00000001130e7836 */ /* 0x000fca0000000000 */
[----:B------:R-:W-:-:S04]  /*c950*/  ISETP.NE.AND P1, PT, R14, 0x2, PT ;  /* 0x000000020e00780c */ /* 0x000fc80003f25270 */
[----:B0-----:R-:W-:Y:S02]  /*c960*/  SEL R9, RZ, 0x1, P1 ;  /* 0x00000001ff097807 */ /* 0x001fe40000800000 */
[----:B------:R-:W-:Y:S02]  /*c970*/  SEL R14, R14, RZ, P1 ;  /* 0x000000ff0e0e7207 */ /* 0x000fe40000800000 */
[----:B------:R-:W-:-:S05]  /*c980*/  LOP3.LUT R10, R156, R9, RZ, 0x3c, !PT ;  /* 0x000000099c0a7212 */ /* 0x000fca00078e3cff */
[----:B------:R0:W-:Y:S01]  /*c990*/  STL [R1], R10 ;  /* 0x0000000a01007387 */ /* 0x0001e20000100800 */
[----:B------:R-:W-:Y:S05]  /*c9a0*/  @!P0 BRA `(.L_x_1164) ;  /* 0x0000000000048947 */ /* 0x000fea0003800000 */
[----:B------:R-:W-:Y:S01]  /*c9b0*/  BPT.TRAP 0x1 ;  /* 0x000000040000795c */ /* 0x000fe20000300000 */
.L_x_1164:
[----:B------:R-:W-:Y:S01]  /*c9c0*/  IMAD R9, R14, 0x8, R18 ;  /* 0x000000080e097824 */ /* 0x000fe200078e0212 */
[----:B0-----:R-:W-:-:S04]  /*c9d0*/  SHF.L.U32 R10, R10, 0x1f, RZ ;  /* 0x0000001f0a0a7819 */ /* 0x001fc800000006ff */
[----:B------:R0:W1:Y:S01]  /*c9e0*/  SYNCS.PHASECHK.TRANS64.TRYWAIT P1, [R9+URZ+0x13230], R10 ;  /* 0x0132300a090075a7 */ /* 0x000062000802017f */
[----:B------:R-:W-:Y:S05]  /*c9f0*/  @!P0 BRA `(.L_x_1165) ;  /* 0x0000000000048947 */ /* 0x000fea0003800000 */
[----:B------:R-:W-:Y:S01]  /*ca00*/  BPT.TRAP 0x1 ;  /* 0x000000040000795c */ /* 0x000fe20000300000 */
.L_x_1165:
[----:B------:R-:W2:Y:S01]  /*ca10*/  LDL R11, [R1+0x2c] ;  /* 0x00002c00010b7983 */ /* 0x000ea20000100800 */
[----:B------:R-:W-:Y:S01]  /*ca20*/  BSSY B2, `(.L_x_1166) ;  /* 0x0000007000027945 */ /* 0x000fe20003800000 */
[----:B--2---:R-:W-:-:S04]  /*ca30*/  IMAD R20, R14, 0x280, R11 ;  /* 0x000002800e147824 */ /* 0x004fc800078e020b */
[C---:B------:R-:W-:Y:S02]  /*ca40*/  VIADD R12, R20.reuse, 0x80 ;  /* 0x00000080140c7836 */ /* 0x040fe40000000000 */
[----:B------:R-:W-:Y:S01]  /*ca50*/  VIADD R56, R20, 0x100 ;  /* 0x0000010014387836 */ /* 0x000fe20000000000 */
[----:B-1----:R-:W-:Y:S06]  /*ca60*/  @P1 BRA `(.L_x_1167) ;  /* 0x0000000000081947 */ /* 0x002fec0003800000 */
[----:B------:R-:W1:Y:S02]  /*ca70*/  SYNCS.PHASECHK.TRANS64.TRYWAIT P1, [R9+URZ+0x13230], R10 ;  /* 0x0132300a090075a7 */ /* 0x000e64000802017f */
[----:B-1----:R-:W-:Y:S05]  /*ca80*/  @!P1 BRA `(.L_x_1168) ;  /* 0x0000013400889947 */ /* 0x002fea0003800000 */
.L_x_1167:
[----:B------:R-:W-:Y:S05]  /*ca90*/  BSYNC B2 ;  /* 0x0000000000027941 */ /* 0x000fea0003800000 */
.L_x_1166:
[----:B01----:R-:W-:Y:S01]  /*caa0*/  IMAD.MOV.U32 R10, RZ, RZ, R20 ;  /* 0x000000ffff0a7224 */ /* 0x003fe200078e0014 */
        /* <DEDUP_REMOVED lines=30> */
[----:B------:R-:W-:Y:S02]  /*cc90*/  R2UR UR4, R4 ;  /* 0x00000000040472ca */ /* 0x000fe400000e0000 */
[----:B------:R-:W-:-:S02]  /*cca0*/  R2UR UR5, R5 ;  /* 0x00000000050572ca */ /* 0x000fc400000e0000 */
[----:B------:R-:W-:Y:S01]  /*ccb0*/  R2UR UR14, R12 ;  /* 0x000000000c0e72ca */ /* 0x000fe200000e0000 */
[----:B------:R-:W-:Y:S01]  /*ccc0*/  VIADD R12, R20, 0x102 ;  /* 0x00000102140c7836 */ /* 0x000fe20000000000 */
[----:B------:R-:W-:Y:S01]  /*ccd0*/  R2UR UR15, R13 ;  /* 0x000000000d0f72ca */ /* 0x000fe200000e0000 */
[----:B------:R-:W-:Y:S01]  /*cce0*/  IMAD.MOV.U32 R13, RZ, RZ, -0x7fffffe0 ;  /* 0x80000020ff0d7424 */ /* 0x000fe200078e00ff */
[----:B------:R-:W-:Y:S02]  /*ccf0*/  R2UR UR12, R6 ;  /* 0x00000000060c72ca */ /* 0x000fe400000e0000 */
[----:B------:R-:W-:Y:S02]  /*cd00*/  R2UR UR13, R7 ;  /* 0x00000000070d72ca */ /* 0x000fe400000e0000 */
[----:B------:R-:W-:Y:S01]  /*cd10*/  R2UR UR18, R10 ;  /* 0x000000000a1272ca */ /* 0x000fe200000e0000 */
[----:B------:R-:W-:Y:S01]  /*cd20*/  VIADD R10, R20, 0x202 ;  /* 0x00000202140a7836 */ /* 0x000fe20000000000 */
[----:B------:R-:W-:Y:S01]  /*cd30*/  R2UR UR19, R11 ;  /* 0x000000000b1372ca */ /* 0x000fe200000e0000 */
[----:B------:R-:W-:Y:S01]  /*cd40*/  IMAD.MOV.U32 R11, RZ, RZ, -0x7fffffe0 ;  /* 0x80000020ff0b7424 */ /* 0x000fe200078e00ff */
        /* <DEDUP_REMOVED lines=44> */
.L_x_1169:
[----:B------:R-:W-:Y:S01]  /*d010*/  SHF.L.U32 R10, R156, 0x1f, RZ ;  /* 0x0000001f9c0a7819 */ /* 0x000fe200000006ff */
[----:B------:R-:W-:-:S04]  /*d020*/  IMAD R20, R19, 0x8, R18 ;  /* 0x0000000813147824 */ /* 0x000fc800078e0212 */
[----:B------:R0:W1:Y:S01]  /*d030*/  SYNCS.PHASECHK.TRANS64.TRYWAIT P1, [R20+URZ+0x13250], R10 ;  /* 0x0132500a140075a7 */ /* 0x000062000802017f */
[----:B------:R-:W-:Y:S05]  /*d040*/  @!P0 BRA `(.L_x_1170) ;  /* 0x0000000000048947 */ /* 0x000fea0003800000 */
[----:B------:R-:W-:Y:S01]  /*d050*/  BPT.TRAP 0x1 ;  /* 0x000000040000795c */ /* 0x000fe20000300000 */
.L_x_1170:
[----:B------:R-:W-:Y:S04]  /*d060*/  BSSY B2, `(.L_x_1171) ;  /* 0x0000004000027945 */ /* 0x000fe80003800000 */
[----:B-1----:R-:W-:Y:S05]  /*d070*/  @P1 BRA `(.L_x_1172) ;  /* 0x0000000000081947 */ /* 0x002fea0003800000 */
[----:B------:R-:W1:Y:S02]  /*d080*/  SYNCS.PHASECHK.TRANS64.TRYWAIT P1, [R20+URZ+0x13250], R10 ;  /* 0x0132500a140075a7 */ /* 0x000e64000802017f */
[----:B-1----:R-:W-:Y:S05]  /*d090*/  @!P1 BRA `(.L_x_1173) ;  /* 0x0000013000189947 */ /* 0x002fea0003800000 */
.L_x_1172:
[----:B------:R-:W-:Y:S05]  /*d0a0*/  BSYNC B2 ;  /* 0x0000000000027941 */ /* 0x000fea0003800000 */
.L_x_1171:
[----:B01----:R-:W-:Y:S01]  /*d0b0*/  VIADD R10, R18, 0x1000 ;  /* 0x00001000120a7836 */ /* 0x003fe20000000000 */
[----:B------:R-:W-:-:S04]  /*d0c0*/  LOP3.LUT P1, RZ, R17, 0x10, RZ, 0xc0, !PT ;  /* 0x0000001011ff7812 */ /* 0x000fc8000782c0ff */
[----:B------:R-:W-:-:S04]  /*d0d0*/  SHF.R.U32.HI R10, RZ, 0x4, R10 ;  /* 0x00000004ff0a7819 */ /* 0x000fc8000001160a */
[----:B------:R-:W-:-:S04]  /*d0e0*/  LOP3.LUT R10, R10, 0x3fff, RZ, 0xc0, !PT ;  /* 0x00003fff0a0a7812 */ /* 0x000fc800078ec0ff */
[----:B------:R-:W-:Y:S01]  /*d0f0*/  LOP3.LUT R10, R10, 0x10000, RZ, 0xfc, !PT ;  /* 0x000100000a0a7812 */ /* 0x000fe200078efcff */
[----:B------:R-:W-:-:S04]  /*d100*/  IMAD.MOV.U32 R11, RZ, RZ, -0x3ffffff0 ;  /* 0xc0000010ff0b7424 */ /* 0x000fc800078e00ff */
[----:B------:R-:W-:Y:S01]  /*d110*/  IMAD R10, R19, 0x280, R10 ;  /* 0x00000280130a7824 */ /* 0x000fe200078e020a */
[----:B------:R-:W-:Y:S01]  /*d120*/  R2UR UR7, R11 ;  /* 0x000000000b0772ca */ /* 0x000fe200000e0000 */
[----:B------:R-:W-:Y:S01]  /*d130*/  WARPGROUP.ARRIVE ;  /* 0x00000000000079c5 */ /* 0x000fe20000000000 */
[----:B------:R-:W-:Y:S01]  /*d140*/  IMAD.MOV.U32 R13, RZ, RZ, -0x3ffffff0 ;  /* 0xc0000010ff0d7424 */ /* 0x000fe200078e00ff */
[----:B------:R-:W2:Y:S01]  /*d150*/  LDL R19, [R1+0x30] ;  /* 0x0000300001137983 */ /* 0x000ea20000100800 */
[----:B------:R-:W-:-:S13]  /*d160*/  R2UR UR6, R10 ;  /* 0x000000000a0672ca */ /* 0x000fda00000e0000 */
[----:B------:R-:W-:Y:S01]  /*d170*/  QGMMA.64x64x32.F32.E4M3.E4M3 R24, R152, gdesc[UR4], R24, gsb0 ;  /* 0x00e0000498187df3 */ /* 0x000fe20008000818 */
[----:B------:R-:W-:Y:S01]  /*d180*/  VIADD R12, R10, 0x80 ;  /* 0x000000800a0c7836 */ /* 0x000fe20000000000 */
[----:B------:R-:W-:-:S04]  /*d190*/  R2UR UR7, R13 ;  /* 0x000000000d0772ca */ /* 0x000fc800000e0000 */
[----:B------:R-:W-:Y:S01]  /*d1a0*/  R2UR UR6, R12 ;  /* 0x000000000c0672ca */ /* 0x000fe200000e0000 */
[----:B------:R-:W-:Y:S02]  /*d1b0*/  WARPGROUP.DEPBAR.LE gsb0, 0x0 ;  /* 0x00008000000079c5 */ /* 0x000fe40000010000 */
[----:B------:R-:W3:Y:S01]  /*d1c0*/  LDL R153, [R1+0x44] ;  /* 0x0000440001997983 */ /* 0x000ee20000100800 */
[----:B------:R-:W-:-:S03]  /*d1d0*/  WARPGROUP.ARRIVE ;  /* 0x00000000000079c5 */ /* 0x000fc60000000000 */
[----:B------:R-:W4:Y:S06]  /*d1e0*/  LDL R154, [R1+0x28] ;  /* 0x00002800019a7983 */ /* 0x000f2c0000100800 */
[----:B------:R-:W-:Y:S01]  /*d1f0*/  QGMMA.64x64x32.F32.E4M3.E4M3 R24, R148, gdesc[UR4], R24, gsb0 ;  /* 0x00e0000494187df3 */ /* 0x000fe20008000818 */
[----:B------:R-:W5:Y:S01]  /*d200*/  LDL R155, [R1+0x24] ;  /* 0x00002400019b7983 */ /* 0x000f620000100800 */
[----:B------:R-:W-:Y:S02]  /*d210*/  VIADD R12, R10, 0x100 ;  /* 0x000001000a0c7836 */ /* 0x000fe40000000000 */
[----:B------:R-:W-:Y:S01]  /*d220*/  IMAD.MOV.U32 R13, RZ, RZ, -0x3ffffff0 ;  /* 0xc0000010ff0d7424 */ /* 0x000fe200078e00ff */
[----:B------:R-:W0:Y:S01]  /*d230*/  S2R R152, SR_TID.X ;  /* 0x0000000000987919 */ /* 0x000e220000002100 */
[----:B------:R-:W-:Y:S01]  /*d240*/  IMAD.MOV.U32 R11, RZ, RZ, -0x3ffffff0 ;  /* 0xc0000010ff0b7424 */ /* 0x000fe200078e00ff */
[----:B------:R-:W-:Y:S01]  /*d250*/  R2UR UR6, R12 ;  /* 0x000000000c0672ca */ /* 0x000fe200000e0000 */
[----:B------:R-:W-:Y:S01]  /*d260*/  VIADD R12, R10, 0x180 ;  /* 0x000001800a0c7836 */ /* 0x000fe20000000000 */
[----:B------:R-:W-:Y:S01]  /*d270*/  R2UR UR7, R13 ;  /* 0x000000000d0772ca */ /* 0x000fe200000e0000 */
[----:B------:R-:W-:-:S02]  /*d280*/  IMAD.MOV.U32 R13, RZ, RZ, -0x3ffffff0 ;  /* 0xc0000010ff0d7424 */ /* 0x000fc400078e00ff */
[----:B------:R-:W-:Y:S01]  /*d290*/  VIADD R10, R10, 0x200 ;  /* 0x000002000a0a7836 */ /* 0x000fe20000000000 */
[----:B0-----:R-:W-:-:S04]  /*d2a0*/  LOP3.LUT R152, R152, 0x7f, RZ, 0xc0, !PT ;  /* 0x0000007f98987812 */ /* 0x001fc800078ec0ff */
[----:B------:R-:W-:-:S13]  /*d2b0*/  ISETP.NE.AND P2, PT, R152, RZ, PT ;  /* 0x000000ff9800720c */ /* 0x000fda0003f45270 */
[----:B------:R-:W-:-:S05]  /*d2c0*/  @!P2 VIADD R9, R9, 0x13240 ;  /* 0x000132400909a836 */ /* 0x000fca0000000000 */
[----:B------:R-:W-:Y:S01]  /*d2d0*/  @!P2 PRMT R9, RZ, 0x654, R9 ;  /* 0x00000654ff09a816 */ /* 0x000fe20000000009 */
[----:B------:R-:W-:Y:S02]  /*d2e0*/  WARPGROUP.DEPBAR.LE gsb0, 0x0 ;  /* 0x00008000000079c5 */ /* 0x000fe40000010000 */
[----:B------:R-:W-:-:S06]  /*d2f0*/  WARPGROUP.ARRIVE ;  /* 0x00000000000079c5 */ /* 0x000fcc0000000000 */
[----:B------:R-:W-:Y:S01]  /*d300*/  QGMMA.64x64x32.F32.E4M3.E4M3 R24, R144, gdesc[UR4], R24, gsb0 ;  /* 0x00e0000490187df3 */ /* 0x000fe20008000818 */
[----:B------:R-:W-:Y:S01]  /*d310*/  R2UR UR6, R12 ;  /* 0x000000000c0672ca */ /* 0x000fe200000e0000 */
[----:B------:R-:W-:Y:S01]  /*d320*/  IMAD R12, R8, -0xa0, RZ ;  /* 0xffffff60080c7824 */ /* 0x000fe200078e02ff */
[----:B------:R-:W-:Y:S01]  /*d330*/  R2UR UR7, R13 ;  /* 0x000000000d0772ca */ /* 0x000fe200000e0000 */
[----:B------:R-:W-:Y:S02]  /*d340*/  WARPGROUP.DEPBAR.LE gsb0, 0x0 ;  /* 0x00008000000079c5 */ /* 0x000fe40000010000 */
[----:B------:R-:W-:-:S10]  /*d350*/  WARPGROUP.ARRIVE ;  /* 0x00000000000079c5 */ /* 0x000fd40000000000 */
[----:B------:R-:W-:Y:S01]  /*d360*/  QGMMA.64x64x32.F32.E4M3.E4M3 R24, R140, gdesc[UR4], R24, gsb0 ;  /* 0x00e000048c187df3 */ /* 0x000fe20008000818 */
[----:B------:R-:W-:Y:S02]  /*d370*/  R2UR UR6, R10 ;  /* 0x000000000a0672ca */ /* 0x000fe400000e0000 */
[----:B------:R-:W-:Y:S01]  /*d380*/  R2UR UR7, R11 ;  /* 0x000000000b0772ca */ /* 0x000fe200000e0000 */
[----:B------:R-:W-:Y:S02]  /*d390*/  WARPGROUP.DEPBAR.LE gsb0, 0x0 ;  /* 0x00008000000079c5 */ /* 0x000fe40000010000 */
[----:B------:R-:W-:-:S10]  /*d3a0*/  WARPGROUP.ARRIVE ;  /* 0x00000000000079c5 */ /* 0x000fd40000000000 */
[----:B------:R-:W-:Y:S01]  /*d3b0*/  QGMMA.64x64x32.F32.E4M3.E4M3 R24, R136, gdesc[UR4], R24, gsb0 ;  /* 0x00e0000488187df3 */ /* 0x000fe20008000818 */
[----:B---3--:R-:W-:-:S05]  /*d3c0*/  IADD3 R10, R12, 0x1, R153 ;  /* 0x000000010c0a7810 */ /* 0x008fca0007ffe099 */
[----:B--2---:R-:W-:-:S04]  /*d3d0*/  IMAD.IADD R10, R10, 0x1, -R19 ;  /* 0x000000010a0a7824 */ /* 0x004fc800078e0a13 */
[----:B----4-:R-:W-:-:S04]  /*d3e0*/  IMAD R19, R154, -0x2, R10 ;  /* 0xfffffffe9a137824 */ /* 0x010fc800078e020a */
[----:B------:R-:W-:Y:S01]  /*d3f0*/  VIADD R13, R19, UR43 ;  /* 0x0000002b130d7c36 */ /* 0x000fe20008000000 */
[----:B------:R-:W-:Y:S02]  /*d400*/  WARPGROUP.DEPBAR.LE gsb0, 0x0 ;  /* 0x00008000000079c5 */ /* 0x000fe40000010000 */
[----:B------:R0:W-:Y:S01]  /*d410*/  @!P2 SYNCS.ARRIVE.TRANS64.RED.A1T0 RZ, [R9+URZ], RZ ;  /* 0x000000ff09ffa9a7 */ /* 0x0001e2000810043f */
[----:B------:R-:W-:Y:S02]  /*d420*/  IMAD R136, R154, -0x2, R12 ;  /* 0xfffffffe9a887824 */ /* 0x000fe400078e020c */
[----:B-----5:R-:W-:Y:S02]  /*d430*/  IMAD.IADD R137, R155, 0x1, R13 ;  /* 0x000000019b897824 */ /* 0x020fe400078e020d */
[----:B0-----:R-:W-:-:S05]  /*d440*/  IMAD.U32 R9, RZ, RZ, UR38 ;  /* 0x00000026ff097e24 */ /* 0x001fca000f8e00ff */
[----:B------:R-:W-:-:S05]  /*d450*/  LOP3.LUT R10, RZ, R9, RZ, 0x33, !PT ;  /* 0x00000009ff0a7212 */ /* 0x000fca00078e33ff */
[----:B------:R-:W-:-:S04]  /*d460*/  IMAD.IADD R19, R10, 0x1, R19 ;  /* 0x000000010a137824 */ /* 0x000fc800078e0213 */
[----:B------:R-:W-:Y:S01]  /*d470*/  IMAD.IADD R138, R155, 0x1, R19 ;  /* 0x000000019b8a7824 */ /* 0x000fe200078e0213 */
[----:B------:R-:W-:Y:S06]  /*d480*/  @!P1 BRA `(.L_x_1174) ;  /* 0x0000000000589947 */ /* 0x000fec0003800000 */
[----:B------:R-:W-:Y:S01]  /*d490*/  ISETP.GT.AND P1, PT, R15, -0x1, PT ;  /* 0xffffffff0f00780c */ /* 0x000fe20003f24270 */
[----:B------:R-:W-:-:S12]  /*d4a0*/  BSSY B2, `(.L_x_1175) ;  /* 0x0000011000027945 */ /* 0x000fd80003800000 */
[----:B------:R-:W-:Y:S05]  /*d4b0*/  @P1 BRA `(.L_x_1176) ;  /* 0x0000000000241947 */ /* 0x000fea0003800000 */
[----:B------:R-:W2:Y:S01]  /*d4c0*/  LDL R155, [R1+0x18] ;  /* 0x00001800019b7983 */ /* 0x000ea20000100800 */
[----:B------:R-:W-:-:S05]  /*d4d0*/  IMAD.U32 R139, RZ, RZ, UR37 ;  /* 0x00000025ff8b7e24 */ /* 0x000fca000f8e00ff */
[----:B------:R-:W-:-:S13]  /*d4e0*/  ISETP.NE.AND P1, PT, R139, 0x1, PT ;  /* 0x000000018b00780c */ /* 0x000fda0003f25270 */
[----:B------:R-:W2:Y:S02]  /*d4f0*/  @P1 LDC.64 R10, c[0x0][0x9e8] ;  /* 0x00027a00ff0a1b82 */ /* 0x000ea40000000a00 */
[----:B--2---:R-:W-:-:S04]  /*d500*/  @P1 IMAD.HI.U32 R10, R155, R10, RZ ;  /* 0x0000000a9b0a1227 */ /* 0x004fc800078e00ff */
[----:B------:R-:W-:Y:S01]  /*d510*/  IMAD.MOV.U32 R140, RZ, RZ, R155 ;  /* 0x000000ffff8c7224 */ /* 0x000fe200078e009b */
[----:B------:R-:W-:-:S04]  /*d520*/  @P1 SHF.R.U32.HI R140, RZ, R11, R10 ;  /* 0x0000000bff8c1219 */ /* 0x000fc8000001160a */
[----:B------:R-:W-:Y:S01]  /*d530*/  LOP3.LUT R10, RZ, R140, RZ, 0x33, !PT ;  /* 0x0000008cff0a7212 */ /* 0x000fe200078e33ff */
[----:B------:R-:W-:Y:S06]  /*d540*/  BRA `(.L_x_1177) ;  /* 0x0000000000187947 */ /* 0x000fec0003800000 */
.L_x_1176:
[----:B------:R-:W-:-:S05]  /*d550*/  IMAD.U32 R139, RZ, RZ, UR37 ;  /* 0x00000025ff8b7e24 */ /* 0x000fca000f8e00ff */
[----:B------:R-:W-:-:S13]  /*d560*/  ISETP.NE.AND P1, PT, R139, 0x1, PT ;  /* 0x000000018b00780c */ /* 0x000fda0003f25270 */
[----:B------:R-:W0:Y:S02]  /*d570*/  @P1 LDC.64 R10, c[0x0][0x9e8] ;  /* 0x00027a00ff0a1b82 */ /* 0x000e240000000a00 */
[----:B0-----:R-:W-:-:S04]  /*d580*/  @P1 IMAD.HI.U32 R140, R15, R10, RZ ;  /* 0x0000000a0f8c1227 */ /* 0x001fc800078e00ff */
[----:B------:R-:W-:Y:S01]  /*d590*/  IMAD.MOV.U32 R10, RZ, RZ, R15 ;  /* 0x000000ffff0a7224 */ /* 0x000fe200078e000f */
[----:B------:R-:W-:-:S07]  /*d5a0*/  @P1 SHF.R.U32.HI R10, RZ, R11, R140 ;  /* 0x0000000bff0a1219 */ /* 0x000fce000001168c */
.L_x_1177:
[----:B------:R-:W-:Y:S05]  /*d5b0*/  BSYNC B2 ;  /* 0x0000000000027941 */ /* 0x000fea0003800000 */
.L_x_1175:
[----:B------:R-:W-:-:S05]  /*d5c0*/  IMAD R10, R10, R139, R136 ;  /* 0x0000008b0a0a7224 */ /* 0x000fca00078e0288 */
[----:B------:R-:W-:Y:S02]  /*d5d0*/  VIMNMX R138, R138, R10, !PT ;  /* 0x0000000a8a8a7248 */ /* 0x000fe40007fe0100 */
[----:B------:R-:W-:-:S07]  /*d5e0*/  VIADDMNMX R137, R10, R139, R137, PT ;  /* 0x0000008b0a897246 */ /* 0x000fce0003800189 */
.L_x_1174:
[C---:B------:R-:W-:Y:S01]  /*d5f0*/  ISETP.GE.AND P2, PT, R12.reuse, 0x2, PT ;  /* 0x000000020c00780c */ /* 0x040fe20003f46270 */
[----:B------:R-:W2:Y:S01]  /*d600*/  LDL R10, [R1+0x20] ;  /* 0x00002000010a7983 */ /* 0x000ea20000100800 */
[----:B------:R-:W-:Y:S02]  /*d610*/  ISETP.GE.AND P1, PT, R12, 0x9, PT ;  /* 0x000000090c00780c */ /* 0x000fe40003f26270 */
[----:B------:R-:W-:Y:S02]  /*d620*/  LOP3.LUT R16, R16, 0xdfffffff, RZ, 0xc0, !PT ;  /* 0xdfffffff10107812 */ /* 0x000fe400078ec0ff */
[C---:B------:R-:W-:Y:S02]  /*d630*/  ISETP.GE.AND P3, PT, R12.reuse, 0xa, PT ;  /* 0x0000000a0c00780c */ /* 0x040fe40003f66270 */
        /* <DEDUP_REMOVED lines=11> */
[----:B------:R-:W-:Y:S02]  /*d6f0*/  FSEL R124, R124, -INF , !P1 ;  /* 0xff8000007c7c7808 */ /* 0x000fe40004800000 */
[----:B------:R-:W-:Y:S02]  /*d700*/  ISETP.GT.AND P1, PT, R138, 0x9, !P3 ;  /* 0x000000098a00780c */ /* 0x000fe40005f24270 */
[----:B------:R-:W-:-:S02]  /*d710*/  LOP3.LUT R16, R16, 0x7fffffff, RZ, 0xc0, !PT ;  /* 0x7fffffff10107812 */ /* 0x000fc400078ec0ff */
[----:B------:R-:W-:Y:S02]  /*d720*/  ISETP.LT.OR P1, PT, R137, 0xa, P1 ;  /* 0x0000000a8900780c */ /* 0x000fe40000f21670 */
[----:B------:R-:W-:Y:S02]  /*d730*/  @P3 LOP3.LUT R16, R16, 0x80000000, RZ, 0xfc, !PT ;  /* 0x8000000010103812 */ /* 0x000fe400078efcff */
[----:B------:R-:W-:Y:S02]  /*d740*/  FSEL R125, R125, -INF , !P1 ;  /* 0xff8000007d7d7808 */ /* 0x000fe40004800000 */
[----:B------:R-:W-:Y:S02]  /*d750*/  @P2 LOP3.LUT R17, R17, 0x1, RZ, 0xfc, !PT ;  /* 0x0000000111112812 */ /* 0x000fe400078efcff */
[----:B------:R-:W-:Y:S02]  /*d760*/  ISETP.GT.AND P1, PT, R138, 0x10, !P2 ;  /* 0x000000108a00780c */ /* 0x000fe40005724270 */
[----:B------:R-:W-:-:S02]  /*d770*/  ISETP.GE.AND P2, PT, R12, 0x12, PT ;  /* 0x000000120c00780c */ /* 0x000fc40003f46270 */
[----:B------:R-:W-:Y:S02]  /*d780*/  ISETP.LT.OR P1, PT, R137, 0x11, P1 ;  /* 0x000000118900780c */ /* 0x000fe40000f21670 */
[----:B------:R-:W-:Y:S02]  /*d790*/  LOP3.LUT R17, R17, 0xfffffff7, RZ, 0xc0, !PT ;  /* 0xfffffff711117812 */ /* 0x000fe400078ec0ff */
[----:B------:R-:W-:Y:S02]  /*d7a0*/  FSEL R128, R128, -INF , !P1 ;  /* 0xff80000080807808 */ /* 0x000fe40004800000 */
[----:B------:R-:W-:Y:S02]  /*d7b0*/  ISETP.GT.AND P1, PT, R138, 0x11, !P2 ;  /* 0x000000118a00780c */ /* 0x000fe40005724270 */
[----:B------:R-:W-:Y:S02]  /*d7c0*/  LOP3.LUT R16, R16, 0xffffffef, RZ, 0xc0, !PT ;  /* 0xffffffef10107812 */ /* 0x000fe400078ec0ff */
[----:B------:R-:W-:-:S02]  /*d7d0*/  ISETP.LT.OR P1, PT, R137, 0x12, P1 ;  /* 0x000000128900780c */ /* 0x000fc40000f21670 */
[----:B------:R-:W-:Y:S02]  /*d7e0*/  @P2 LOP3.LUT R17, R17, 0x8, RZ, 0xfc, !PT ;  /* 0x0000000811112812 */ /* 0x000fe400078efcff */
[----:B------:R-:W-:Y:S02]  /*d7f0*/  ISETP.GE.AND P2, PT, R12, 0x19, PT ;  /* 0x000000190c00780c */ /* 0x000fe40003f46270 */
[----:B------:R-:W-:Y:S02]  /*d800*/  FSEL R129, R129, -INF , !P1 ;  /* 0xff80000081817808 */ /* 0x000fe40004800000 */
[----:B------:R-:W-:Y:S02]  /*d810*/  LOP3.LUT R17, R17, 0xfffffffb, RZ, 0xc0, !PT ;  /* 0xfffffffb11117812 */ /* 0x000fe400078ec0ff */
[----:B------:R-:W-:Y:S02]  /*d820*/  ISETP.GT.AND P1, PT, R138, 0x18, !P2 ;  /* 0x000000188a00780c */ /* 0x000fe40005724270 */
[----:B------:R-:W-:-:S02]  /*d830*/  @P6 LOP3.LUT R16, R16, 0x10, RZ, 0xfc, !PT ;  /* 0x0000001010106812 */ /* 0x000fc400078efcff */
[----:B------:R-:W-:Y:S02]  /*d840*/  ISETP.LT.OR P1, PT, R137, 0x19, P1 ;  /* 0x000000198900780c */ /* 0x000fe40000f21670 */
[----:B------:R-:W-:Y:S02]  /*d850*/  LOP3.LUT R16, R16, 0xffbfffff, RZ, 0xc0, !PT ;  /* 0xffbfffff10107812 */ /* 0x000fe400078ec0ff */
[----:B------:R-:W-:Y:S02]  /*d860*/  @P2 LOP3.LUT R17, R17, 0x4, RZ, 0xfc, !PT ;  /* 0x0000000411112812 */ /* 0x000fe400078efcff */
[----:B------:R-:W-:Y:S02]  /*d870*/  ISETP.GE.AND P2, PT, R12, 0x1a, PT ;  /* 0x0000001a0c00780c */ /* 0x000fe40003f46270 */
[----:B------:R-:W-:Y:S02]  /*d880*/  FSEL R132, R132, -INF , !P1 ;  /* 0xff80000084847808 */ /* 0x000fe40004800000 */
[----:B------:R-:W-:-:S02]  /*d890*/  ISETP.GT.AND P1, PT, R138, 0x19, !P2 ;  /* 0x000000198a00780c */ /* 0x000fc40005724270 */
        /* <DEDUP_REMOVED lines=80> */
[----:B------:R-:W-:Y:S01]  /*dda0*/  @P6 LOP3.LUT R16, R16, 0x2000, RZ, 0xfc, !PT ;  /* 0x0000200010106812 */ /* 0x000fe200078efcff */
[----:B--2---:R-:W-:Y:S01]  /*ddb0*/  IMAD.IADD R13, R10, 0x1, R13 ;  /* 0x000000010a0d7824 */ /* 0x004fe200078e020d */
[----:B------:R-:W-:Y:S01]  /*ddc0*/  ISETP.GE.AND P6, PT, R12, 0x5a, PT ;  /* 0x0000005a0c00780c */ /* 0x000fe20003fc6270 */
[----:B------:R-:W-:Y:S01]  /*ddd0*/  IMAD.IADD R19, R10, 0x1, R19 ;  /* 0x000000010a137824 */ /* 0x000fe200078e0213 */
        /* <DEDUP_REMOVED lines=53> */
[----:B------:R-:W-:-:S13]  /*e130*/  ISETP.GE.AND P6, PT, R12, 0x81, PT ;  /* 0x000000810c00780c */ /* 0x000fda0003fc6270 */
        /* <DEDUP_REMOVED lines=52> */
[----:B------:R-:W-:-:S13]  /*e480*/  LOP3.LUT P6, RZ, R17, 0x10, RZ, 0xc0, !PT ;  /* 0x0000001011ff7812 */ /* 0x000fda00078cc0ff */
[----:B------:R-:W-:Y:S05]  /*e490*/  @!P6 BRA `(.L_x_1178) ;  /* 0x000000000058e947 */ /* 0x000fea0003800000 */
        /* <DEDUP_REMOVED lines=12> */
.L_x_1180:
[----:B------:R-:W-:-:S05]  /*e560*/  IMAD.U32 R12, RZ, RZ, UR37 ;  /* 0x00000025ff0c7e24 */ /* 0x000fca000f8e00ff */
[----:B------:R-:W-:-:S13]  /*e570*/  ISETP.NE.AND P6, PT, R12, 0x1, PT ;  /* 0x000000010c00780c */ /* 0x000fda0003fc5270 */
[----:B------:R-:W0:Y:S02]  /*e580*/  @P6 LDC.64 R10, c[0x0][0x9e8] ;  /* 0x00027a00ff0a6b82 */ /* 0x000e240000000a00 */
[----:B0-----:R-:W-:-:S04]  /*e590*/  @P6 IMAD.HI.U32 R137, R21, R10, RZ ;  /* 0x0000000a15896227 */ /* 0x001fc800078e00ff */
[----:B------:R-:W-:Y:S01]  /*e5a0*/  IMAD.MOV.U32 R10, RZ, RZ, R21 ;  /* 0x000000ffff0a7224 */ /* 0x000fe200078e0015 */
[----:B------:R-:W-:-:S07]  /*e5b0*/  @P6 SHF.R.U32.HI R10, RZ, R11, R137 ;  /* 0x0000000bff0a6219 */ /* 0x000fce0000011689 */
.L_x_1181:
[----:B------:R-:W-:Y:S05]  /*e5c0*/  BSYNC B2 ;  /* 0x0000000000027941 */ /* 0x000fea0003800000 */
.L_x_1179:
[----:B------:R-:W-:-:S05]  /*e5d0*/  IMAD R136, R10, R12, R136 ;  /* 0x0000000c0a887224 */ /* 0x000fca00078e0288 */
[----:B------:R-:W-:Y:S02]  /*e5e0*/  VIMNMX R19, R19, R136, !PT ;  /* 0x0000008813137248 */ /* 0x000fe40007fe0100 */
[----:B------:R-:W-:-:S07]  /*e5f0*/  VIADDMNMX R13, R136, R12, R13, PT ;  /* 0x0000000c880d7246 */ /* 0x000fce000380010d */
.L_x_1178:
[----:B------:R-:W-:Y:S01]  /*e600*/  ISETP.GT.AND P1, PT, R19, 0x20, !P1 ;  /* 0x000000201300780c */ /* 0x000fe20004f24270 */
[----:B------:R-:W2:Y:S03]  /*e610*/  LDL.LU R137, [R1+0x8] ;  /* 0x0000080001897983 */ /* 0x000ea60000300800 */
[----:B------:R-:W-:Y:S01]  /*e620*/  ISETP.LT.OR P1, PT, R13, 0x21, P1 ;  /* 0x000000210d00780c */ /* 0x000fe20000f21670 */
[----:B------:R-:W3:Y:S01]  /*e630*/  LDL.LU R136, [R1+0x4] ;  /* 0x0000040001887983 */ /* 0x000ee20000300800 */
[----:B------:R-:W-:Y:S02]  /*e640*/  LOP3.LUT P6, RZ, R16, 0x400000, RZ, 0xc0, !PT ;  /* 0x0040000010ff7812 */ /* 0x000fe400078cc0ff */
[----:B------:R-:W-:Y:S02]  /*e650*/  FSEL R106, R106, -INF , !P1 ;  /* 0xff8000006a6a7808 */ /* 0x000fe40004800000 */
[----:B------:R-:W-:-:S02]  /*e660*/  LOP3.LUT P1, RZ, R16, 0x10, RZ, 0xc0, !PT ;  /* 0x0000001010ff7812 */ /* 0x000fc4000782c0ff */
[C---:B------:R-:W-:Y:S02]  /*e670*/  ISETP.GT.AND P4, PT, R19.reuse, 0x29, !P4 ;  /* 0x000000291300780c */ /* 0x040fe40006784270 */
[----:B------:R-:W-:Y:S02]  /*e680*/  ISETP.GT.AND P1, PT, R19, 0x30, !P1 ;  /* 0x000000301300780c */ /* 0x000fe40004f24270 */
[C---:B------:R-:W-:Y:S02]  /*e690*/  ISETP.LT.OR P4, PT, R13.reuse, 0x2a, P4 ;  /* 0x0000002a0d00780c */ /* 0x040fe40002781670 */
[----:B------:R-:W-:Y:S02]  /*e6a0*/  ISETP.LT.OR P1, PT, R13, 0x31, P1 ;  /* 0x000000310d00780c */ /* 0x000fe40000f21670 */
[----:B------:R-:W-:Y:S02]  /*e6b0*/  FSEL R111, R111, -INF , !P4 ;  /* 0xff8000006f6f7808 */ /* 0x000fe40006000000 */
[----:B------:R-:W-:-:S02]  /*e6c0*/  FSEL R114, R114, -INF , !P1 ;  /* 0xff80000072727808 */ /* 0x000fc40004800000 */
[C---:B------:R-:W-:Y:S02]  /*e6d0*/  ISETP.GT.AND P1, PT, R19.reuse, 0x31, !P6 ;  /* 0x000000311300780c */ /* 0x040fe40007724270 */
[----:B------:R-:W-:Y:S02]  /*e6e0*/  ISETP.GT.AND P3, PT, R19, 0x28, !P3 ;  /* 0x000000281300780c */ /* 0x000fe40005f64270 */
[----:B------:R-:W-:Y:S02]  /*e6f0*/  ISETP.LT.OR P1, PT, R13, 0x32, P1 ;  /* 0x000000320d00780c */ /* 0x000fe40000f21670 */
[C---:B------:R-:W-:Y:S02]  /*e700*/  LOP3.LUT P4, RZ, R16.reuse, 0x40000, RZ, 0xc0, !PT ;  /* 0x0004000010ff7812 */ /* 0x040fe4000788c0ff */
[----:B------:R-:W-:Y:S02]  /*e710*/  FSEL R115, R115, -INF , !P1 ;  /* 0xff80000073737808 */ /* 0x000fe40004800000 */
[----:B------:R-:W-:-:S02]  /*e720*/  LOP3.LUT P1, RZ, R16, 0x200000, RZ, 0xc0, !PT ;  /* 0x0020000010ff7812 */ /* 0x000fc4000782c0ff */
[----:B------:R-:W-:Y:S02]  /*e730*/  ISETP.LT.OR P3, PT, R13, 0x29, P3 ;  /* 0x000000290d00780c */ /* 0x000fe40001f61670 */
[----:B------:R-:W-:Y:S02]  /*e740*/  ISETP.GT.AND P1, PT, R19, 0x38, !P1 ;  /* 0x000000381300780c */ /* 0x000fe40004f24270 */
[----:B------:R-:W-:Y:S02]  /*e750*/  FSEL R110, R110, -INF , !P3 ;  /* 0xff8000006e6e7808 */ /* 0x000fe40005800000 */
[----:B------:R-:W-:Y:S02]  /*e760*/  ISETP.LT.OR P1, PT, R13, 0x39, P1 ;  /* 0x000000390d00780c */ /* 0x000fe40000f21670 */
[----:B------:R-:W-:Y:S02]  /*e770*/  ISETP.GT.AND P2, PT, R19, 0x21, !P2 ;  /* 0x000000211300780c */ /* 0x000fe40005744270 */
[----:B------:R-:W-:-:S02]  /*e780*/  FSEL R118, R118, -INF , !P1 ;  /* 0xff80000076767808 */ /* 0x000fc40004800000 */
[C---:B------:R-:W-:Y:S02]  /*e790*/  LOP3.LUT P1, RZ, R16.reuse, 0x100000, RZ, 0xc0, !PT ;  /* 0x0010000010ff7812 */ /* 0x040fe4000782c0ff */
[----:B------:R-:W-:Y:S02]  /*e7a0*/  LOP3.LUT P3, RZ, R16, 0x20000, RZ, 0xc0, !PT ;  /* 0x0002000010ff7812 */ /* 0x000fe4000786c0ff */
[----:B------:R-:W-:Y:S02]  /*e7b0*/  ISETP.GT.AND P1, PT, R19, 0x39, !P1 ;  /* 0x000000391300780c */ /* 0x000fe40004f24270 */
[C---:B------:R-:W-:Y:S02]  /*e7c0*/  ISETP.LT.OR P2, PT, R13.reuse, 0x22, P2 ;  /* 0x000000220d00780c */ /* 0x040fe40001741670 */
[----:B------:R-:W-:Y:S02]  /*e7d0*/  ISETP.LT.OR P1, PT, R13, 0x3a, P1 ;  /* 0x0000003a0d00780c */ /* 0x000fe40000f21670 */
[----:B------:R-:W-:-:S02]  /*e7e0*/  FSEL R107, R107, -INF , !P2 ;  /* 0xff8000006b6b7808 */ /* 0x000fc40005000000 */
[----:B------:R-:W-:Y:S02]  /*e7f0*/  FSEL R119, R119, -INF , !P1 ;  /* 0xff80000077777808 */ /* 0x000fe40004800000 */
[C---:B------:R-:W-:Y:S02]  /*e800*/  LOP3.LUT P1, RZ, R16.reuse, 0x80000, RZ, 0xc0, !PT ;  /* 0x0008000010ff7812 */ /* 0x040fe4000782c0ff */
[----:B------:R-:W-:Y:S02]  /*e810*/  LOP3.LUT P2, RZ, R16, 0x10000, RZ, 0xc0, !PT ;  /* 0x0001000010ff7812 */ /* 0x000fe4000784c0ff */
[----:B------:R-:W-:Y:S02]  /*e820*/  ISETP.GT.AND P1, PT, R19, 0x40, !P1 ;  /* 0x000000401300780c */ /* 0x000fe40004f24270 */
[----:B------:R-:W-:Y:S02]  /*e830*/  LOP3.LUT R17, R17, 0xffffffdf, RZ, 0xc0, !PT ;  /* 0xffffffdf11117812 */ /* 0x000fe400078ec0ff */
[----:B------:R-:W-:-:S02]  /*e840*/  ISETP.LT.OR P1, PT, R13, 0x41, P1 ;  /* 0x000000410d00780c */ /* 0x000fc40000f21670 */
[----:B------:R-:W-:Y:S02]  /*e850*/  @P0 LOP3.LUT R17, R17, 0x20, RZ, 0xfc, !PT ;  /* 0x0000002011110812 */ /* 0x000fe400078efcff */
[----:B------:R-:W-:Y:S02]  /*e860*/  FSEL R90, R90, -INF , !P1 ;  /* 0xff8000005a5a7808 */ /* 0x000fe40004800000 */
[----:B------:R-:W-:Y:S02]  /*e870*/  ISETP.GT.AND P1, PT, R19, 0x41, !P4 ;  /* 0x000000411300780c */ /* 0x000fe40006724270 */
[C---:B------:R-:W-:Y:S02]  /*e880*/  LOP3.LUT P0, RZ, R16.reuse, 0x8000, RZ, 0xc0, !PT ;  /* 0x0000800010ff7812 */ /* 0x040fe4000780c0ff */
[----:B------:R-:W-:Y:S02]  /*e890*/  ISETP.LT.OR P1, PT, R13, 0x42, P1 ;  /* 0x000000420d00780c */ /* 0x000fe40000f21670 */
[----:B------:R-:W-:-:S02]  /*e8a0*/  LOP3.LUT P6, RZ, R16, 0x2000, RZ, 0xc0, !PT ;  /* 0x0000200010ff7812 */ /* 0x000fc400078cc0ff */
[----:B------:R-:W-:Y:S02]  /*e8b0*/  FSEL R91, R91, -INF , !P1 ;  /* 0xff8000005b5b7808 */ /* 0x000fe40004800000 */
[----:B------:R-:W-:Y:S02]  /*e8c0*/  ISETP.GT.AND P1, PT, R19, 0x48, !P3 ;  /* 0x000000481300780c */ /* 0x000fe40005f24270 */
[C---:B------:R-:W-:Y:S02]  /*e8d0*/  LOP3.LUT P4, RZ, R16.reuse, 0x100, RZ, 0xc0, !PT ;  /* 0x0000010010ff7812 */ /* 0x040fe4000788c0ff */
[----:B------:R-:W-:Y:S02]  /*e8e0*/  ISETP.LT.OR P1, PT, R13, 0x49, P1 ;  /* 0x000000490d00780c */ /* 0x000fe40000f21670 */
[----:B------:R-:W-:Y:S02]  /*e8f0*/  LOP3.LUT P3, RZ, R16, 0x80, RZ, 0xc0, !PT ;  /* 0x0000008010ff7812 */ /* 0x000fe4000786c0ff */
[----:B------:R-:W-:-:S02]  /*e900*/  FSEL R94, R94, -INF , !P1 ;  /* 0xff8000005e5e7808 */ /* 0x000fc40004800000 */
[----:B------:R-:W-:Y:S02]  /*e910*/  ISETP.GT.AND P1, PT, R19, 0x49, !P2 ;  /* 0x000000491300780c */ /* 0x000fe40005724270 */
[----:B------:R-:W-:Y:S02]  /*e920*/  LOP3.LUT P2, RZ, R16, 0x40, RZ, 0xc0, !PT ;  /* 0x0000004010ff7812 */ /* 0x000fe4000784c0ff */
[----:B------:R-:W-:Y:S02]  /*e930*/  ISETP.LT.OR P1, PT, R13, 0x4a, P1 ;  /* 0x0000004a0d00780c */ /* 0x000fe40000f21670 */
[----:B------:R-:W-:Y:S02]  /*e940*/  FMNMX.FTZ R10, R120, R3, !PT ;  /* 0x00000003780a7209 */ /* 0x000fe40007810000 */
[----:B------:R-:W-:Y:S02]  /*e950*/  FSEL R95, R95, -INF , !P1 ;  /* 0xff8000005f5f7808 */ /* 0x000fe40004800000 */
[----:B------:R-:W-:-:S02]  /*e960*/  ISETP.GT.AND P1, PT, R19, 0x50, !P0 ;  /* 0x000000501300780c */ /* 0x000fc40004724270 */
[----:B------:R-:W-:Y:S02]  /*e970*/  LOP3.LUT P0, RZ, R16, 0x20, RZ, 0xc0, !PT ;  /* 0x0000002010ff7812 */ /* 0x000fe4000780c0ff */
        /* <DEDUP_REMOVED lines=44> */
[----:B------:R-:W-:Y:S02]  /*ec40*/  FMNMX.FTZ R10, R92, R10, !PT ;  /* 0x0000000a5c0a7209 */ /* 0x000fe40007810000 */
[----:B------:R-:W-:Y:S02]  /*ec50*/  ISETP.LT.OR P1, PT, R13, 0x6a, P1 ;  /* 0x0000006a0d00780c */ /* 0x000fe40000f21670 */
[----:B------:R-:W-:-:S02]  /*ec60*/  FMNMX.FTZ R10, R93, R10, !PT ;  /* 0x0000000a5d0a7209 */ /* 0x000fc40007810000 */
        /* <DEDUP_REMOVED lines=11> */
[----:B------:R-:W-:-:S02]  /*ed20*/  ISETP.GT.AND P1, PT, R19, 0x78, !P0 ;  /* 0x000000781300780c */ /* 0x000fc40004724270 */
[----:B------:R-:W-:Y:S02]  /*ed30*/  FMNMX.FTZ R10, R72, R10, !PT ;  /* 0x0000000a480a7209 */ /* 0x000fe40007810000 */
[----:B------:R-:W-:Y:S02]  /*ed40*/  ISETP.LT.OR P1, PT, R13, 0x79, P1 ;  /* 0x000000790d00780c */ /* 0x000fe40000f21670 */
[----:B------:R-:W-:Y:S02]  /*ed50*/  FMNMX.FTZ R10, R73, R10, !PT ;  /* 0x0000000a490a7209 */ /* 0x000fe40007810000 */
[----:B------:R-:W-:Y:S02]  /*ed60*/  FSEL R86, R86, -INF , !P1 ;  /* 0xff80000056567808 */ /* 0x000fe40004800000 */
        /* <DEDUP_REMOVED lines=27> */
[----:B------:R-:W-:Y:S02]  /*ef20*/  LOP3.LUT P0, RZ, R16, 0x8000000, RZ, 0xc0, !PT ;  /* 0x0800000010ff7812 */ /* 0x000fe4000780c0ff */
[----:B------:R-:W-:Y:S02]  /*ef30*/  ISETP.GT.AND P1, PT, R19, 0x11, !P1 ;  /* 0x000000111300780c */ /* 0x000fe40004f24270 */
[----:B------:R-:W-:Y:S02]  /*ef40*/  FMNMX.FTZ R10, R65, R10, !PT ;  /* 0x0000000a410a7209 */ /* 0x000fe40007810000 */
[----:B------:R-:W-:Y:S02]  /*ef50*/  ISETP.LT.OR P1, PT, R13, 0x12, P1 ;  /* 0x000000120d00780c */ /* 0x000fe40000f21670 */
[----:B------:R-:W-:-:S02]  /*ef60*/  ISETP.GT.AND P0, PT, R19, 0x80, !P0 ;  /* 0x000000801300780c */ /* 0x000fc40004704270 */
[----:B------:R-:W-:Y:S02]  /*ef70*/  FSEL R131, R131, -INF , !P1 ;  /* 0xff80000083837808 */ /* 0x000fe40004800000 */
[----:B------:R-:W-:Y:S02]  /*ef80*/  LOP3.LUT P1, RZ, R17, 0x4, RZ, 0xc0, !PT ;  /* 0x0000000411ff7812 */ /* 0x000fe4000782c0ff */
[----:B------:R-:W-:Y:S02]  /*ef90*/  FMNMX.FTZ R10, R68, R10, !PT ;  /* 0x0000000a440a7209 */ /* 0x000fe40007810000 */
[----:B------:R-:W-:Y:S02]  /*efa0*/  ISETP.GT.AND P1, PT, R19, 0x18, !P1 ;  /* 0x000000181300780c */ /* 0x000fe40004f24270 */
[----:B------:R-:W-:Y:S02]  /*efb0*/  FMNMX.FTZ R10, R69, R10, !PT ;  /* 0x0000000a450a7209 */ /* 0x000fe40007810000 */
[----:B------:R-:W-:-:S02]  /*efc0*/  ISETP.LT.OR P1, PT, R13, 0x19, P1 ;  /* 0x000000190d00780c */ /* 0x000fc40000f21670 */
[----:B------:R-:W-:Y:S01]  /*efd0*/  ISETP.GT.AND P5, PT, R19, 0x79, !P5 ;  /* 0x000000791300780c */ /* 0x000fe20006fa4270 */
[----:B------:R-:W0:Y:S01]  /*efe0*/  SHFL.BFLY PT, R11, R10, 0x2, 0x1f ;  /* 0x0c401f000a0b7f89 */ /* 0x000e2200000e0000 */
[----:B------:R-:W-:Y:S02]  /*eff0*/  FSEL R134, R134, -INF , !P1 ;  /* 0xff80000086867808 */ /* 0x000fe40004800000 */
[C---:B------:R-:W-:Y:S02]  /*f000*/  LOP3.LUT P1, RZ, R17.reuse, 0x2, RZ, 0xc0, !PT ;  /* 0x0000000211ff7812 */ /* 0x040fe4000782c0ff */
[----:B------:R-:W-:Y:S02]  /*f010*/  LOP3.LUT R17, R17, 0xffffff7f, RZ, 0xc0, !PT ;  /* 0xffffff7f11117812 */ /* 0x000fe400078ec0ff */
[----:B------:R-:W-:Y:S02]  /*f020*/  ISETP.GT.AND P1, PT, R19, 0x19, !P1 ;  /* 0x000000191300780c */ /* 0x000fe40004f24270 */
[----:B------:R-:W-:-:S02]  /*f030*/  @P0 LOP3.LUT R17, R17, 0x80, RZ, 0xfc, !PT ;  /* 0x0000008011110812 */ /* 0x000fc400078efcff */
[----:B------:R-:W-:Y:S02]  /*f040*/  ISETP.LT.OR P1, PT, R13, 0x1a, P1 ;  /* 0x0000001a0d00780c */ /* 0x000fe40000f21670 */
[C---:B------:R-:W-:Y:S02]  /*f050*/  LOP3.LUT P0, RZ, R16.reuse, 0x10000000, RZ, 0xc0, !PT ;  /* 0x1000000010ff7812 */ /* 0x040fe4000780c0ff */
[----:B------:R-:W-:Y:S02]  /*f060*/  FSEL R135, R135, -INF , !P1 ;  /* 0xff80000087877808 */ /* 0x000fe40004800000 */
[----:B------:R-:W-:Y:S02]  /*f070*/  LOP3.LUT P1, RZ, R16, 0x1, RZ, 0xc0, !PT ;  /* 0x0000000110ff7812 */ /* 0x000fe4000782c0ff */
[C---:B------:R-:W-:Y:S02]  /*f080*/  ISETP.GT.AND P0, PT, R19.reuse, 0x99, !P0 ;  /* 0x000000991300780c */ /* 0x040fe40004704270 */
[----:B------:R-:W-:-:S02]  /*f090*/  ISETP.GT.AND P1, PT, R19, RZ, !P1 ;  /* 0x000000ff1300720c */ /* 0x000fc40004f24270 */
[C---:B------:R-:W-:Y:S02]  /*f0a0*/  ISETP.LT.OR P5, PT, R13.reuse, 0x7a, P5 ;  /* 0x0000007a0d00780c */ /* 0x040fe40002fa1670 */
[----:B------:R-:W-:Y:S02]  /*f0b0*/  ISETP.LT.OR P1, PT, R13, 0x1, P1 ;  /* 0x000000010d00780c */ /* 0x000fe40000f21670 */
[----:B------:R-:W-:Y:S02]  /*f0c0*/  FSEL R87, R87, -INF , !P5 ;  /* 0xff80000057577808 */ /* 0x000fe40006800000 */
[----:B------:R-:W-:Y:S02]  /*f0d0*/  FSEL R122, R122, -INF , !P1 ;  /* 0xff8000007a7a7808 */ /* 0x000fe40004800000 */
[----:B------:R-:W-:Y:S02]  /*f0e0*/  LOP3.LUT P2, RZ, R16, 0x2000000, RZ, 0xc0, !PT ;  /* 0x0200000010ff7812 */ /* 0x000fe4000784c0ff */
[----:B------:R-:W-:-:S02]  /*f0f0*/  FMNMX.FTZ R12, R122, R0, !PT ;  /* 0x000000007a0c7209 */ /* 0x000fc40007810000 */
[C---:B------:R-:W-:Y:S02]  /*f100*/  LOP3.LUT P3, RZ, R16.reuse, 0x1000000, RZ, 0xc0, !PT ;  /* 0x0100000010ff7812 */ /* 0x040fe4000786c0ff */
[----:B------:R-:W-:Y:S02]  /*f110*/  FMNMX.FTZ R12, R123, R12, !PT ;  /* 0x0000000c7b0c7209 */ /* 0x000fe40007810000 */
[----:B------:R-:W-:Y:S02]  /*f120*/  LOP3.LUT P4, RZ, R16, 0x8, RZ, 0xc0, !PT ;  /* 0x0000000810ff7812 */ /* 0x000fe4000788c0ff */
[----:B------:R-:W-:Y:S02]  /*f130*/  FMNMX.FTZ R12, R126, R12, !PT ;  /* 0x0000000c7e0c7209 */ /* 0x000fe40007810000 */
[----:B------:R-:W-:Y:S02]  /*f140*/  LOP3.LUT P5, RZ, R16, 0x4, RZ, 0xc0, !PT ;  /* 0x0000000410ff7812 */ /* 0x000fe400078ac0ff */
[----:B------:R-:W-:-:S02]  /*f150*/  FMNMX.FTZ R12, R127, R12, !PT ;  /* 0x0000000c7f0c7209 */ /* 0x000fc40007810000 */
[----:B------:R-:W-:Y:S02]  /*f160*/  LOP3.LUT P6, RZ, R16, 0x2, RZ, 0xc0, !PT ;  /* 0x0000000210ff7812 */ /* 0x000fe400078cc0ff */
[----:B------:R-:W-:Y:S02]  /*f170*/  FMNMX.FTZ R12, R130, R12, !PT ;  /* 0x0000000c820c7209 */ /* 0x000fe40007810000 */
[C---:B------:R-:W-:Y:S02]  /*f180*/  LOP3.LUT P1, RZ, R16.reuse, 0x4000000, RZ, 0xc0, !PT ;  /* 0x0400000010ff7812 */ /* 0x040fe4000782c0ff */
[----:B------:R-:W-:Y:S02]  /*f190*/  FMNMX.FTZ R12, R131, R12, !PT ;  /* 0x0000000c830c7209 */ /* 0x000fe40007810000 */
[----:B------:R-:W-:Y:S02]  /*f1a0*/  LOP3.LUT R16, R16, 0xfffffffd, RZ, 0xc0, !PT ;  /* 0xfffffffd10107812 */ /* 0x000fe400078ec0ff */
[----:B------:R-:W-:-:S02]  /*f1b0*/  FMNMX.FTZ R12, R134, R12, !PT ;  /* 0x0000000c860c7209 */ /* 0x000fc40007810000 */
[----:B------:R-:W-:Y:S02]  /*f1c0*/  @P0 LOP3.LUT R16, R16, 0x2, RZ, 0xfc, !PT ;  /* 0x0000000210100812 */ /* 0x000fe400078efcff */
[----:B------:R-:W-:Y:S02]  /*f1d0*/  FMNMX.FTZ R12, R135, R12, !PT ;  /* 0x0000000c870c7209 */ /* 0x000fe40007810000 */
[----:B------:R-:W-:Y:S02]  /*f1e0*/  LOP3.LUT P0, RZ, R17, 0x80, RZ, 0xc0, !PT ;  /* 0x0000008011ff7812 */ /* 0x000fe4000780c0ff */
[----:B------:R-:W-:Y:S02]  /*f1f0*/  FMNMX.FTZ R12, R106, R12, !PT ;  /* 0x0000000c6a0c7209 */ /* 0x000fe40007810000 */
[----:B0-----:R-:W-:Y:S02]  /*f200*/  FMNMX.FTZ R10, R10, R11, !PT ;  /* 0x0000000b0a0a7209 */ /* 0x001fe40007810000 */
[----:B------:R-:W-:-:S02]  /*f210*/  FMNMX.FTZ R12, R107, R12, !PT ;  /* 0x0000000c6b0c7209 */ /* 0x000fc40007810000 */
[----:B------:R-:W-:Y:S01]  /*f220*/  ISETP.LT.OR P0, PT, R13, 0x81, P0 ;  /* 0x000000810d00780c */ /* 0x000fe20000701670 */
[----:B------:R-:W0:Y:S01]  /*f230*/  SHFL.BFLY PT, R11, R10, 0x1, 0x1f ;  /* 0x0c201f000a0b7f89 */ /* 0x000e2200000e0000 */
[----:B------:R-:W-:Y:S02]  /*f240*/  FMNMX.FTZ R12, R110, R12, !PT ;  /* 0x0000000c6e0c7209 */ /* 0x000fe40007810000 */
[----:B------:R-:W-:Y:S02]  /*f250*/  LOP3.LUT R16, R16, 0xfffffff7, RZ, 0xc0, !PT ;  /* 0xfffffff710107812 */ /* 0x000fe400078ec0ff */
[----:B------:R-:W-:Y:S02]  /*f260*/  FMNMX.FTZ R12, R111, R12, !PT ;  /* 0x0000000c6f0c7209 */ /* 0x000fe40007810000 */
[----:B------:R-:W-:Y:S02]  /*f270*/  ISETP.GT.AND P1, PT, R19, 0x81, !P1 ;  /* 0x000000811300780c */ /* 0x000fe40004f24270 */
[----:B------:R-:W-:-:S02]  /*f280*/  FMNMX.FTZ R12, R114, R12, !PT ;  /* 0x0000000c720c7209 */ /* 0x000fc40007810000 */
[----:B------:R-:W-:Y:S02]  /*f290*/  ISETP.GT.AND P2, PT, R19, 0x88, !P2 ;  /* 0x000000881300780c */ /* 0x000fe40005744270 */
[----:B------:R-:W-:Y:S02]  /*f2a0*/  FMNMX.FTZ R12, R115, R12, !PT ;  /* 0x0000000c730c7209 */ /* 0x000fe40007810000 */
[----:B------:R-:W-:Y:S02]  /*f2b0*/  @P0 LOP3.LUT R16, R16, 0x8, RZ, 0xfc, !PT ;  /* 0x0000000810100812 */ /* 0x000fe400078efcff */
[----:B------:R-:W-:Y:S02]  /*f2c0*/  FMNMX.FTZ R12, R118, R12, !PT ;  /* 0x0000000c760c7209 */ /* 0x000fe40007810000 */
[----:B------:R-:W-:Y:S02]  /*f2d0*/  ISETP.LT.OR P0, PT, R13, 0x82, P1 ;  /* 0x000000820d00780c */ /* 0x000fe40000f01670 */
[----:B------:R-:W-:-:S02]  /*f2e0*/  FMNMX.FTZ R12, R119, R12, !PT ;  /* 0x0000000c770c7209 */ /* 0x000fc40007810000 */
[----:B------:R-:W-:Y:S02]  /*f2f0*/  LOP3.LUT P1, RZ, R16, 0x2, RZ, 0xc0, !PT ;  /* 0x0000000210ff7812 */ /* 0x000fe4000782c0ff */
[----:B------:R-:W-:Y:S02]  /*f300*/  FMNMX.FTZ R12, R90, R12, !PT ;  /* 0x0000000c5a0c7209 */ /* 0x000fe40007810000 */
[----:B------:R-:W-:Y:S02]  /*f310*/  LOP3.LUT R16, R16, 0xfffffffb, RZ, 0xc0, !PT ;  /* 0xfffffffb10107812 */ /* 0x000fe400078ec0ff */
[----:B------:R-:W-:Y:S02]  /*f320*/  FMNMX.FTZ R12, R91, R12, !PT ;  /* 0x0000000c5b0c7209 */ /* 0x000fe40007810000 */
[----:B0-----:R-:W-:Y:S02]  /*f330*/  FMNMX.FTZ R10, R10, R11, !PT ;  /* 0x0000000b0a0a7209 */ /* 0x001fe40007810000 */
[----:B------:R-:W-:-:S02]  /*f340*/  FMNMX.FTZ R12, R94, R12, !PT ;  /* 0x0000000c5e0c7209 */ /* 0x000fc40007810000 */
[----:B------:R-:W-:Y:S02]  /*f350*/  @P0 LOP3.LUT R16, R16, 0x4, RZ, 0xfc, !PT ;  /* 0x0000000410100812 */ /* 0x000fe400078efcff */
[----:B------:R-:W-:Y:S02]  /*f360*/  FMNMX.FTZ R12, R95, R12, !PT ;  /* 0x0000000c5f0c7209 */ /* 0x000fe40007810000 */
[----:B------:R-:W-:Y:S02]  /*f370*/  ISETP.LT.OR P0, PT, R13, 0x89, P2 ;  /* 0x000000890d00780c */ /* 0x000fe40001701670 */
[----:B------:R-:W-:Y:S02]  /*f380*/  FMNMX.FTZ R12, R98, R12, !PT ;  /* 0x0000000c620c7209 */ /* 0x000fe40007810000 */
[----:B------:R-:W-:Y:S02]  /*f390*/  FSETP.NEU.FTZ.AND P2, PT, R10, -INF , PT ;  /* 0xff8000000a00780b */ /* 0x000fe40003f5d000 */
[----:B------:R-:W-:-:S02]  /*f3a0*/  FMNMX.FTZ R12, R99, R12, !PT ;  /* 0x0000000c630c7209 */ /* 0x000fc40007810000 */
[----:B------:R-:W-:Y:S02]  /*f3b0*/  FSEL R11, R10, RZ, P2 ;  /* 0x000000ff0a0b7208 */ /* 0x000fe40001000000 */
[----:B------:R-:W-:Y:S02]  /*f3c0*/  FMNMX.FTZ R12, R102, R12, !PT ;  /* 0x0000000c660c7209 */ /* 0x000fe40007810000 */
[----:B------:R-:W-:Y:S01]  /*f3d0*/  LOP3.LUT R17, R17, 0xffffffbf, RZ, 0xc0, !PT ;  /* 0xffffffbf11117812 */ /* 0x000fe200078ec0ff */
[----:B------:R-:W-:-:S01]  /*f3e0*/  FADD.FTZ R3, -R11, R3 ;  /* 0x000000030b037221 */ /* 0x000fc20000010100 */
[----:B------:R-:W-:Y:S01]  /*f3f0*/  FMNMX.FTZ R12, R103, R12, !PT ;  /* 0x0000000c670c7209 */ /* 0x000fe20007810000 */
[----:B------:R-:W-:-:S01]  /*f400*/  FFMA.FTZ R11, R2, R10, -8 ;  /* 0xc1000000020b7423 */ /* 0x000fc2000001000a */
[----:B------:R-:W-:Y:S01]  /*f410*/  @P0 LOP3.LUT R17, R17, 0x40, RZ, 0xfc, !PT ;  /* 0x0000004011110812 */ /* 0x000fe200078efcff */
[----:B------:R-:W-:Y:S01]  /*f420*/  FMUL.FTZ R3, R2, R3 ;  /* 0x0000000302037220 */ /* 0x000fe20000410000 */
[----:B------:R-:W-:-:S02]  /*f430*/  FMNMX.FTZ R12, R74, R12, !PT ;  /* 0x0000000c4a0c7209 */ /* 0x000fc40007810000 */
[----:B------:R-:W-:Y:S02]  /*f440*/  LOP3.LUT P0, RZ, R16, 0x8, RZ, 0xc0, !PT ;  /* 0x0000000810ff7812 */ /* 0x000fe4000780c0ff */
[----:B------:R-:W-:Y:S01]  /*f450*/  FMNMX.FTZ R12, R75, R12, !PT ;  /* 0x0000000c4b0c7209 */ /* 0x000fe20007810000 */
[----:B------:R-:W-:Y:S01]  /*f460*/  MUFU.EX2 R3, R3 ;  /* 0x0000000300037308 */ /* 0x000fe20000000800 */
[----:B------:R-:W-:Y:S02]  /*f470*/  FSEL R11, R11, RZ, P2 ;  /* 0x000000ff0b0b7208 */ /* 0x000fe40001000000 */
[----:B------:R-:W-:Y:S02]  /*f480*/  FMNMX.FTZ R12, R78, R12, !PT ;  /* 0x0000000c4e0c7209 */ /* 0x000fe40007810000 */
[----:B------:R-:W-:Y:S01]  /*f490*/  LOP3.LUT P2, RZ, R16, 0x4, RZ, 0xc0, !PT ;  /* 0x0000000410ff7812 */ /* 0x000fe2000784c0ff */
[C-C-:B------:R-:W-:Y:S01]  /*f4a0*/  FFMA.FTZ R120, R2.reuse, R120, -R11.reuse ;  /* 0x0000007802787223 */ /* 0x140fe2000001080b */
[----:B------:R-:W-:Y:S01]  /*f4b0*/  FMNMX.FTZ R12, R79, R12, !PT ;  /* 0x0000000c4f0c7209 */ /* 0x000fe20007810000 */
[--C-:B------:R-:W-:Y:S01]  /*f4c0*/  FFMA.FTZ R121, R2, R121, -R11.reuse ;  /* 0x0000007902797223 */ /* 0x100fe2000001080b */
[----:B------:R-:W-:Y:S01]  /*f4d0*/  FSEL R58, R58, -INF , !P0 ;  /* 0xff8000003a3a7808 */ /* 0x000fe20004000000 */
[--C-:B------:R-:W-:Y:S01]  /*f4e0*/  FFMA.FTZ R124, R2, R124, -R11.reuse ;  /* 0x0000007c027c7223 */ /* 0x100fe2000001080b */
[----:B------:R-:W-:Y:S01]  /*f4f0*/  FMNMX.FTZ R12, R82, R12, !PT ;  /* 0x0000000c520c7209 */ /* 0x000fe20007810000 */
[----:B------:R-:W2:Y:S01]  /*f500*/  MUFU.EX2 R120, R120 ;  /* 0x0000007800787308 */ /* 0x000ea20000000800 */
[----:B------:R-:W-:Y:S01]  /*f510*/  ISETP.GT.AND P3, PT, R19, 0x89, !P3 ;  /* 0x000000891300780c */ /* 0x000fe20005f64270 */
[C-C-:B------:R-:W-:Y:S01]  /*f520*/  FFMA.FTZ R125, R2.reuse, R125, -R11.reuse ;  /* 0x0000007d027d7223 */ /* 0x140fe2000001080b */
[----:B------:R-:W-:Y:S01]  /*f530*/  FMNMX.FTZ R12, R83, R12, !PT ;  /* 0x0000000c530c7209 */ /* 0x000fe20007810000 */
[C-C-:B------:R-:W-:Y:S01]  /*f540*/  FFMA.FTZ R128, R2.reuse, R128, -R11.reuse ;  /* 0x0000008002807223 */ /* 0x140fe2000001080b */
[----:B------:R-:W-:Y:S01]  /*f550*/  LOP3.LUT P0, RZ, R17, 0x40, RZ, 0xc0, !PT ;  /* 0x0000004011ff7812 */ /* 0x000fe2000780c0ff */
[--C-:B------:R-:W-:Y:S01]  /*f560*/  FFMA.FTZ R129, R2, R129, -R11.reuse ;  /* 0x0000008102817223 */ /* 0x100fe2000001080b */
[----:B------:R-:W-:Y:S01]  /*f570*/  FMNMX.FTZ R12, R86, R12, !PT ;  /* 0x0000000c560c7209 */ /* 0x000fe20007810000 */
[----:B------:R-:W0:Y:S01]  /*f580*/  MUFU.EX2 R121, R121 ;  /* 0x0000007900797308 */ /* 0x000e220000000800 */
[----:B------:R-:W-:Y:S01]  /*f590*/  FSEL R59, R59, -INF , !P2 ;  /* 0xff8000003b3b7808 */ /* 0x000fe20005000000 */
[C-C-:B------:R-:W-:Y:S01]  /*f5a0*/  FFMA.FTZ R132, R2.reuse, R132, -R11.reuse ;  /* 0x0000008402847223 */ /* 0x140fe2000001080b */
[----:B------:R-:W-:Y:S01]  /*f5b0*/  FMNMX.FTZ R12, R87, R12, !PT ;  /* 0x0000000c570c7209 */ /* 0x000fe20007810000 */
[C-C-:B------:R-:W-:Y:S01]  /*f5c0*/  FFMA.FTZ R133, R2.reuse, R133, -R11.reuse ;  /* 0x0000008502857223 */ /* 0x140fe2000001080b */
[----:B------:R-:W-:Y:S01]  /*f5d0*/  ISETP.GT.AND P4, PT, R19, 0x90, !P4 ;  /* 0x000000901300780c */ /* 0x000fe20006784270 */
[--C-:B------:R-:W-:Y:S01]  /*f5e0*/  FFMA.FTZ R104, R2, R104, -R11.reuse ;  /* 0x0000006802687223 */ /* 0x100fe2000001080b */
[----:B------:R-:W-:Y:S01]  /*f5f0*/  FMNMX.FTZ R12, R58, R12, !PT ;  /* 0x0000000c3a0c7209 */ /* 0x000fe20007810000 */
[----:B------:R-:W1:Y:S01]  /*f600*/  MUFU.EX2 R124, R124 ;  /* 0x0000007c007c7308 */ /* 0x000e620000000800 */
[----:B------:R-:W-:Y:S01]  /*f610*/  ISETP.LT.OR P3, PT, R13, 0x8a, P3 ;  /* 0x0000008a0d00780c */ /* 0x000fe20001f61670 */
[--C-:B------:R-:W-:Y:S01]  /*f620*/  FFMA.FTZ R105, R2, R105, -R11.reuse ;  /* 0x0000006902697223 */ /* 0x100fe2000001080b */
[----:B------:R-:W-:Y:S01]  /*f630*/  FSEL R62, R62, -INF , !P0 ;  /* 0xff8000003e3e7808 */ /* 0x000fe20004000000 */
[C-C-:B------:R-:W-:Y:S01]  /*f640*/  FFMA.FTZ R108, R2.reuse, R108, -R11.reuse ;  /* 0x0000006c026c7223 */ /* 0x140fe2000001080b */
[----:B------:R-:W-:Y:S01]  /*f650*/  FMNMX.FTZ R12, R59, R12, !PT ;  /* 0x0000000c3b0c7209 */ /* 0x000fe20007810000 */
[C-C-:B------:R-:W-:Y:S01]  /*f660*/  FFMA.FTZ R109, R2.reuse, R109, -R11.reuse ;  /* 0x0000006d026d7223 */ /* 0x140fe2000001080b */
[----:B------:R-:W-:Y:S01]  /*f670*/  ISETP.GT.AND P5, PT, R19, 0x91, !P5 ;  /* 0x000000911300780c */ /* 0x000fe20006fa4270 */
[----:B------:R-:W4:Y:S01]  /*f680*/  MUFU.EX2 R125, R125 ;  /* 0x0000007d007d7308 */ /* 0x000f220000000800 */
[----:B------:R-:W-:Y:S01]  /*f690*/  ISETP.LT.OR P4, PT, R13, 0x91, P4 ;  /* 0x000000910d00780c */ /* 0x000fe20002781670 */
[C-C-:B------:R-:W-:Y:S01]  /*f6a0*/  FFMA.FTZ R112, R2.reuse, R112, -R11.reuse ;  /* 0x0000007002707223 */ /* 0x140fe2000001080b */
[----:B------:R-:W-:Y:S01]  /*f6b0*/  FSEL R63, R63, -INF , !P3 ;  /* 0xff8000003f3f7808 */ /* 0x000fe20005800000 */
[--C-:B------:R-:W-:Y:S01]  /*f6c0*/  FFMA.FTZ R113, R2, R113, -R11.reuse ;  /* 0x0000007102717223 */ /* 0x100fe2000001080b */
[----:B------:R-:W-:Y:S01]  /*f6d0*/  FMNMX.FTZ R12, R62, R12, !PT ;  /* 0x0000000c3e0c7209 */ /* 0x000fe20007810000 */
[C-C-:B------:R-:W-:Y:S01]  /*f6e0*/  FFMA.FTZ R116, R2.reuse, R116, -R11.reuse ;  /* 0x0000007402747223 */ /* 0x140fe2000001080b */
[----:B------:R-:W-:Y:S01]  /*f6f0*/  ISETP.GT.AND P6, PT, R19, 0x98, !P6 ;  /* 0x000000981300780c */ /* 0x000fe200077c4270 */
[C-C-:B------:R-:W-:Y:S01]  /*f700*/  FFMA.FTZ R117, R2.reuse, R117, -R11.reuse ;  /* 0x0000007502757223 */ /* 0x140fe2000001080b */
[----:B------:R-:W-:Y:S01]  /*f710*/  ISETP.LT.OR P5, PT, R13, 0x92, P5 ;  /* 0x000000920d00780c */ /* 0x000fe20002fa1670 */
[--C-:B------:R-:W-:Y:S01]  /*f720*/  FFMA.FTZ R88, R2, R88, -R11.reuse ;  /* 0x0000005802587223 */ /* 0x100fe2000001080b */
[----:B------:R-:W-:Y:S01]  /*f730*/  FSEL R66, R66, -INF , !P4 ;  /* 0xff80000042427808 */ /* 0x000fe20006000000 */
[C-C-:B------:R-:W-:Y:S01]  /*f740*/  FFMA.FTZ R89, R2.reuse, R89, -R11.reuse ;  /* 0x0000005902597223 */ /* 0x140fe2000001080b */
[----:B------:R-:W-:Y:S01]  /*f750*/  FMNMX.FTZ R12, R63, R12, !PT ;  /* 0x0000000c3f0c7209 */ /* 0x000fe20007810000 */
[C-C-:B------:R-:W-:Y:S01]  /*f760*/  FFMA.FTZ R92, R2.reuse, R92, -R11.reuse ;  /* 0x0000005c025c7223 */ /* 0x140fe2000001080b */
[----:B------:R-:W-:Y:S01]  /*f770*/  ISETP.LT.OR P6, PT, R13, 0x99, P6 ;  /* 0x000000990d00780c */ /* 0x000fe200037c1670 */
[C-C-:B------:R-:W-:Y:S01]  /*f780*/  FFMA.FTZ R93, R2.reuse, R93, -R11.reuse ;  /* 0x0000005d025d7223 */ /* 0x140fe2000001080b */
[----:B------:R-:W-:Y:S01]  /*f790*/  FSEL R67, R67, -INF , !P5 ;  /* 0xff80000043437808 */ /* 0x000fe20006800000 */
[--C-:B------:R-:W-:Y:S01]  /*f7a0*/  FFMA.FTZ R96, R2, R96, -R11.reuse ;  /* 0x0000006002607223 */ /* 0x100fe2000001080b */
[----:B------:R-:W-:Y:S01]  /*f7b0*/  FMNMX.FTZ R12, R66, R12, !PT ;  /* 0x0000000c420c7209 */ /* 0x000fe20007810000 */
[C-C-:B------:R-:W-:Y:S01]  /*f7c0*/  FFMA.FTZ R97, R2.reuse, R97, -R11.reuse ;  /* 0x0000006102617223 */ /* 0x140fe2000001080b */
[----:B------:R-:W-:Y:S01]  /*f7d0*/  ISETP.LT.OR P1, PT, R13, 0x9a, P1 ;  /* 0x0000009a0d00780c */ /* 0x000fe20000f21670 */
[--C-:B------:R-:W-:Y:S01]  /*f7e0*/  FFMA.FTZ R100, R2, R100, -R11.reuse ;  /* 0x0000006402647223 */ /* 0x100fe2000001080b */
[----:B------:R-:W-:Y:S01]  /*f7f0*/  FSEL R70, R70, -INF , !P6 ;  /* 0xff80000046467808 */ /* 0x000fe20007000000 */
[C-C-:B------:R-:W-:Y:S01]  /*f800*/  FFMA.FTZ R101, R2.reuse, R101, -R11.reuse ;  /* 0x0000006502657223 */ /* 0x140fe2000001080b */
[----:B------:R-:W-:Y:S01]  /*f810*/  FMNMX.FTZ R12, R67, R12, !PT ;  /* 0x0000000c430c7209 */ /* 0x000fe20007810000 */
[C-C-:B------:R-:W-:Y:S01]  /*f820*/  FFMA.FTZ R72, R2.reuse, R72, -R11.reuse ;  /* 0x0000004802487223 */ /* 0x140fe2000001080b */
[----:B------:R-:W-:Y:S01]  /*f830*/  FSEL R71, R71, -INF , !P1 ;  /* 0xff80000047477808 */ /* 0x000fe20004800000 */
[--C-:B------:R-:W-:Y:S01]  /*f840*/  FFMA.FTZ R73, R2, R73, -R11.reuse ;  /* 0x0000004902497223 */ /* 0x100fe2000001080b */
        /* <DEDUP_REMOVED lines=8> */
[----:B------:R-:W-:-:S01]  /*f8d0*/  FFMA.FTZ R56, R2, R56, -R11 ;  /* 0x0000003802387223 */ /* 0x000fc2000001080b */
[----:B------:R-:W5:Y:S01]  /*f8e0*/  SHFL.BFLY PT, R13, R12, 0x2, 0x1f ;  /* 0x0c401f000c0d7f89 */ /* 0x000f6200000e0000 */
[----:B------:R-:W-:-:S01]  /*f8f0*/  FFMA.FTZ R57, R2, R57, -R11 ;  /* 0x0000003902397223 */ /* 0x000fc2000001080b */
[C-C-:B------:R-:W-:Y:S01]  /*f900*/  FFMA.FTZ R60, R2.reuse, R60, -R11.reuse ;  /* 0x0000003c023c7223 */ /* 0x140fe2000001080b */
[----:B------:R-:W-:-:S01]  /*f910*/  FFMA.FTZ R61, R2, R61, -R11 ;  /* 0x0000003d023d7223 */ /* 0x000fc2000001080b */
[C-C-:B------:R-:W-:Y:S01]  /*f920*/  FFMA.FTZ R64, R2.reuse, R64, -R11.reuse ;  /* 0x0000004002407223 */ /* 0x140fe2000001080b */
[----:B------:R-:W-:-:S01]  /*f930*/  FFMA.FTZ R65, R2, R65, -R11 ;  /* 0x0000004102417223 */ /* 0x000fc2000001080b */
[C-C-:B------:R-:W-:Y:S01]  /*f940*/  FFMA.FTZ R68, R2.reuse, R68, -R11.reuse ;  /* 0x0000004402447223 */ /* 0x140fe2000001080b */
[----:B------:R-:W3:Y:S01]  /*f950*/  MUFU.EX2 R128, R128 ;  /* 0x0000008000807308 */ /* 0x000ee20000000800 */
[----:B------:R-:W-:-:S01]  /*f960*/  FFMA.FTZ R11, R2, R69, -R11 ;  /* 0x00000045020b7223 */ /* 0x000fc2000001080b */
[----:B--2---:R-:W-:Y:S01]  /*f970*/  FFMA.FTZ R19, R3, R137, R120 ;  /* 0x0000008903137223 */ /* 0x004fe20000010078 */
[----:B------:R-:W-:-:S03]  /*f980*/  LOP3.LUT P0, RZ, R17, 0x20, RZ, 0xc0, !PT ;  /* 0x0000002011ff7812 */ /* 0x000fc6000780c0ff */
[----:B0-----:R-:W-:Y:S02]  /*f990*/  FADD.FTZ R19, R121, R19 ;  /* 0x0000001379137221 */ /* 0x001fe40000010000 */
[----:B------:R-:W0:Y:S02]  /*f9a0*/  MUFU.EX2 R129, R129 ;  /* 0x0000008100817308 */ /* 0x000e240000000800 */
[----:B-1----:R-:W-:-:S04]  /*f9b0*/  FADD.FTZ R19, R124, R19 ;  /* 0x000000137c137221 */ /* 0x002fc80000010000 */
[----:B----4-:R-:W-:Y:S02]  /*f9c0*/  FADD.FTZ R19, R125, R19 ;  /* 0x000000137d137221 */ /* 0x010fe40000010000 */
[----:B------:R-:W1:Y:S01]  /*f9d0*/  MUFU.EX2 R132, R132 ;  /* 0x0000008400847308 */ /* 0x000e620000000800 */
[----:B-----5:R-:W-:Y:S01]  /*f9e0*/  FMNMX.FTZ R12, R12, R13, !PT ;  /* 0x0000000d0c0c7209 */ /* 0x020fe20007810000 */
[----:B---3--:R-:W-:-:S04]  /*f9f0*/  FADD.FTZ R19, R128, R19 ;  /* 0x0000001380137221 */ /* 0x008fc80000010000 */
[----:B------:R-:W2:Y:S02]  /*fa00*/  SHFL.BFLY PT, R13, R12, 0x1, 0x1f ;  /* 0x0c201f000c0d7f89 */ /* 0x000ea400000e0000 */
[----:B------:R-:W3:Y:S01]  /*fa10*/  MUFU.EX2 R133, R133 ;  /* 0x0000008500857308 */ /* 0x000ee20000000800 */
[----:B0-----:R-:W-:-:S07]  /*fa20*/  FADD.FTZ R19, R129, R19 ;  /* 0x0000001381137221 */ /* 0x001fce0000010000 */
[----:B------:R-:W0:Y:S01]  /*fa30*/  MUFU.EX2 R104, R104 ;  /* 0x0000006800687308 */ /* 0x000e220000000800 */
[----:B-1----:R-:W-:-:S07]  /*fa40*/  FADD.FTZ R19, R132, R19 ;  /* 0x0000001384137221 */ /* 0x002fce0000010000 */
[----:B------:R-:W1:Y:S01]  /*fa50*/  MUFU.EX2 R105, R105 ;  /* 0x0000006900697308 */ /* 0x000e620000000800 */
[----:B---3--:R-:W-:-:S01]  /*fa60*/  FADD.FTZ R19, R133, R19 ;  /* 0x0000001385137221 */ /* 0x008fc20000010000 */
[----:B--2---:R-:W-:-:S06]  /*fa70*/  FMNMX.FTZ R12, R12, R13, !PT ;  /* 0x0000000d0c0c7209 */ /* 0x004fcc0007810000 */
[----:B------:R-:W2:Y:S01]  /*fa80*/  MUFU.EX2 R108, R108 ;  /* 0x0000006c006c7308 */ /* 0x000ea20000000800 */
[----:B0-----:R-:W-:-:S01]  /*fa90*/  FADD.FTZ R19, R104, R19 ;  /* 0x0000001368137221 */ /* 0x001fc20000010000 */
[----:B------:R-:W-:-:S04]  /*faa0*/  FSETP.NEU.FTZ.AND P1, PT, R12, -INF , PT ;  /* 0xff8000000c00780b */ /* 0x000fc80003f3d000 */
[----:B------:R-:W-:Y:S02]  /*fab0*/  FSEL R13, R12, RZ, P1 ;  /* 0x000000ff0c0d7208 */ /* 0x000fe40000800000 */
[----:B------:R-:W0:Y:S01]  /*fac0*/  MUFU.EX2 R109, R109 ;  /* 0x0000006d006d7308 */ /* 0x000e220000000800 */
[----:B-1----:R-:W-:-:S02]  /*fad0*/  FADD.FTZ R19, R105, R19 ;  /* 0x0000001369137221 */ /* 0x002fc40000010000 */
[----:B------:R-:W-:Y:S01]  /*fae0*/  FADD.FTZ R0, -R13, R0 ;  /* 0x000000000d007221 */ /* 0x000fe20000010100 */
[----:B------:R-:W-:-:S03]  /*faf0*/  FFMA.FTZ R13, R2, R12, -8 ;  /* 0xc1000000020d7423 */ /* 0x000fc6000001000c */
[----:B------:R-:W-:Y:S01]  /*fb00*/  FMUL.FTZ R0, R2, R0 ;  /* 0x0000000002007220 */ /* 0x000fe20000410000 */
[----:B------:R-:W1:Y:S01]  /*fb10*/  MUFU.EX2 R112, R112 ;  /* 0x0000007000707308 */ /* 0x000e620000000800 */
[----:B------:R-:W-:Y:S01]  /*fb20*/  FSEL R13, R13, RZ, P1 ;  /* 0x000000ff0d0d7208 */ /* 0x000fe20000800000 */
[----:B--2---:R-:W-:-:S04]  /*fb30*/  FADD.FTZ R19, R108, R19 ;  /* 0x000000136c137221 */ /* 0x004fc80000010000 */
        /* <DEDUP_REMOVED lines=10> */
[----:B------:R-:W2:Y:S01]  /*fbe0*/  MUFU.EX2 R122, R122 ;  /* 0x0000007a007a7308 */ /* 0x000ea20000000800 */
[----:B------:R-:W-:-:S01]  /*fbf0*/  FFMA.FTZ R107, R2, R107, -R13 ;  /* 0x0000006b026b7223 */ /* 0x000fc2000001080d */
[C-C-:B------:R-:W-:Y:S01]  /*fc00*/  FFMA.FTZ R110, R2.reuse, R110, -R13.reuse ;  /* 0x0000006e026e7223 */ /* 0x140fe2000001080d */
[----:B------:R-:W-:-:S01]  /*fc10*/  FFMA.FTZ R111, R2, R111, -R13 ;  /* 0x0000006f026f7223 */ /* 0x000fc2000001080d */
[C-C-:B------:R-:W-:Y:S01]  /*fc20*/  FFMA.FTZ R114, R2.reuse, R114, -R13.reuse ;  /* 0x0000007202727223 */ /* 0x140fe2000001080d */
[----:B------:R-:W-:-:S01]  /*fc30*/  FFMA.FTZ R115, R2, R115, -R13 ;  /* 0x0000007302737223 */ /* 0x000fc2000001080d */
[C-C-:B------:R-:W-:Y:S01]  /*fc40*/  FFMA.FTZ R118, R2.reuse, R118, -R13.reuse ;  /* 0x0000007602767223 */ /* 0x140fe2000001080d */
[----:B------:R-:W-:-:S01]  /*fc50*/  FFMA.FTZ R119, R2, R119, -R13 ;  /* 0x0000007702777223 */ /* 0x000fc2000001080d */
[----:B------:R-:W3:Y:S01]  /*fc60*/  MUFU.EX2 R123, R123 ;  /* 0x0000007b007b7308 */ /* 0x000ee20000000800 */
[----:B------:R-:W-:-:S01]  /*fc70*/  FFMA.FTZ R90, R2, R90, -R13 ;  /* 0x0000005a025a7223 */ /* 0x000fc2000001080d */
[----:B0-----:R-:W-:Y:S01]  /*fc80*/  FADD.FTZ R19, R109, R19 ;  /* 0x000000136d137221 */ /* 0x001fe20000010000 */
[----:B------:R-:W-:-:S01]  /*fc90*/  FFMA.FTZ R91, R2, R91, -R13 ;  /* 0x0000005b025b7223 */ /* 0x000fc2000001080d */
[C-C-:B------:R-:W-:Y:S01]  /*fca0*/  FFMA.FTZ R94, R2.reuse, R94, -R13.reuse ;  /* 0x0000005e025e7223 */ /* 0x140fe2000001080d */
[----:B------:R-:W-:-:S01]  /*fcb0*/  FFMA.FTZ R95, R2, R95, -R13 ;  /* 0x0000005f025f7223 */ /* 0x000fc2000001080d */
[----:B-1----:R-:W-:Y:S01]  /*fcc0*/  FADD.FTZ R19, R112, R19 ;  /* 0x0000001370137221 */ /* 0x002fe20000010000 */
[----:B------:R-:W-:-:S01]  /*fcd0*/  FFMA.FTZ R98, R2, R98, -R13 ;  /* 0x0000006202627223 */ /* 0x000fc2000001080d */
[----:B------:R-:W0:Y:S01]  /*fce0*/  MUFU.EX2 R126, R126 ;  /* 0x0000007e007e7308 */ /* 0x000e220000000800 */
[----:B--2---:R-:W-:-:S01]  /*fcf0*/  FFMA.FTZ R69, R0, R136, R122 ;  /* 0x0000008800457223 */ /* 0x004fc2000001007a */
[C-C-:B------:R-:W-:Y:S01]  /*fd00*/  FFMA.FTZ R99, R2.reuse, R99, -R13.reuse ;  /* 0x0000006302637223 */ /* 0x140fe2000001080d */
[----:B------:R-:W-:-:S01]  /*fd10*/  FFMA.FTZ R102, R2, R102, -R13 ;  /* 0x0000006602667223 */ /* 0x000fc2000001080d */
[C-C-:B------:R-:W-:Y:S01]  /*fd20*/  FFMA.FTZ R103, R2.reuse, R103, -R13.reuse ;  /* 0x0000006702677223 */ /* 0x140fe2000001080d */
[----:B------:R-:W-:-:S01]  /*fd30*/  FFMA.FTZ R74, R2, R74, -R13 ;  /* 0x0000004a024a7223 */ /* 0x000fc2000001080d */
[C-C-:B------:R-:W-:Y:S01]  /*fd40*/  FFMA.FTZ R75, R2.reuse, R75, -R13.reuse ;  /* 0x0000004b024b7223 */ /* 0x140fe2000001080d */
[----:B------:R-:W-:-:S01]  /*fd50*/  FFMA.FTZ R78, R2, R78, -R13 ;  /* 0x0000004e024e7223 */ /* 0x000fc2000001080d */
[----:B------:R-:W1:Y:S01]  /*fd60*/  MUFU.EX2 R127, R127 ;  /* 0x0000007f007f7308 */ /* 0x000e620000000800 */
[----:B---3--:R-:W-:-:S01]  /*fd70*/  FADD.FTZ R69, R123, R69 ;  /* 0x000000457b457221 */ /* 0x008fc20000010000 */
[C-C-:B------:R-:W-:Y:S01]  /*fd80*/  FFMA.FTZ R79, R2.reuse, R79, -R13.reuse ;  /* 0x0000004f024f7223 */ /* 0x140fe2000001080d */
[----:B------:R-:W-:-:S01]  /*fd90*/  FFMA.FTZ R82, R2, R82, -R13 ;  /* 0x0000005202527223 */ /* 0x000fc2000001080d */
[C-C-:B------:R-:W-:Y:S01]  /*fda0*/  FFMA.FTZ R83, R2.reuse, R83, -R13.reuse ;  /* 0x0000005302537223 */ /* 0x140fe2000001080d */
[----:B------:R-:W-:-:S01]  /*fdb0*/  FFMA.FTZ R86, R2, R86, -R13 ;  /* 0x0000005602567223 */ /* 0x000fc2000001080d */
[C-C-:B------:R-:W-:Y:S01]  /*fdc0*/  FFMA.FTZ R87, R2.reuse, R87, -R13.reuse ;  /* 0x0000005702577223 */ /* 0x140fe2000001080d */
[----:B------:R-:W-:-:S01]  /*fdd0*/  FFMA.FTZ R58, R2, R58, -R13 ;  /* 0x0000003a023a7223 */ /* 0x000fc2000001080d */
[----:B------:R-:W2:Y:S01]  /*fde0*/  MUFU.EX2 R130, R130 ;  /* 0x0000008200827308 */ /* 0x000ea20000000800 */
[----:B0-----:R-:W-:-:S01]  /*fdf0*/  FADD.FTZ R69, R126, R69 ;  /* 0x000000457e457221 */ /* 0x001fc20000010000 */
[C-C-:B------:R-:W-:Y:S01]  /*fe00*/  FFMA.FTZ R59, R2.reuse, R59, -R13.reuse ;  /* 0x0000003b023b7223 */ /* 0x140fe2000001080d */
[----:B------:R-:W-:-:S01]  /*fe10*/  FFMA.FTZ R62, R2, R62, -R13 ;  /* 0x0000003e023e7223 */ /* 0x000fc2000001080d */
[C-C-:B------:R-:W-:Y:S01]  /*fe20*/  FFMA.FTZ R63, R2.reuse, R63, -R13.reuse ;  /* 0x0000003f023f7223 */ /* 0x140fe2000001080d */
[----:B------:R-:W-:-:S01]  /*fe30*/  FFMA.FTZ R66, R2, R66, -R13 ;  /* 0x0000004202427223 */ /* 0x000fc2000001080d */
[C-C-:B------:R-:W-:Y:S01]  /*fe40*/  FFMA.FTZ R67, R2.reuse, R67, -R13.reuse ;  /* 0x0000004302437223 */ /* 0x140fe2000001080d */
[----:B------:R-:W-:-:S01]  /*fe50*/  FFMA.FTZ R70, R2, R70, -R13 ;  /* 0x0000004602467223 */ /* 0x000fc2000001080d */
[----:B------:R-:W0:Y:S01]  /*fe60*/  MUFU.EX2 R131, R131 ;  /* 0x0000008300837308 */ /* 0x000e220000000800 */
[----:B-1----:R-:W-:-:S01]  /*fe70*/  FADD.FTZ R69, R127, R69 ;  /* 0x000000457f457221 */ /* 0x002fc20000010000 */
[----:B------:R-:W-:-:S06]  /*fe80*/  FFMA.FTZ R13, R2, R71, -R13 ;  /* 0x00000047020d7223 */ /* 0x000fcc000001080d */
        /* <DEDUP_REMOVED lines=121> */
[----:B--2---:R-:W-:-:S01]  /*10620*/  FADD.FTZ R69, R70, R69 ;  /* 0x0000004546457221 */ /* 0x004fc20000010000 */
[----:B0-----:R-:W-:-:S03]  /*10630*/  FADD.FTZ R71, R11, R19 ;  /* 0x000000130b477221 */ /* 0x001fc60000010000 */
[----:B-1----:R-:W-:-:S05]  /*10640*/  FADD.FTZ R19, R13, R69 ;  /* 0x000000450d137221 */ /* 0x002fca0000010000 */
[----:B------:R0:W-:Y:S04]  /*10650*/  STL [R1+0x4], R19 ;  /* 0x0000041301007387 */ /* 0x0001e80000100800 */
[----:B------:R0:W-:Y:S01]  /*10660*/  STL [R1+0x8], R71 ;  /* 0x0000084701007387 */ /* 0x0001e20000100800 */
[----:B------:R-:W-:Y:S05]  /*10670*/  @!P0 BRA `(.L_x_1182) ;  /* 0x0000000000048947 */ /* 0x000fea0003800000 */
[----:B------:R-:W-:Y:S01]  /*10680*/  BPT.TRAP 0x1 ;  /* 0x000000040000795c */ /* 0x000fe20000300000 */
.L_x_1182:
[----:B0-----:R-:W2:Y:S01]  /*10690*/  LDL R19, [R1+0x40] ;  /* 0x0000400001137983 */ /* 0x001ea20000100800 */
[----:B------:R-:W-:-:S03]  /*106a0*/  VIADD R20, R20, 0x13260 ;  /* 0x0001326014147836 */ /* 0x000fc60000000000 */
[----:B------:R-:W3:Y:S02]  /*106b0*/  LDL R69, [R1] ;  /* 0x0000000001457983 */ /* 0x000ee40000100800 */
[----:B--2---:R-:W-:Y:S02]  /*106c0*/  PRMT R20, R19, 0x654, R20 ;  /* 0x0000065413147816 */ /* 0x004fe40000000014 */
[----:B------:R-:W2:Y:S01]  /*106d0*/  LDL R19, [R1+0x34] ;  /* 0x0000340001137983 */ /* 0x000ea20000100800 */
[----:B------:R-:W-:Y:S01]  /*106e0*/  F2FP.SATFINITE.E4M3.F32.PACK_AB_MERGE_C R124, R125, R124, RZ ;  /* 0x0000007c7d7c723e */ /* 0x000fe200048070ff */
[----:B------:R1:W-:Y:S01]  /*106f0*/  SYNCS.ARRIVE.TRANS64.RED.A1T0 RZ, [R20+URZ], RZ ;  /* 0x000000ff14ff79a7 */ /* 0x0003e2000810043f */
[----:B------:R-:W-:Y:S02]  /*10700*/  F2FP.SATFINITE.E4M3.F32.PACK_AB_MERGE_C R126, R127, R126, RZ ;  /* 0x0000007e7f7e723e */ /* 0x000fe400048070ff */
[----:B------:R-:W-:Y:S02]  /*10710*/  F2FP.SATFINITE.E4M3.F32.PACK_AB_MERGE_C R132, R133, R132, RZ ;  /* 0x000000848584723e */ /* 0x000fe400048070ff */
[----:B------:R-:W-:-:S02]  /*10720*/  F2FP.SATFINITE.E4M3.F32.PACK_AB_MERGE_C R134, R135, R134, RZ ;  /* 0x000000868786723e */ /* 0x000fc400048070ff */
[----:B------:R-:W-:Y:S02]  /*10730*/  F2FP.SATFINITE.E4M3.F32.PACK_AB_MERGE_C R108, R109, R108, RZ ;  /* 0x0000006c6d6c723e */ /* 0x000fe400048070ff */
[----:B------:R-:W-:Y:S02]  /*10740*/  F2FP.SATFINITE.E4M3.F32.PACK_AB_MERGE_C R110, R111, R110, RZ ;  /* 0x0000006e6f6e723e */ /* 0x000fe400048070ff */
[----:B------:R-:W-:Y:S02]  /*10750*/  F2FP.SATFINITE.E4M3.F32.PACK_AB_MERGE_C R116, R117, R116, RZ ;  /* 0x000000747574723e */ /* 0x000fe400048070ff */
        /* <DEDUP_REMOVED lines=46> */
[----:B------:R-:W-:Y:S01]  /*10a40*/  IMAD.MOV.U32 R0, RZ, RZ, R12 ;  /* 0x000000ffff007224 */ /* 0x000fe200078e000c */
[----:B------:R-:W-:Y:S01]  /*10a50*/  F2FP.SATFINITE.E4M3.F32.PACK_AB_MERGE_C R153, R123, R122, R126 ;  /* 0x0000007a7b99723e */ /* 0x000fe2000480707e */
[----:B------:R-:W-:Y:S01]  /*10a60*/  IMAD.MOV.U32 R3, RZ, RZ, R10 ;  /* 0x000000ffff037224 */ /* 0x000fe200078e000a */
[----:B------:R-:W-:Y:S01]  /*10a70*/  F2FP.SATFINITE.E4M3.F32.PACK_AB_MERGE_C R154, R129, R128, R132 ;  /* 0x00000080819a723e */ /* 0x000fe20004807084 */
[----:B---3--:R-:W-:Y:S01]  /*10a80*/  IMAD.MOV.U32 R156, RZ, RZ, R69 ;  /* 0x000000ffff9c7224 */ /* 0x008fe200078e0045 */
        /* <DEDUP_REMOVED lines=17> */
[C---:B--2---:R-:W-:Y:S01]  /*10ba0*/  ISETP.GT.AND P1, PT, R8.reuse, R19, PT ;  /* 0x000000130800720c */ /* 0x044fe20003f24270 */
[----:B------:R-:W-:Y:S02]  /*10bb0*/  VIADD R8, R8, 0xffffffff ;  /* 0xffffffff08087836 */ /* 0x000fe40000000000 */
[----:B------:R-:W-:-:S10]  /*10bc0*/  IMAD.MOV.U32 R19, RZ, RZ, R14 ;  /* 0x000000ffff137224 */ /* 0x000fd400078e000e */
[----:B-1----:R-:W-:Y:S05]  /*10bd0*/  @P1 BRA `(.L_x_1183) ;  /* 0xffffffbc00581947 */ /* 0x002fea000383ffff */
[----:B------:R-:W-:Y:S05]  /*10be0*/  BSYNC B0 ;  /* 0x0000000000007941 */ /* 0x000fea0003800000 */
.L_x_1163:
[----:B------:R-:W-:Y:S02]  /*10bf0*/  IMAD.MOV.U32 R0, RZ, RZ, R12 ;  /* 0x000000ffff007224 */ /* 0x000fe400078e000c */
[----:B------:R-:W-:Y:S02]  /*10c00*/  IMAD.MOV.U32 R3, RZ, RZ, R10 ;  /* 0x000000ffff037224 */ /* 0x000fe400078e000a */
[----:B------:R-:W-:Y:S02]  /*10c10*/  IMAD.MOV.U32 R19, RZ, RZ, R14 ;  /* 0x000000ffff137224 */ /* 0x000fe400078e000e */
[----:B------:R-:W-:-:S07]  /*10c20*/  IMAD.MOV.U32 R156, RZ, RZ, R69 ;  /* 0x000000ffff9c7224 */ /* 0x000fce00078e0045 */
.L_x_1162:
[----:B------:R-:W-:Y:S05]  /*10c30*/  BSYNC B1 ;  /* 0x0000000000017941 */ /* 0x000fea0003800000 */
.L_x_1161:
[----:B------:R-:W2:Y:S01]  /*10c40*/  LDL R15, [R1+0x38] ;  /* 0x00003800010f7983 */ /* 0x000ea20000100800 */
[----:B------:R-:W0:Y:S01]  /*10c50*/  LDC R14, c[0x0][0x9e4] ;  /* 0x00027900ff0e7b82 */ /* 0x000e220000000800 */
[----:B------:R-:W-:Y:S02]  /*10c60*/  LOP3.LUT R17, R17, 0xffffffef, RZ, 0xc0, !PT ;  /* 0xffffffef11117812 */ /* 0x000fe400078ec0ff */
[----:B0-----:R-:W-:-:S13]  /*10c70*/  ISETP.GE.AND P1, PT, R14, 0x1, PT ;  /* 0x000000010e00780c */ /* 0x001fda0003f26270 */
[----:B------:R-:W-:Y:S01]  /*10c80*/  @P1 LOP3.LUT R17, R17, 0x10, RZ, 0xfc, !PT ;  /* 0x0000001011111812 */ /* 0x000fe200078efcff */
[----:B--2---:R-:W-:Y:S01]  /*10c90*/  IMAD.IADD R9, R15, 0x1, -R9 ;  /* 0x000000010f097824 */ /* 0x004fe200078e0a09 */
        /* <DEDUP_REMOVED lines=9> */
[----:B------:R-:W-:-:S05]  /*10d30*/  LOP3.LUT R15, RZ, R11, RZ, 0x33, !PT ;  /* 0x0000000bff0f7212 */ /* 0x000fca00078e33ff */
[----:B------:R0:W-:Y:S01]  /*10d40*/  STL [R1+0x38], R15 ;  /* 0x0000380f01007387 */ /* 0x0001e20000100800 */
[----:B------:R-:W-:Y:S05]  /*10d50*/  BRA `(.L_x_1187) ;  /* 0x0000000000187947 */ /* 0x000fea0003800000 */
.L_x_1186:
[----:B------:R-:W-:Y:S01]  /*10d60*/  ISETP.NE.AND P1, PT, R14, 0x1, PT ;  /* 0x000000010e00780c */ /* 0x000fe20003f25270 */
[----:B------:R-:W-:-:S12]  /*10d70*/  IMAD.MOV.U32 R12, RZ, RZ, R15 ;  /* 0x000000ffff0c7224 */ /* 0x000fd800078e000f */
[----:B------:R-:W0:Y:S02]  /*10d80*/  @P1 LDC.64 R10, c[0x0][0x9e8] ;  /* 0x00027a00ff0a1b82 */ /* 0x000e240000000a00 */
[----:B0-----:R-:W-:-:S05]  /*10d90*/  @P1 IMAD.HI.U32 R10, R12, R10, RZ ;  /* 0x0000000a0c0a1227 */ /* 0x001fca00078e00ff */
[----:B------:R-:W-:-:S05]  /*10da0*/  @P1 SHF.R.U32.HI R12, RZ, R11, R10 ;  /* 0x0000000bff0c1219 */ /* 0x000fca000001160a */
[----:B------:R1:W-:Y:S02]  /*10db0*/  @P1 STL [R1+0x38], R12 ;  /* 0x0000380c01001387 */ /* 0x0003e40000100800 */
.L_x_1187:
[----:B------:R-:W-:Y:S05]  /*10dc0*/  BSYNC B0 ;  /* 0x0000000000007941 */ /* 0x000fea0003800000 */
.L_x_1185:
[----:B------:R-:W2:Y:S02]  /*10dd0*/  LDL.LU R10, [R1+0x38] ;  /* 0x00003800010a7983 */ /* 0x000ea40000300800 */
[----:B--2---:R-:W-:-:S05]  /*10de0*/  IMAD R10, R10, R14, RZ ;  /* 0x0000000e0a0a7224 */ /* 0x004fca00078e02ff */
[----:B------:R-:W-:-:S07]  /*10df0*/  VIMNMX R9, R9, R10, !PT ;  /* 0x0000000a09097248 */ /* 0x000fce0007fe0100 */
.L_x_1184:
[----:B------:R-:W2:Y:S01]  /*10e00*/  LDL R11, [R1+0x4c] ;  /* 0x00004c00010b7983 */ /* 0x000ea20000100800 */
[----:B------:R-:W-:Y:S01]  /*10e10*/  VIADD R9, R9, 0x9f ;  /* 0x0000009f09097836 */ /* 0x000fe20000000000 */
[----:B------:R-:W-:Y:S03]  /*10e20*/  BSSY B0, `(.L_x_1188) ;  /* 0x000025e000007945 */ /* 0x000fe60003800000 */
[----:B------:R-:W-:-:S05]  /*10e30*/  IMAD.HI R9, R9, 0x66666667, RZ ;  /* 0x6666666709097827 */ /* 0x000fca00078e02ff */
[----:B------:R-:W-:-:S04]  /*10e40*/  SHF.R.U32.HI R10, RZ, 0x1f, R9 ;  /* 0x0000001fff0a7819 */ /* 0x000fc80000011609 */
[----:B------:R-:W-:-:S04]  /*10e50*/  LEA.HI.SX32 R10, R9, R10, 0x1a ;  /* 0x0000000a090a7211 */ /* 0x000fc800078fd2ff */
[----:B--2---:R-:W-:-:S04]  /*10e60*/  VIMNMX R11, R11, R10, !PT ;  /* 0x0000000a0b0b7248 */ /* 0x004fc80007fe0100 */
[----:B------:R-:W-:Y:S01]  /*10e70*/  ISETP.GE.AND P1, PT, R8, R11, PT ;  /* 0x0000000b0800720c */ /* 0x000fe20003f26270 */
[----:B------:R2:W-:-:S12]  /*10e80*/  STL [R1], R11 ;  /* 0x0000000b01007387 */ /* 0x0005d80000100800 */
[----:B--2---:R-:W-:Y:S05]  /*10e90*/  @!P1 BRA `(.L_x_1189) ;  /* 0x0000002400589947 */ /* 0x004fea0003800000 */
[----:B------:R-:W-:Y:S01]  /*10ea0*/  BSSY B1, `(.L_x_1190) ;  /* 0x0000254000017945 */ /* 0x000fe20003800000 */
[----:B------:R-:W-:Y:S02]  /*10eb0*/  IMAD.MOV.U32 R14, RZ, RZ, R8 ;  /* 0x000000ffff0e7224 */ /* 0x000fe400078e0008 */
[----:B------:R-:W-:Y:S02]  /*10ec0*/  IMAD.MOV.U32 R11, RZ, RZ, R0 ;  /* 0x000000ffff0b7224 */ /* 0x000fe400078e0000 */
[----:B------:R-:W-:Y:S02]  /*10ed0*/  IMAD.MOV.U32 R10, RZ, RZ, R3 ;  /* 0x000000ffff0a7224 */ /* 0x000fe400078e0003 */
[----:B------:R-:W-:Y:S02]  /*10ee0*/  IMAD.MOV.U32 R9, RZ, RZ, R156 ;  /* 0x000000ffff097224 */ /* 0x000fe400078e009c */
[----:B------:R-:W-:-:S07]  /*10ef0*/  IMAD.MOV.U32 R8, RZ, RZ, R19 ;  /* 0x000000ffff087224 */ /* 0x000fce00078e0013 */
.L_x_1202:
[----:B------:R-:W-:-:S05]  /*10f00*/  VIADD R19, R8, 0x1 ;  /* 0x0000000108137836 */ /* 0x000fca0000000000 */
[----:B------:R-:W-:-:S04]  /*10f10*/  ISETP.NE.AND P1, PT, R19, 0x2, PT ;  /* 0x000000021300780c */ /* 0x000fc80003f25270 */
[----:B------:R-:W-:Y:S02]  /*10f20*/  SEL R156, RZ, 0x1, P1 ;  /* 0x00000001ff9c7807 */ /* 0x000fe40000800000 */
[----:B------:R-:W-:Y:S02]  /*10f30*/  SEL R19, R19, RZ, P1 ;  /* 0x000000ff13137207 */ /* 0x000fe40000800000 */
[----:B------:R-:W-:Y:S01]  /*10f40*/  LOP3.LUT R156, R9, R156, RZ, 0x3c, !PT ;  /* 0x0000009c099c7212 */ /* 0x000fe200078e3cff */
[----:B------:R-:W-:Y:S06]  /*10f50*/  @!P0 BRA `(.L_x_1191) ;  /* 0x0000000000048947 */ /* 0x000fec0003800000 */
[----:B------:R-:W-:Y:S01]  /*10f60*/  BPT.TRAP 0x1 ;  /* 0x000000040000795c */ /* 0x000fe20000300000 */
.L_x_1191:
[----:B------:R-:W-:Y:S01]  /*10f70*/  IMAD R0, R19, 0x8, R18 ;  /* 0x0000000813007824 */ /* 0x000fe200078e0212 */
[----:B------:R-:W-:-:S04]  /*10f80*/  SHF.L.U32 R3, R156, 0x1f, RZ ;  /* 0x0000001f9c037819 */ /* 0x000fc800000006ff */
[----:B------:R2:W3:Y:S01]  /*10f90*/  SYNCS.PHASECHK.TRANS64.TRYWAIT P1, [R0+URZ+0x13230], R3 ;  /* 0x01323003000075a7 */ /* 0x0004e2000802017f */
[----:B------:R-:W-:Y:S05]  /*10fa0*/  @!P0 BRA `(.L_x_1192) ;  /* 0x0000000000048947 */ /* 0x000fea0003800000 */
[----:B------:R-:W-:Y:S01]  /*10fb0*/  BPT.TRAP 0x1 ;  /* 0x000000040000795c */ /* 0x000fe20000300000 */
.L_x_1192:
[----:B-1----:R-:W0:Y:S01]  /*10fc0*/  LDL R12, [R1+0x2c] ;  /* 0x00002c00010c7983 */ /* 0x002e220000100800 */
[----:B------:R-:W-:Y:S01]  /*10fd0*/  BSSY B2, `(.L_x_1193) ;  /* 0x0000007000027945 */ /* 0x000fe20003800000 */
[----:B0-----:R-:W-:-:S04]  /*10fe0*/  IMAD R15, R19, 0x280, R12 ;  /* 0x00000280130f7824 */ /* 0x001fc800078e020c */
[C---:B------:R-:W-:Y:S02]  /*10ff0*/  VIADD R20, R15.reuse, 0x80 ;  /* 0x000000800f147836 */ /* 0x040fe40000000000 */
[----:B------:R-:W-:Y:S01]  /*11000*/  VIADD R56, R15, 0x100 ;  /* 0x000001000f387836 */ /* 0x000fe20000000000 */
[----:B---3--:R-:W-:Y:S06]  /*11010*/  @P1 BRA `(.L_x_1194) ;  /* 0x0000000000081947 */ /* 0x008fec0003800000 */
[----:B------:R-:W0:Y:S02]  /*11020*/  SYNCS.PHASECHK.TRANS64.TRYWAIT P1, [R0+URZ+0x13230], R3 ;  /* 0x01323003000075a7 */ /* 0x000e24000802017f */
[----:B0-----:R-:W-:Y:S05]  /*11030*/  @!P1 BRA `(.L_x_1195) ;  /* 0x000000f000449947 */ /* 0x001fea0003800000 */
.L_x_1194:
[----:B------:R-:W-:Y:S05]  /*11040*/  BSYNC B2 ;  /* 0x0000000000027941 */ /* 0x000fea0003800000 */
.L_x_1193:
        /* <DEDUP_REMOVED lines=10> */
[----:B------:R-:W-:Y:S01]  /*110f0*/  VIADD R20, R15, 0x180 ;  /* 0x000001800f147836 */ /* 0x000fe20000000000 */
        /* <DEDUP_REMOVED lines=76> */
.L_x_1196:
[----:B0-2---:R-:W-:Y:S01]  /*115c0*/  SHF.L.U32 R0, R9, 0x1f, RZ ;  /* 0x0000001f09007819 */ /* 0x005fe200000006ff */
[----:B------:R-:W-:-:S04]  /*115d0*/  IMAD R15, R8, 0x8, R18 ;  /* 0x00000008080f7824 */ /* 0x000fc800078e0212 */
[----:B------:R0:W1:Y:S01]  /*115e0*/  SYNCS.PHASECHK.TRANS64.TRYWAIT P1, [R15+URZ+0x13250], R0 ;  /* 0x013250000f0075a7 */ /* 0x000062000802017f */
[----:B------:R-:W-:Y:S05]  /*115f0*/  @!P0 BRA `(.L_x_1197) ;  /* 0x0000000000048947 */ /* 0x000fea0003800000 */
[----:B------:R-:W-:Y:S01]  /*11600*/  BPT.TRAP 0x1 ;  /* 0x000000040000795c */ /* 0x000fe20000300000 */
.L_x_1197:
[----:B------:R-:W-:Y:S04]  /*11610*/  BSSY B2, `(.L_x_1198) ;  /* 0x0000004000027945 */ /* 0x000fe80003800000 */
[----:B-1----:R-:W-:Y:S05]  /*11620*/  @P1 BRA `(.L_x_1199) ;  /* 0x0000000000081947 */ /* 0x002fea0003800000 */
[----:B------:R-:W1:Y:S02]  /*11630*/  SYNCS.PHASECHK.TRANS64.TRYWAIT P1, [R15+URZ+0x13250], R0 ;  /* 0x013250000f0075a7 */ /* 0x000e64000802017f */
[----:B-1----:R-:W-:Y:S05]  /*11640*/  @!P1 BRA `(.L_x_1200) ;  /* 0x000000e800d49947 */ /* 0x002fea0003800000 */
.L_x_1199:
[----:B------:R-:W-:Y:S05]  /*11650*/  BSYNC B2 ;  /* 0x0000000000027941 */ /* 0x000fea0003800000 */
.L_x_1198:
[----:B01----:R-:W-:Y:S01]  /*11660*/  VIADD R0, R18, 0x1000 ;  /* 0x0000100012007836 */ /* 0x003fe20000000000 */
[----:B------:R-:W-:Y:S01]  /*11670*/  WARPGROUP.ARRIVE ;  /* 0x00000000000079c5 */ /* 0x000fe20000000000 */
[----:B------:R-:W-:-:S03]  /*11680*/  IMAD.MOV.U32 R9, RZ, RZ, -0x3ffffff0 ;  /* 0xc0000010ff097424 */ /* 0x000fc600078e00ff */
[----:B------:R-:W-:Y:S02]  /*11690*/  SHF.R.U32.HI R0, RZ, 0x4, R0 ;  /* 0x00000004ff007819 */ /* 0x000fe40000011600 */
[----:B------:R-:W-:Y:S02]  /*116a0*/  R2UR UR7, R9 ;  /* 0x00000000090772ca */ /* 0x000fe400000e0000 */
[----:B------:R-:W-:-:S04]  /*116b0*/  LOP3.LUT R0, R0, 0x3fff, RZ, 0xc0, !PT ;  /* 0x00003fff00007812 */ /* 0x000fc800078ec0ff */
[----:B------:R-:W-:-:S05]  /*116c0*/  LOP3.LUT R0, R0, 0x10000, RZ, 0xfc, !PT ;  /* 0x0001000000007812 */ /* 0x000fca00078efcff */
[----:B------:R-:W-:-:S05]  /*116d0*/  IMAD R8, R8, 0x280, R0 ;  /* 0x0000028008087824 */ /* 0x000fca00078e0200 */
[----:B------:R-:W-:-:S13]  /*116e0*/  R2UR UR6, R8 ;  /* 0x00000000080672ca */ /* 0x000fda00000e0000 */
[----:B------:R-:W-:Y:S01]  /*116f0*/  QGMMA.64x64x32.F32.E4M3.E4M3 R24, R152, gdesc[UR4], R24, gsb0 ;  /* 0x00e0000498187df3 */ /* 0x000fe20008000818 */
[----:B------:R-:W-:-:S04]  /*11700*/  FMNMX.FTZ R0, R120, R10, !PT ;  /* 0x0000000a78007209 */ /* 0x000fc80007810000 */
[----:B------:R-:W-:-:S04]  /*11710*/  FMNMX.FTZ R0, R121, R0, !PT ;  /* 0x0000000079007209 */ /* 0x000fc80007810000 */
[----:B------:R-:W-:Y:S02]  /*11720*/  FMNMX.FTZ R9, R124, R0, !PT ;  /* 0x000000007c097209 */ /* 0x000fe40007810000 */
[----:B------:R-:W-:-:S04]  /*11730*/  FMNMX.FTZ R0, R122, R11, !PT ;  /* 0x0000000b7a007209 */ /* 0x000fc80007810000 */
[----:B------:R-:W-:Y:S02]  /*11740*/  FMNMX.FTZ R0, R123, R0, !PT ;  /* 0x000000007b007209 */ /* 0x000fe40007810000 */
[----:B------:R-:W-:Y:S02]  /*11750*/  FMNMX.FTZ R9, R125, R9, !PT ;  /* 0x000000097d097209 */ /* 0x000fe40007810000 */
[----:B------:R-:W-:Y:S01]  /*11760*/  FMNMX.FTZ R0, R126, R0, !PT ;  /* 0x000000007e007209 */ /* 0x000fe20007810000 */
[----:B------:R-:W-:Y:S02]  /*11770*/  WARPGROUP.DEPBAR.LE gsb0, 0x0 ;  /* 0x00008000000079c5 */ /* 0x000fe40000010000 */
[----:B------:R-:W2:Y:S04]  /*11780*/  LDL.LU R154, [R1+0x8] ;  /* 0x00000800019a7983 */ /* 0x000ea80000300800 */
[----:B------:R-:W3:Y:S01]  /*11790*/  LDL.LU R155, [R1+0x4] ;  /* 0x00000400019b7983 */ /* 0x000ee20000300800 */
[----:B------:R-:W-:Y:S01]  /*117a0*/  FMNMX.FTZ R0, R127, R0, !PT ;  /* 0x000000007f007209 */ /* 0x000fe20007810000 */
[----:B------:R-:W-:Y:S01]  /*117b0*/  VIADD R12, R8, 0x80 ;  /* 0x00000080080c7836 */ /* 0x000fe20000000000 */
[----:B------:R-:W-:Y:S01]  /*117c0*/  FMNMX.FTZ R9, R128, R9, !PT ;  /* 0x0000000980097209 */ /* 0x000fe20007810000 */
[----:B------:R-:W-:Y:S01]  /*117d0*/  IMAD.MOV.U32 R13, RZ, RZ, -0x3ffffff0 ;  /* 0xc0000010ff0d7424 */ /* 0x000fe200078e00ff */
[----:B------:R-:W-:Y:S01]  /*117e0*/  FMNMX.FTZ R0, R130, R0, !PT ;  /* 0x0000000082007209 */ /* 0x000fe20007810000 */
[----:B------:R-:W-:Y:S01]  /*117f0*/  WARPGROUP.ARRIVE ;  /* 0x00000000000079c5 */ /* 0x000fe20000000000 */
        /* <DEDUP_REMOVED lines=39> */
[----:B------:R-:W-:Y:S01]  /*11a70*/  R2UR UR6, R12 ;  /* 0x000000000c0672ca */ /* 0x000fe200000e0000 */
[----:B------:R-:W-:Y:S01]  /*11a80*/  VIADD R12, R8, 0x100 ;  /* 0x00000100080c7836 */ /* 0x000fe20000000000 */
[----:B------:R-:W-:Y:S01]  /*11a90*/  R2UR UR7, R13 ;  /* 0x000000000d0772ca */ /* 0x000fe200000e0000 */
[----:B------:R-:W-:Y:S01]  /*11aa0*/  IMAD.MOV.U32 R13, RZ, RZ, -0x3ffffff0 ;  /* 0xc0000010ff0d7424 */ /* 0x000fe200078e00ff */
[----:B------:R-:W-:Y:S02]  /*11ab0*/  FMNMX.FTZ R0, R74, R0, !PT ;  /* 0x000000004a007209 */ /* 0x000fe40007810000 */
[----:B------:R-:W-:-:S02]  /*11ac0*/  FMNMX.FTZ R9, R73, R9, !PT ;  /* 0x0000000949097209 */ /* 0x000fc40007810000 */
[----:B------:R-:W-:Y:S02]  /*11ad0*/  FMNMX.FTZ R0, R75, R0, !PT ;  /* 0x000000004b007209 */ /* 0x000fe40007810000 */
[----:B------:R-:W-:Y:S02]  /*11ae0*/  FMNMX.FTZ R9, R76, R9, !PT ;  /* 0x000000094c097209 */ /* 0x000fe40007810000 */
[----:B------:R-:W-:Y:S02]  /*11af0*/  FMNMX.FTZ R0, R78, R0, !PT ;  /* 0x000000004e007209 */ /* 0x000fe40007810000 */
[----:B------:R-:W-:Y:S01]  /*11b00*/  FMNMX.FTZ R9, R77, R9, !PT ;  /* 0x000000094d097209 */ /* 0x000fe20007810000 */
[----:B------:R-:W-:Y:S01]  /*11b10*/  QGMMA.64x64x32.F32.E4M3.E4M3 R24, R148, gdesc[UR4], R24, gsb0 ;  /* 0x00e0000494187df3 */ /* 0x000fe20008000818 */
        /* <DEDUP_REMOVED lines=25> */
[----:B------:R-:W-:-:S02]  /*11cb0*/  R2UR UR6, R12 ;  /* 0x000000000c0672ca */ /* 0x000fc400000e0000 */
[----:B------:R-:W0:Y:S01]  /*11cc0*/  SHFL.BFLY PT, R12, R9, 0x2, 0x1f ;  /* 0x0c401f00090c7f89 */ /* 0x000e2200000e0000 */
[----:B------:R-:W-:Y:S01]  /*11cd0*/  R2UR UR7, R13 ;  /* 0x000000000d0772ca */ /* 0x000fe200000e0000 */
[----:B------:R-:W-:Y:S02]  /*11ce0*/  IMAD.MOV.U32 R13, RZ, RZ, -0x3ffffff0 ;  /* 0xc0000010ff0d7424 */ /* 0x000fe400078e00ff */
[----:B------:R-:W1:Y:S01]  /*11cf0*/  SHFL.BFLY PT, R3, R0, 0x2, 0x1f ;  /* 0x0c401f0000037f89 */ /* 0x000e6200000e0000 */
[----:B0-----:R-:W-:Y:S01]  /*11d00*/  FMNMX.FTZ R9, R9, R12, !PT ;  /* 0x0000000c09097209 */ /* 0x001fe20007810000 */
[----:B------:R-:W-:Y:S02]  /*11d10*/  WARPGROUP.DEPBAR.LE gsb0, 0x0 ;  /* 0x00008000000079c5 */ /* 0x000fe40000010000 */
[----:B------:R-:W-:Y:S01]  /*11d20*/  WARPGROUP.ARRIVE ;  /* 0x00000000000079c5 */ /* 0x000fe20000000000 */
[----:B------:R-:W-:Y:S01]  /*11d30*/  VIADD R12, R8, 0x180 ;  /* 0x00000180080c7836 */ /* 0x000fe20000000000 */
[----:B-1----:R-:W-:-:S02]  /*11d40*/  FMNMX.FTZ R0, R0, R3, !PT ;  /* 0x0000000300007209 */ /* 0x002fc40007810000 */
[----:B------:R-:W0:Y:S02]  /*11d50*/  SHFL.BFLY PT, R3, R9, 0x1, 0x1f ;  /* 0x0c201f0009037f89 */ /* 0x000e2400000e0000 */
[----:B------:R-:W-:Y:S01]  /*11d60*/  QGMMA.64x64x32.F32.E4M3.E4M3 R24, R144, gdesc[UR4], R24, gsb0 ;  /* 0x00e0000490187df3 */ /* 0x000fe20008000818 */
[----:B------:R-:W-:Y:S02]  /*11d70*/  R2UR UR6, R12 ;  /* 0x000000000c0672ca */ /* 0x000fe400000e0000 */
[----:B------:R-:W1:Y:S01]  /*11d80*/  SHFL.BFLY PT, R12, R0, 0x1, 0x1f ;  /* 0x0c201f00000c7f89 */ /* 0x000e6200000e0000 */
[----:B------:R-:W-:Y:S02]  /*11d90*/  R2UR UR7, R13 ;  /* 0x000000000d0772ca */ /* 0x000fe400000e0000 */
[----:B0-----:R-:W-:Y:S02]  /*11da0*/  FMNMX.FTZ R3, R9, R3, !PT ;  /* 0x0000000309037209 */ /* 0x001fe40007810000 */
[----:B-1----:R-:W-:-:S03]  /*11db0*/  FMNMX.FTZ R0, R0, R12, !PT ;  /* 0x0000000c00007209 */ /* 0x002fc60007810000 */
[----:B------:R-:W-:Y:S02]  /*11dc0*/  FADD.FTZ R10, -R3, R10 ;  /* 0x0000000a030a7221 */ /* 0x000fe40000010100 */
[----:B------:R-:W-:-:S01]  /*11dd0*/  FADD.FTZ R9, -R0, R11 ;  /* 0x0000000b00097221 */ /* 0x000fc20000010100 */
[C---:B------:R-:W-:Y:S01]  /*11de0*/  FFMA.FTZ R11, R2.reuse, R3, -8 ;  /* 0xc1000000020b7423 */ /* 0x040fe20000010003 */
[C---:B------:R-:W-:Y:S02]  /*11df0*/  FMUL.FTZ R10, R2.reuse, R10 ;  /* 0x0000000a020a7220 */ /* 0x040fe40000410000 */
[C---:B------:R-:W-:Y:S01]  /*11e00*/  FMUL.FTZ R9, R2.reuse, R9 ;  /* 0x0000000902097220 */ /* 0x040fe20000410000 */
        /* <DEDUP_REMOVED lines=39> */
[C---:B------:R-:W-:Y:S01]  /*12080*/  FFMA.FTZ R11, R2.reuse, R69, -R11 ;  /* 0x00000045020b7223 */ /* 0x040fe2000001080b */
[----:B------:R-:W-:-:S01]  /*12090*/  FFMA.FTZ R69, R2, R0, -8 ;  /* 0xc100000002457423 */ /* 0x000fc20000010000 */
[----:B------:R-:W-:Y:S01]  /*120a0*/  MUFU.EX2 R9, R9 ;  /* 0x0000000900097308 */ /* 0x000fe20000000800 */
[----:B------:R-:W-:-:S02]  /*120b0*/  WARPGROUP.DEPBAR.LE gsb0, 0x0 ;  /* 0x00008000000079c5 */ /* 0x000fc40000010000 */
[C-C-:B------:R-:W-:Y:S01]  /*120c0*/  FFMA.FTZ R122, R2.reuse, R122, -R69.reuse ;  /* 0x0000007a027a7223 */ /* 0x140fe20000010845 */
[----:B------:R-:W-:-:S01]  /*120d0*/  FFMA.FTZ R123, R2, R123, -R69 ;  /* 0x0000007b027b7223 */ /* 0x000fc20000010845 */
[C-C-:B------:R-:W-:Y:S01]  /*120e0*/  FFMA.FTZ R126, R2.reuse, R126, -R69.reuse ;  /* 0x0000007e027e7223 */ /* 0x140fe20000010845 */
[----:B------:R-:W-:-:S01]  /*120f0*/  FFMA.FTZ R127, R2, R127, -R69 ;  /* 0x0000007f027f7223 */ /* 0x000fc20000010845 */
[----:B------:R-:W-:Y:S01]  /*12100*/  WARPGROUP.ARRIVE ;  /* 0x00000000000079c5 */ /* 0x000fe20000000000 */
[----:B------:R-:W-:Y:S01]  /*12110*/  MUFU.EX2 R10, R10 ;  /* 0x0000000a000a7308 */ /* 0x000fe20000000800 */
[----:B------:R-:W-:-:S01]  /*12120*/  FFMA.FTZ R130, R2, R130, -R69 ;  /* 0x0000008202827223 */ /* 0x000fc20000010845 */
[----:B------:R-:W-:Y:S02]  /*12130*/  IMAD.MOV.U32 R57, RZ, RZ, -0x3ffffff0 ;  /* 0xc0000010ff397424 */ /* 0x000fe400078e00ff */
[----:B------:R-:W-:-:S01]  /*12140*/  FFMA.FTZ R131, R2, R131, -R69 ;  /* 0x0000008302837223 */ /* 0x000fc20000010845 */
[----:B------:R-:W-:Y:S01]  /*12150*/  VIADD R56, R8, 0x200 ;  /* 0x0000020008387836 */ /* 0x000fe20000000000 */
[----:B------:R-:W-:Y:S01]  /*12160*/  QGMMA.64x64x32.F32.E4M3.E4M3 R24, R140, gdesc[UR4], R24, gsb0 ;  /* 0x00e000048c187df3 */ /* 0x000fe20008000818 */
[----:B------:R-:W-:-:S01]  /*12170*/  FFMA.FTZ R8, R2, R99, -R69 ;  /* 0x0000006302087223 */ /* 0x000fc20000010845 */
[----:B------:R-:W-:Y:S01]  /*12180*/  R2UR UR7, R57 ;  /* 0x00000000390772ca */ /* 0x000fe200000e0000 */
[----:B------:R-:W3:Y:S01]  /*12190*/  MUFU.EX2 R122, R122 ;  /* 0x0000007a007a7308 */ /* 0x000ee20000000800 */
[----:B------:R-:W-:-:S01]  /*121a0*/  FFMA.FTZ R132, R2, R134, -R69 ;  /* 0x0000008602847223 */ /* 0x000fc20000010845 */
[--C-:B------:R-:W-:Y:S01]  /*121b0*/  FFMA.FTZ R133, R2, R135, -R69.reuse ;  /* 0x0000008702857223 */ /* 0x100fe20000010845 */
[----:B------:R-:W-:Y:S01]  /*121c0*/  R2UR UR6, R56 ;  /* 0x00000000380672ca */ /* 0x000fe200000e0000 */
        /* <DEDUP_REMOVED lines=16> */
[----:B---3--:R-:W-:Y:S01]  /*122d0*/  FFMA.FTZ R99, R9, R155, R122 ;  /* 0x0000009b09637223 */ /* 0x008fe2000001007a */
[----:B------:R-:W-:-:S01]  /*122e0*/  FFMA.FTZ R103, R2, R103, -R69 ;  /* 0x0000006702677223 */ /* 0x000fc20000010845 */
[C-C-:B------:R-:W-:Y:S01]  /*122f0*/  FFMA.FTZ R74, R2.reuse, R74, -R69.reuse ;  /* 0x0000004a024a7223 */ /* 0x140fe20000010845 */
[----:B------:R-:W-:-:S01]  /*12300*/  FFMA.FTZ R75, R2, R75, -R69 ;  /* 0x0000004b024b7223 */ /* 0x000fc20000010845 */
[----:B------:R-:W1:Y:S01]  /*12310*/  MUFU.EX2 R13, R13 ;  /* 0x0000000d000d7308 */ /* 0x000e620000000800 */
[----:B--2---:R-:W-:-:S01]  /*12320*/  FFMA.FTZ R57, R10, R154, R12 ;  /* 0x0000009a0a397223 */ /* 0x004fc2000001000c */
        /* <DEDUP_REMOVED lines=12> */
[----:B------:R-:W0:Y:S01]  /*123f0*/  S2R R155, SR_TID.X ;  /* 0x00000000009b7919 */ /* 0x000e220000002100 */
[----:B------:R-:W-:-:S01]  /*12400*/  FFMA.FTZ R66, R2, R66, -R69 ;  /* 0x0000004202427223 */ /* 0x000fc20000010845 */
[----:B------:R-:W3:Y:S01]  /*12410*/  MUFU.EX2 R20, R20 ;  /* 0x0000001400147308 */ /* 0x000ee20000000800 */
[----:B-1----:R-:W-:-:S01]  /*12420*/  FADD.FTZ R57, R13, R57 ;  /* 0x000000390d397221 */ /* 0x002fc20000010000 */
[C-C-:B------:R-:W-:Y:S01]  /*12430*/  FFMA.FTZ R67, R2.reuse, R67, -R69.reuse ;  /* 0x0000004302437223 */ /* 0x140fe20000010845 */
[----:B------:R-:W-:-:S01]  /*12440*/  FFMA.FTZ R70, R2, R70, -R69 ;  /* 0x0000004602467223 */ /* 0x000fc20000010845 */
[----:B------:R-:W-:-:S04]  /*12450*/  FFMA.FTZ R69, R2, R71, -R69 ;  /* 0x0000004702457223 */ /* 0x000fc80000010845 */
[----:B------:R-:W1:Y:S01]  /*12460*/  MUFU.EX2 R127, R127 ;  /* 0x0000007f007f7308 */ /* 0x000e620000000800 */
[----:B--2---:R-:W-:-:S07]  /*12470*/  FADD.FTZ R99, R126, R99 ;  /* 0x000000637e637221 */ /* 0x004fce0000010000 */
[----:B------:R-:W2:Y:S01]  /*12480*/  MUFU.EX2 R21, R21 ;  /* 0x0000001500157308 */ /* 0x000ea20000000800 */
[----:B---3--:R-:W-:-:S07]  /*12490*/  FADD.FTZ R102, R20, R57 ;  /* 0x0000003914667221 */ /* 0x008fce0000010000 */
[----:B------:R-:W3:Y:S01]  /*124a0*/  MUFU.EX2 R130, R130 ;  /* 0x0000008200827308 */ /* 0x000ee20000000800 */
[----:B-1----:R-:W-:-:S01]  /*124b0*/  FADD.FTZ R99, R127, R99 ;  /* 0x000000637f637221 */ /* 0x002fc20000010000 */
[----:B0-----:R-:W-:-:S06]  /*124c0*/  LOP3.LUT R134, R155, 0x7f, RZ, 0xc0, !PT ;  /* 0x0000007f9b867812 */ /* 0x001fcc00078ec0ff */
[----:B------:R-:W0:Y:S01]  /*124d0*/  MUFU.EX2 R120, R120 ;  /* 0x0000007800787308 */ /* 0x000e220000000800 */
[----:B--2---:R-:W-:-:S01]  /*124e0*/  FADD.FTZ R102, R21, R102 ;  /* 0x0000006615667221 */ /* 0x004fc20000010000 */
[----:B------:R-:W-:Y:S01]  /*124f0*/  ISETP.NE.AND P1, PT, R134, RZ, PT ;  /* 0x000000ff8600720c */ /* 0x000fe20003f25270 */
[----:B------:R-:W-:Y:S02]  /*12500*/  WARPGROUP.DEPBAR.LE gsb0, 0x0 ;  /* 0x00008000000079c5 */ /* 0x000fe40000010000 */
[----:B------:R-:W-:-:S03]  /*12510*/  WARPGROUP.ARRIVE ;  /* 0x00000000000079c5 */ /* 0x000fc60000000000 */
[----:B------:R-:W1:Y:S01]  /*12520*/  MUFU.EX2 R131, R131 ;  /* 0x0000008300837308 */ /* 0x000e620000000800 */
[----:B---3--:R-:W-:-:S02]  /*12530*/  FADD.FTZ R99, R130, R99 ;  /* 0x0000006382637221 */ /* 0x008fc40000010000 */
[----:B------:R-:W-:Y:S05]  /*12540*/  QGMMA.64x64x32.F32.E4M3.E4M3 R24, R136, gdesc[UR4], R24, gsb0 ;  /* 0x00e0000488187df3 */ /* 0x000fea0008000818 */
        /* <DEDUP_REMOVED lines=20> */
[----:B------:R-:W-:-:S06]  /*12690*/  WARPGROUP.DEPBAR.LE gsb0, 0x0 ;  /* 0x00008000000079c5 */ /* 0x000fcc0000010000 */
        /* <DEDUP_REMOVED lines=50> */
[----:B------:R1:W3:Y:S01]  /*129c0*/  MUFU.EX2 R57, R103 ;  /* 0x0000006700397308 */ /* 0x0002e20000000800 */
[----:B--2---:R-:W-:-:S07]  /*129d0*/  FADD.FTZ R99, R56, R99 ;  /* 0x0000006338637221 */ /* 0x004fce0000010000 */
[----:B------:R-:W2:Y:S01]  /*129e0*/  MUFU.EX2 R101, R101 ;  /* 0x0000006500657308 */ /* 0x000ea20000000800 */
[----:B0-----:R-:W-:-:S01]  /*129f0*/  FADD.FTZ R102, R100, R102 ;  /* 0x0000006664667221 */ /* 0x001fc20000010000 */
[----:B-1----:R-:W-:-:S04]  /*12a00*/  @!P1 IMAD R103, R19, 0x8, R18 ;  /* 0x0000000813679824 */ /* 0x002fc800078e0212 */
[----:B------:R-:W-:Y:S02]  /*12a10*/  @!P1 VIADD R103, R103, 0x13240 ;  /* 0x0001324067679836 */ /* 0x000fe40000000000 */
[----:B------:R-:W0:Y:S01]  /*12a20*/  MUFU.EX2 R74, R74 ;  /* 0x0000004a004a7308 */ /* 0x000e220000000800 */
[----:B---3--:R-:W-:-:S02]  /*12a30*/  FADD.FTZ R99, R57, R99 ;  /* 0x0000006339637221 */ /* 0x008fc40000010000 */
[----:B------:R-:W-:-:S04]  /*12a40*/  @!P1 PRMT R103, RZ, 0x654, R103 ;  /* 0x00000654ff679816 */ /* 0x000fc80000000067 */
[----:B------:R1:W-:Y:S01]  /*12a50*/  @!P1 SYNCS.ARRIVE.TRANS64.RED.A1T0 RZ, [R103+URZ], RZ ;  /* 0x000000ff67ff99a7 */ /* 0x0003e2000810043f */
[----:B------:R-:W3:Y:S01]  /*12a60*/  MUFU.EX2 R72, R72 ;  /* 0x0000004800487308 */ /* 0x000ee20000000800 */
[----:B--2---:R-:W-:-:S07]  /*12a70*/  FADD.FTZ R102, R101, R102 ;  /* 0x0000006665667221 */ /* 0x004fce0000010000 */
[----:B------:R-:W2:Y:S01]  /*12a80*/  MUFU.EX2 R75, R75 ;  /* 0x0000004b004b7308 */ /* 0x000ea20000000800 */
[----:B0-----:R-:W-:-:S07]  /*12a90*/  FADD.FTZ R99, R74, R99 ;  /* 0x000000634a637221 */ /* 0x001fce0000010000 */
[----:B------:R-:W0:Y:S01]  /*12aa0*/  MUFU.EX2 R73, R73 ;  /* 0x0000004900497308 */ /* 0x000e220000000800 */
[----:B---3--:R-:W-:-:S07]  /*12ab0*/  FADD.FTZ R102, R72, R102 ;  /* 0x0000006648667221 */ /* 0x008fce0000010000 */
        /* <DEDUP_REMOVED lines=55> */
[----:B--2---:R-:W-:-:S01]  /*12e30*/  FADD.FTZ R102, R68, R102 ;  /* 0x0000006644667221 */ /* 0x004fc20000010000 */
[----:B0-----:R-:W-:-:S05]  /*12e40*/  FADD.FTZ R71, R69, R99 ;  /* 0x0000006345477221 */ /* 0x001fca0000010000 */
[----:B------:R1:W-:Y:S01]  /*12e50*/  STL [R1+0x4], R71 ;  /* 0x0000044701007387 */ /* 0x0003e20000100800 */
[----:B---3--:R-:W-:-:S05]  /*12e60*/  FADD.FTZ R102, R11, R102 ;  /* 0x000000660b667221 */ /* 0x008fca0000010000 */
[----:B------:R1:W-:Y:S01]  /*12e70*/  STL [R1+0x8], R102 ;  /* 0x0000086601007387 */ /* 0x0003e20000100800 */
[----:B------:R-:W-:Y:S05]  /*12e80*/  @!P0 BRA `(.L_x_1201) ;  /* 0x0000000000048947 */ /* 0x000fea0003800000 */
[----:B------:R-:W-:Y:S01]  /*12e90*/  BPT.TRAP 0x1 ;  /* 0x000000040000795c */ /* 0x000fe20000300000 */
.L_x_1201:
[----:B------:R-:W-:Y:S01]  /*12ea0*/  F2FP.SATFINITE.E4M3.F32.PACK_AB_MERGE_C R57, R57, R56, RZ ;  /* 0x000000383939723e */ /* 0x000fe200048070ff */
[----:B-1----:R-:W2:Y:S01]  /*12eb0*/  LDL R71, [R1+0x40] ;  /* 0x0000400001477983 */ /* 0x002ea20000100800 */
[----:B------:R-:W-:Y:S01]  /*12ec0*/  VIADD R15, R15, 0x13260 ;  /* 0x000132600f0f7836 */ /* 0x000fe20000000000 */
[----:B------:R-:W-:Y:S02]  /*12ed0*/  F2FP.SATFINITE.E4M3.F32.PACK_AB_MERGE_C R11, R11, R68, RZ ;  /* 0x000000440b0b723e */ /* 0x000fe400048070ff */
[----:B------:R-:W-:Y:S02]  /*12ee0*/  F2FP.SATFINITE.E4M3.F32.PACK_AB_MERGE_C R147, R8, R98, R57 ;  /* 0x000000620893723e */ /* 0x000fe40004807039 */
[----:B------:R-:W3:Y:S01]  /*12ef0*/  LDL R8, [R1] ;  /* 0x0000000001087983 */ /* 0x000ee20000100800 */
        /* <DEDUP_REMOVED lines=18> */
[----:B------:R-:W-:Y:S01]  /*13020*/  FMUL.FTZ R24, R24, R10 ;  /* 0x0000000a18187220 */ /* 0x000fe20000410000 */
        /* <DEDUP_REMOVED lines=53> */
[----:B--2---:R-:W-:-:S04]  /*13380*/  PRMT R15, R71, 0x654, R15 ;  /* 0x00000654470f7816 */ /* 0x004fc8000000000f */
[----:B------:R2:W-:Y:S01]  /*13390*/  SYNCS.ARRIVE.TRANS64.RED.A1T0 RZ, [R15+URZ], RZ ;  /* 0x000000ff0fff79a7 */ /* 0x0005e2000810043f */
[C---:B---3--:R-:W-:Y:S01]  /*133a0*/  ISETP.GT.AND P1, PT, R14.reuse, R8, PT ;  /* 0x000000080e00720c */ /* 0x048fe20003f24270 */
[----:B------:R-:W-:Y:S02]  /*133b0*/  VIADD R14, R14, 0xffffffff ;  /* 0xffffffff0e0e7836 */ /* 0x000fe40000000000 */
[----:B------:R-:W-:-:S10]  /*133c0*/  IMAD.MOV.U32 R8, RZ, RZ, R19 ;  /* 0x000000ffff087224 */ /* 0x000fd400078e0013 */
[----:B--2---:R-:W-:Y:S05]  /*133d0*/  @P1 BRA `(.L_x_1202) ;  /* 0xffffffd800c81947 */ /* 0x004fea000383ffff */
[----:B------:R-:W-:Y:S05]  /*133e0*/  BSYNC B1 ;  /* 0x0000000000017941 */ /* 0x000fea0003800000 */
.L_x_1190:
[----:B------:R-:W-:-:S07]  /*133f0*/  IMAD.MOV.U32 R8, RZ, RZ, R14 ;  /* 0x000000ffff087224 */ /* 0x000fce00078e000e */
.L_x_1189:
[----:B------:R-:W-:Y:S05]  /*13400*/  BSYNC B0 ;  /* 0x0000000000007941 */ /* 0x000fea0003800000 */
.L_x_1188:
[----:B------:R-:W2:Y:S01]  /*13410*/  LDL R9, [R1+0x4c] ;  /* 0x00004c0001097983 */ /* 0x000ea20000100800 */
[----:B------:R-:W-:Y:S01]  /*13420*/  BSSY B0, `(.L_x_1203) ;  /* 0x000043b000007945 */ /* 0x000fe20003800000 */
[----:B--2---:R-:W-:-:S13]  /*13430*/  ISETP.GE.AND P1, PT, R8, R9, PT ;  /* 0x000000090800720c */ /* 0x004fda0003f26270 */
[----:B------:R-:W-:Y:S05]  /*13440*/  @!P1 BRA `(.L_x_1204) ;  /* 0x0000004000e09947 */ /* 0x000fea0003800000 */
[----:B-1----:R-:W2:Y:S04]  /*13450*/  LDL R12, [R1+0x30] ;  /* 0x00003000010c7983 */ /* 0x002ea80000100800 */
[----:B------:R-:W2:Y:S04]  /*13460*/  LDL R11, [R1+0x44] ;  /* 0x00004400010b7983 */ /* 0x000ea80000100800 */
[----:B------:R-:W3:Y:S04]  /*13470*/  LDL R9, [R1+0x24] ;  /* 0x0000240001097983 */ /* 0x000ee80000100800 */
[----:B------:R-:W4:Y:S01]  /*13480*/  LDL R10, [R1+0x20] ;  /* 0x00002000010a7983 */ /* 0x000f220000100800 */
[----:B------:R-:W-:-:S02]  /*13490*/  IMAD.MOV.U32 R21, RZ, RZ, R0 ;  /* 0x000000ffff157224 */ /* 0x000fc400078e0000 */
[----:B------:R-:W-:Y:S02]  /*134a0*/  IMAD.MOV.U32 R20, RZ, RZ, R3 ;  /* 0x000000ffff147224 */ /* 0x000fe400078e0003 */
[----:B--2---:R-:W-:Y:S02]  /*134b0*/  IMAD.IADD R14, R11, 0x1, -R12 ;  /* 0x000000010b0e7824 */ /* 0x004fe400078e0a0c */
[----:B------:R-:W-:Y:S02]  /*134c0*/  IMAD.MOV.U32 R11, RZ, RZ, R156 ;  /* 0x000000ffff0b7224 */ /* 0x000fe400078e009c */
[--C-:B---3--:R-:W-:Y:S02]  /*134d0*/  IMAD.IADD R9, R9, 0x1, R14.reuse ;  /* 0x0000000109097824 */ /* 0x108fe400078e020e */
[----:B----4-:R-:W-:-:S03]  /*134e0*/  IMAD.IADD R14, R10, 0x1, R14 ;  /* 0x000000010a0e7824 */ /* 0x010fc600078e020e */
[----:B------:R-:W-:Y:S01]  /*134f0*/  LOP3.LUT R3, RZ, R9, RZ, 0x33, !PT ;  /* 0x00000009ff037212 */ /* 0x000fe200078e33ff */
[----:B------:R-:W-:Y:S01]  /*13500*/  IMAD.MOV.U32 R10, RZ, RZ, R19 ;  /* 0x000000ffff0a7224 */ /* 0x000fe200078e0013 */
[----:B------:R-:W-:-:S05]  /*13510*/  LOP3.LUT R0, RZ, R14, RZ, 0x33, !PT ;  /* 0x0000000eff007212 */ /* 0x000fca00078e33ff */
[----:B------:R1:W-:Y:S04]  /*13520*/  STL [R1], R0 ;  /* 0x0000000001007387 */ /* 0x0003e80000100800 */
[----:B------:R1:W-:Y:S02]  /*13530*/  STL [R1+0x14], R3 ;  /* 0x0000140301007387 */ /* 0x0003e40000100800 */
.L_x_1224:
[----:B------:R-:W-:-:S04]  /*13540*/  ISETP.NE.AND P1, PT, R10, 0x1, PT ;  /* 0x000000010a00780c */ /* 0x000fc80003f25270 */
[----:B------:R-:W-:-:S04]  /*13550*/  SEL R156, RZ, 0x1, P1 ;  /* 0x00000001ff9c7807 */ /* 0x000fc80000800000 */
[----:B------:R-:W-:Y:S01]  /*13560*/  LOP3.LUT R156, R11, R156, RZ, 0x3c, !PT ;  /* 0x0000009c0b9c7212 */ /* 0x000fe200078e3cff */
[----:B------:R-:W-:Y:S06]  /*13570*/  @!P0 BRA `(.L_x_1205) ;  /* 0x0000000000048947 */ /* 0x000fec0003800000 */
[----:B------:R-:W-:Y:S01]  /*13580*/  BPT.TRAP 0x1 ;  /* 0x000000040000795c */ /* 0x000fe20000300000 */
.L_x_1205:
[----:B------:R-:W-:Y:S01]  /*13590*/  VIADD R19, R10, 0x1 ;  /* 0x000000010a137836 */ /* 0x000fe20000000000 */
[----:B-1----:R-:W-:-:S04]  /*135a0*/  SHF.L.U32 R3, R156, 0x1f, RZ ;  /* 0x0000001f9c037819 */ /* 0x002fc800000006ff */
[----:B------:R-:W-:-:S04]  /*135b0*/  ISETP.NE.AND P1, PT, R19, 0x2, PT ;  /* 0x000000021300780c */ /* 0x000fc80003f25270 */
[----:B------:R-:W-:-:S05]  /*135c0*/  SEL R19, R19, RZ, P1 ;  /* 0x000000ff13137207 */ /* 0x000fca0000800000 */
[----:B------:R-:W-:-:S04]  /*135d0*/  IMAD R0, R19, 0x8, R18 ;  /* 0x0000000813007824 */ /* 0x000fc800078e0212 */
[----:B------:R1:W2:Y:S01]  /*135e0*/  SYNCS.PHASECHK.TRANS64.TRYWAIT P1, [R0+URZ+0x13230], R3 ;  /* 0x01323003000075a7 */ /* 0x0002a2000802017f */
[----:B------:R-:W-:Y:S05]  /*135f0*/  @!P0 BRA `(.L_x_1206) ;  /* 0x0000000000048947 */ /* 0x000fea0003800000 */
[----:B------:R-:W-:Y:S01]  /*13600*/  BPT.TRAP 0x1 ;  /* 0x000000040000795c */ /* 0x000fe20000300000 */
.L_x_1206:
[----:B------:R-:W0:Y:S01]  /*13610*/  LDL R12, [R1+0x2c] ;  /* 0x00002c00010c7983 */ /* 0x000e220000100800 */
[----:B------:R-:W-:Y:S01]  /*13620*/  BSSY B1, `(.L_x_1207) ;  /* 0x0000007000017945 */ /* 0x000fe20003800000 */
[----:B0-----:R-:W-:-:S04]  /*13630*/  IMAD R15, R19, 0x280, R12 ;  /* 0x00000280130f7824 */ /* 0x001fc800078e020c */
[C---:B------:R-:W-:Y:S02]  /*13640*/  VIADD R56, R15.reuse, 0x80 ;  /* 0x000000800f387836 */ /* 0x040fe40000000000 */
[----:B------:R-:W-:Y:S01]  /*13650*/  VIADD R58, R15, 0x100 ;  /* 0x000001000f3a7836 */ /* 0x000fe20000000000 */
[----:B--2---:R-:W-:Y:S06]  /*13660*/  @P1 BRA `(.L_x_1208) ;  /* 0x0000000000081947 */ /* 0x004fec0003800000 */
[----:B------:R-:W0:Y:S02]  /*13670*/  SYNCS.PHASECHK.TRANS64.TRYWAIT P1, [R0+URZ+0x13230], R3 ;  /* 0x01323003000075a7 */ /* 0x000e24000802017f */
[----:B0-----:R-:W-:Y:S05]  /*13680*/  @!P1 BRA `(.L_x_1209) ;  /* 0x000000c800d89947 */ /* 0x001fea0003800000 */
.L_x_1208:
[----:B------:R-:W-:Y:S05]  /*13690*/  BSYNC B1 ;  /* 0x0000000000017941 */ /* 0x000fea0003800000 */
.L_x_1207:
        /* <DEDUP_REMOVED lines=87> */
.L_x_1210:
[----:B01----:R-:W-:Y:S01]  /*13c10*/  SHF.L.U32 R3, R11, 0x1f, RZ ;  /* 0x0000001f0b037819 */ /* 0x003fe200000006ff */
[----:B------:R-:W-:-:S04]  /*13c20*/  IMAD R15, R10, 0x8, R18 ;  /* 0x000000080a0f7824 */ /* 0x000fc800078e0212 */
[----:B------:R0:W1:Y:S01]  /*13c30*/  SYNCS.PHASECHK.TRANS64.TRYWAIT P1, [R15+URZ+0x13250], R3 ;  /* 0x013250030f0075a7 */ /* 0x000062000802017f */
[----:B------:R-:W-:Y:S05]  /*13c40*/  @!P0 BRA `(.L_x_1211) ;  /* 0x0000000000048947 */ /* 0x000fea0003800000 */
[----:B------:R-:W-:Y:S01]  /*13c50*/  BPT.TRAP 0x1 ;  /* 0x000000040000795c */ /* 0x000fe20000300000 */
.L_x_1211:
[----:B------:R-:W-:Y:S04]  /*13c60*/  BSSY B1, `(.L_x_1212) ;  /* 0x0000004000017945 */ /* 0x000fe80003800000 */
[----:B-1----:R-:W-:Y:S05]  /*13c70*/  @P1 BRA `(.L_x_1213) ;  /* 0x0000000000081947 */ /* 0x002fea0003800000 */
[----:B------:R-:W1:Y:S02]  /*13c80*/  SYNCS.PHASECHK.TRANS64.TRYWAIT P1, [R15+URZ+0x13250], R3 ;  /* 0x013250030f0075a7 */ /* 0x000e64000802017f */
[----:B-1----:R-:W-:Y:S05]  /*13c90*/  @!P1 BRA `(.L_x_1214) ;  /* 0x000000c400689947 */ /* 0x002fea0003800000 */
.L_x_1213:
[----:B------:R-:W-:Y:S05]  /*13ca0*/  BSYNC B1 ;  /* 0x0000000000017941 */ /* 0x000fea0003800000 */
.L_x_1212:
[----:B------:R-:W-:Y:S01]  /*13cb0*/  VIADD R11, R18, 0x1000 ;  /* 0x00001000120b7836 */ /* 0x000fe20000000000 */
[----:B01----:R-:W2:Y:S01]  /*13cc0*/  LDL R3, [R1+0x44] ;  /* 0x0000440001037983 */ /* 0x003ea20000100800 */
[----:B------:R-:W-:-:S03]  /*13cd0*/  WARPGROUP.ARRIVE ;  /* 0x00000000000079c5 */ /* 0x000fc60000000000 */
[----:B------:R-:W-:-:S04]  /*13ce0*/  SHF.R.U32.HI R11, RZ, 0x4, R11 ;  /* 0x00000004ff0b7819 */ /* 0x000fc8000001160b */
[----:B------:R-:W-:-:S04]  /*13cf0*/  LOP3.LUT R11, R11, 0x3fff, RZ, 0xc0, !PT ;  /* 0x00003fff0b0b7812 */ /* 0x000fc800078ec0ff */
[----:B------:R-:W-:-:S05]  /*13d00*/  LOP3.LUT R11, R11, 0x10000, RZ, 0xfc, !PT ;  /* 0x000100000b0b7812 */ /* 0x000fca00078efcff */
[----:B------:R-:W-:Y:S02]  /*13d10*/  IMAD R10, R10, 0x280, R11 ;  /* 0x000002800a0a7824 */ /* 0x000fe400078e020b */
[----:B------:R-:W-:-:S03]  /*13d20*/  IMAD.MOV.U32 R11, RZ, RZ, -0x3ffffff0 ;  /* 0xc0000010ff0b7424 */ /* 0x000fc600078e00ff */
[----:B------:R-:W-:Y:S02]  /*13d30*/  R2UR UR6, R10 ;  /* 0x000000000a0672ca */ /* 0x000fe400000e0000 */
[----:B------:R-:W-:-:S13]  /*13d40*/  R2UR UR7, R11 ;  /* 0x000000000b0772ca */ /* 0x000fda00000e0000 */
        /* <DEDUP_REMOVED lines=8> */
[----:B------:R-:W-:Y:S01]  /*13dd0*/  WARPGROUP.ARRIVE ;  /* 0x00000000000079c5 */ /* 0x000fe20000000000 */
[----:B------:R-:W3:Y:S04]  /*13de0*/  LDL R155, [R1+0x30] ;  /* 0x00003000019b7983 */ /* 0x000ee80000100800 */
[----:B------:R-:W4:Y:S02]  /*13df0*/  LDL R153, [R1+0x28] ;  /* 0x0000280001997983 */ /* 0x000f240000100800 */
[----:B------:R-:W-:Y:S02]  /*13e00*/  QGMMA.64x64x32.F32.E4M3.E4M3 R24, R148, gdesc[UR4], R24, gsb0 ;  /* 0x00e0000494187df3 */ /* 0x000fe40008000818 */
[----:B------:R-:W5:Y:S01]  /*13e10*/  LDL R154, [R1+0x24] ;  /* 0x00002400019a7983 */ /* 0x000f620000100800 */
[----:B------:R-:W-:Y:S01]  /*13e20*/  R2UR UR6, R12 ;  /* 0x000000000c0672ca */ /* 0x000fe200000e0000 */
[C---:B------:R-:W-:Y:S01]  /*13e30*/  VIADD R12, R10.reuse, 0x180 ;  /* 0x000001800a0c7836 */ /* 0x040fe20000000000 */
[----:B------:R-:W-:Y:S01]  /*13e40*/  R2UR UR7, R13 ;  /* 0x000000000d0772ca */ /* 0x000fe200000e0000 */
[----:B------:R-:W-:Y:S01]  /*13e50*/  IMAD.MOV.U32 R13, RZ, RZ, -0x3ffffff0 ;  /* 0xc0000010ff0d7424 */ /* 0x000fe200078e00ff */
[----:B------:R-:W0:Y:S01]  /*13e60*/  S2R R152, SR_TID.X ;  /* 0x0000000000987919 */ /* 0x000e220000002100 */
[----:B------:R-:W-:Y:S01]  /*13e70*/  VIADD R10, R10, 0x200 ;  /* 0x000002000a0a7836 */ /* 0x000fe20000000000 */
[----:B------:R-:W-:Y:S01]  /*13e80*/  ULOP3.LUT UR4, URZ, UR42, URZ, 0x33, !UPT ;  /* 0x0000002a3f047292 */ /* 0x000fe2000f8e333f */
        /* <DEDUP_REMOVED lines=17> */
[----:B------:R-:W-:Y:S03]  /*13fa0*/  QGMMA.64x64x32.F32.E4M3.E4M3 R24, R136, gdesc[UR4], R24, gsb0 ;  /* 0x00e0000488187df3 */ /* 0x000fe60008000818 */
[----:B------:R-:W-:Y:S02]  /*13fb0*/  WARPGROUP.DEPBAR.LE gsb0, 0x0 ;  /* 0x00008000000079c5 */ /* 0x000fe40000010000 */
[----:B------:R-:W-:Y:S01]  /*13fc0*/  IMAD R137, R8, -0xa0, RZ ;  /* 0xffffff6008897824 */ /* 0x000fe200078e02ff */
[----:B------:R0:W-:Y:S03]  /*13fd0*/  @!P1 SYNCS.ARRIVE.TRANS64.RED.A1T0 RZ, [R0+URZ], RZ ;  /* 0x000000ff00ff99a7 */ /* 0x0001e6000810043f */
[----:B----4-:R-:W-:Y:S01]  /*13fe0*/  IMAD R12, R153, -0x2, R137 ;  /* 0xfffffffe990c7824 */ /* 0x010fe200078e0289 */
[----:B--2---:R-:W-:-:S05]  /*13ff0*/  IADD3 R3, R137, 0x1, R3 ;  /* 0x0000000189037810 */ /* 0x004fca0007ffe003 */
[----:B---3--:R-:W-:Y:S02]  /*14000*/  IMAD.IADD R3, R3, 0x1, -R155 ;  /* 0x0000000103037824 */ /* 0x008fe400078e0a9b */
[----:B------:R-:W1:Y:S02]  /*14010*/  LDC R155, c[0x0][0x9e4] ;  /* 0x00027900ff9b7b82 */ /* 0x000e640000000800 */
[----:B------:R-:W-:-:S04]  /*14020*/  IMAD R13, R153, -0x2, R3 ;  /* 0xfffffffe990d7824 */ /* 0x000fc800078e0203 */
[C---:B------:R-:W-:Y:S02]  /*14030*/  VIADD R136, R13.reuse, UR39 ;  /* 0x000000270d887c36 */ /* 0x040fe40008000000 */
[----:B------:R-:W-:Y:S02]  /*14040*/  VIADD R13, R13, UR4 ;  /* 0x000000040d0d7c36 */ /* 0x000fe40008000000 */
[C---:B-----5:R-:W-:Y:S02]  /*14050*/  IMAD.IADD R3, R154.reuse, 0x1, R136 ;  /* 0x000000019a037824 */ /* 0x060fe400078e0288 */
[----:B0-----:R-:W-:Y:S01]  /*14060*/  IMAD.IADD R0, R154, 0x1, R13 ;  /* 0x000000019a007824 */ /* 0x001fe200078e020d */
[----:B-1----:R-:W-:-:S13]  /*14070*/  ISETP.GE.AND P1, PT, R155, 0x1, PT ;  /* 0x000000019b00780c */ /* 0x002fda0003f26270 */
        /* <DEDUP_REMOVED lines=13> */
.L_x_1217:
[----:B------:R-:W-:-:S05]  /*14150*/  IMAD.U32 R138, RZ, RZ, UR36 ;  /* 0x00000024ff8a7e24 */ /* 0x000fca000f8e00ff */
[----:B------:R-:W-:-:S13]  /*14160*/  ISETP.NE.AND P1, PT, R138, 0x1, PT ;  /* 0x000000018a00780c */ /* 0x000fda0003f25270 */
[----:B------:R-:W0:Y:S02]  /*14170*/  @P1 LDC.64 R10, c[0x0][0x9e8] ;  /* 0x00027a00ff0a1b82 */ /* 0x000e240000000a00 */
[----:B0-----:R-:W-:-:S04]  /*14180*/  @P1 IMAD.HI.U32 R139, R9, R10, RZ ;  /* 0x0000000a098b1227 */ /* 0x001fc800078e00ff */
[----:B------:R-:W-:Y:S01]  /*14190*/  IMAD.MOV.U32 R10, RZ, RZ, R9 ;  /* 0x000000ffff0a7224 */ /* 0x000fe200078e0009 */
[----:B------:R-:W-:-:S07]  /*141a0*/  @P1 SHF.R.U32.HI R10, RZ, R11, R139 ;  /* 0x0000000bff0a1219 */ /* 0x000fce000001168b */
.L_x_1218:
[----:B------:R-:W-:Y:S05]  /*141b0*/  BSYNC B1 ;  /* 0x0000000000017941 */ /* 0x000fea0003800000 */
.L_x_1216:
[----:B------:R-:W-:-:S05]  /*141c0*/  IMAD R10, R10, R138, R12 ;  /* 0x0000008a0a0a7224 */ /* 0x000fca00078e020c */
[----:B------:R-:W-:Y:S02]  /*141d0*/  VIMNMX R0, R0, R10, !PT ;  /* 0x0000000a00007248 */ /* 0x000fe40007fe0100 */
[----:B------:R-:W-:-:S07]  /*141e0*/  VIADDMNMX R3, R10, R138, R3, PT ;  /* 0x0000008a0a037246 */ /* 0x000fce0003800103 */
.L_x_1215:
[C---:B------:R-:W-:Y:S01]  /*141f0*/  ISETP.GE.AND P2, PT, R137.reuse, 0x2, PT ;  /* 0x000000028900780c */ /* 0x040fe20003f46270 */
[----:B------:R-:W2:Y:S01]  /*14200*/  LDL R10, [R1+0x20] ;  /* 0x00002000010a7983 */ /* 0x000ea20000100800 */
[C---:B------:R-:W-:Y:S02]  /*14210*/  ISETP.GE.AND P1, PT, R137.reuse, 0x9, PT ;  /* 0x000000098900780c */ /* 0x040fe40003f26270 */
        /* <DEDUP_REMOVED lines=121> */
[C---:B--2---:R-:W-:Y:S01]  /*149b0*/  IMAD.IADD R136, R10.reuse, 0x1, R136 ;  /* 0x000000010a887824 */ /* 0x044fe200078e0288 */
        /* <DEDUP_REMOVED lines=113> */
[----:B------:R-:W2:Y:S01]  /*150d0*/  LDL R138, [R1] ;  /* 0x00000000018a7983 */ /* 0x000ea20000100800 */
        /* <DEDUP_REMOVED lines=8> */
.L_x_1221:
[----:B------:R-:W-:Y:S02]  /*15160*/  IMAD.U32 R0, RZ, RZ, UR36 ;  /* 0x00000024ff007e24 */ /* 0x000fe4000f8e00ff */
[----:B------:R-:W-:-:S03]  /*15170*/  IMAD.MOV.U32 R3, RZ, RZ, R14 ;  /* 0x000000ffff037224 */ /* 0x000fc600078e000e */
[----:B------:R-:W-:-:S13]  /*15180*/  ISETP.NE.AND P6, PT, R0, 0x1, PT ;  /* 0x000000010000780c */ /* 0x000fda0003fc5270 */
[----:B------:R-:W0:Y:S02]  /*15190*/  @P6 LDC.64 R10, c[0x0][0x9e8] ;  /* 0x00027a00ff0a6b82 */ /* 0x000e240000000a00 */
[----:B0-----:R-:W-:-:S05]  /*151a0*/  @P6 IMAD.HI.U32 R10, R14, R10, RZ ;  /* 0x0000000a0e0a6227 */ /* 0x001fca00078e00ff */
[----:B------:R-:W-:-:S07]  /*151b0*/  @P6 SHF.R.U32.HI R3, RZ, R11, R10 ;  /* 0x0000000bff036219 */ /* 0x000fce000001160a */
.L_x_1222:
[----:B------:R-:W-:Y:S05]  /*151c0*/  BSYNC B1 ;  /* 0x0000000000017941 */ /* 0x000fea0003800000 */
.L_x_1220:
[----:B------:R-:W-:-:S05]  /*151d0*/  IMAD R12, R3, R0, R12 ;  /* 0x00000000030c7224 */ /* 0x000fca00078e020c */
[----:B------:R-:W-:Y:S02]  /*151e0*/  VIMNMX R13, R13, R12, !PT ;  /* 0x0000000c0d0d7248 */ /* 0x000fe40007fe0100 */
[----:B------:R-:W-:-:S07]  /*151f0*/  VIADDMNMX R136, R12, R0, R136, PT ;  /* 0x000000000c887246 */ /* 0x000fce0003800188 */
.L_x_1219:
        /* <DEDUP_REMOVED lines=20> */
[C---:B------:R-:W-:Y:S02]  /*15340*/  ISETP.GT.AND P1, PT, R13.reuse, 0x38, !P1 ;  /* 0x000000380d00780c */ /* 0x040fe40004f24270 */
        /* <DEDUP_REMOVED lines=19> */
[----:B------:R-:W-:Y:S02]  /*15480*/  LOP3.LUT P0, RZ, R16, 0x8000, RZ, 0xc0, !PT ;  /* 0x0000800010ff7812 */ /* 0x000fe4000780c0ff */
        /* <DEDUP_REMOVED lines=44> */
[C---:B------:R-:W-:Y:S02]  /*15750*/  LOP3.LUT P1, RZ, R16.reuse, 0x400, RZ, 0xc0, !PT ;  /* 0x0000040010ff7812 */ /* 0x040fe4000782c0ff */
[----:B------:R-:W-:Y:S02]  /*15760*/  FMNMX.FTZ R0, R89, R0, !PT ;  /* 0x0000000059007209 */ /* 0x000fe40007810000 */
[----:B------:R-:W-:Y:S02]  /*15770*/  ISETP.GT.AND P1, PT, R13, 0x61, !P1 ;  /* 0x000000610d00780c */ /* 0x000fe40004f24270 */
[----:B------:R-:W-:Y:S02]  /*15780*/  LOP3.LUT P4, RZ, R16, 0x100, RZ, 0xc0, !PT ;  /* 0x0000010010ff7812 */ /* 0x000fe4000788c0ff */
        /* <DEDUP_REMOVED lines=8> */
[----:B------:R-:W-:Y:S02]  /*15810*/  LOP3.LUT P3, RZ, R16, 0x80, RZ, 0xc0, !PT ;  /* 0x0000008010ff7812 */ /* 0x000fe4000786c0ff */
[----:B------:R-:W-:Y:S02]  /*15820*/  FSEL R78, R78, -INF , !P1 ;  /* 0xff8000004e4e7808 */ /* 0x000fe40004800000 */
        /* <DEDUP_REMOVED lines=11> */
[----:B------:R-:W-:Y:S02]  /*158e0*/  FMNMX.FTZ R0, R72, R0, !PT ;  /* 0x0000000048007209 */ /* 0x000fe40007810000 */
[----:B------:R-:W-:Y:S02]  /*158f0*/  ISETP.LT.OR P1, PT, R136, 0x72, P1 ;  /* 0x000000728800780c */ /* 0x000fe40000f21670 */
[----:B------:R-:W-:Y:S02]  /*15900*/  LOP3.LUT P0, RZ, R16, 0x20, RZ, 0xc0, !PT ;  /* 0x0000002010ff7812 */ /* 0x000fe4000780c0ff */
        /* <DEDUP_REMOVED lines=11> */
[----:B------:R-:W-:Y:S02]  /*159c0*/  FMNMX.FTZ R0, R81, R0, !PT ;  /* 0x0000000051007209 */ /* 0x000fe40007810000 */
[----:B------:R-:W-:Y:S02]  /*159d0*/  FSEL R123, R123, -INF , !P1 ;  /* 0xff8000007b7b7808 */ /* 0x000fe40004800000 */
[----:B------:R-:W-:-:S02]  /*159e0*/  FMNMX.FTZ R0, R84, R0, !PT ;  /* 0x0000000054007209 */ /* 0x000fc40007810000 */
        /* <DEDUP_REMOVED lines=21> */
[----:B------:R-:W-:Y:S01]  /*15b40*/  LOP3.LUT P1, RZ, R17, 0x8, RZ, 0xc0, !PT ;  /* 0x0000000811ff7812 */ /* 0x000fe2000782c0ff */
[----:B------:R-:W0:Y:S01]  /*15b50*/  SHFL.BFLY PT, R3, R0, 0x2, 0x1f ;  /* 0x0c401f0000037f89 */ /* 0x000e2200000e0000 */
[----:B------:R-:W-:Y:S02]  /*15b60*/  LOP3.LUT P0, RZ, R16, 0x8000000, RZ, 0xc0, !PT ;  /* 0x0800000010ff7812 */ /* 0x000fe4000780c0ff */
[----:B------:R-:W-:-:S02]  /*15b70*/  ISETP.GT.AND P1, PT, R13, 0x11, !P1 ;  /* 0x000000110d00780c */ /* 0x000fc40004f24270 */
[C---:B------:R-:W-:Y:S02]  /*15b80*/  ISETP.GT.AND P0, PT, R13.reuse, 0x80, !P0 ;  /* 0x000000800d00780c */ /* 0x040fe40004704270 */
[C---:B------:R-:W-:Y:S02]  /*15b90*/  ISETP.LT.OR P1, PT, R136.reuse, 0x12, P1 ;  /* 0x000000128800780c */ /* 0x040fe40000f21670 */
[----:B------:R-:W-:Y:S02]  /*15ba0*/  ISETP.GT.AND P5, PT, R13, 0x79, !P5 ;  /* 0x000000790d00780c */ /* 0x000fe40006fa4270 */
[----:B------:R-:W-:Y:S02]  /*15bb0*/  FSEL R131, R131, -INF , !P1 ;  /* 0xff80000083837808 */ /* 0x000fe40004800000 */
[----:B------:R-:W-:Y:S02]  /*15bc0*/  LOP3.LUT P1, RZ, R17, 0x4, RZ, 0xc0, !PT ;  /* 0x0000000411ff7812 */ /* 0x000fe4000782c0ff */
[----:B------:R-:W-:-:S02]  /*15bd0*/  ISETP.LT.OR P5, PT, R136, 0x7a, P5 ;  /* 0x0000007a8800780c */ /* 0x000fc40002fa1670 */
[----:B------:R-:W-:Y:S02]  /*15be0*/  ISETP.GT.AND P1, PT, R13, 0x18, !P1 ;  /* 0x000000180d00780c */ /* 0x000fe40004f24270 */
[----:B------:R-:W-:Y:S02]  /*15bf0*/  FSEL R87, R87, -INF , !P5 ;  /* 0xff80000057577808 */ /* 0x000fe40006800000 */
[----:B------:R-:W-:Y:S02]  /*15c00*/  ISETP.LT.OR P1, PT, R136, 0x19, P1 ;  /* 0x000000198800780c */ /* 0x000fe40000f21670 */
[----:B------:R-:W-:Y:S02]  /*15c10*/  LOP3.LUT P2, RZ, R16, 0x2000000, RZ, 0xc0, !PT ;  /* 0x0200000010ff7812 */ /* 0x000fe4000784c0ff */
[----:B------:R-:W-:Y:S02]  /*15c20*/  FSEL R134, R134, -INF , !P1 ;  /* 0xff80000086867808 */ /* 0x000fe40004800000 */
[----:B0-----:R-:W-:-:S02]  /*15c30*/  FMNMX.FTZ R3, R0, R3, !PT ;  /* 0x0000000300037209 */ /* 0x001fc40007810000 */
[C---:B------:R-:W-:Y:S02]  /*15c40*/  LOP3.LUT P1, RZ, R17.reuse, 0x2, RZ, 0xc0, !PT ;  /* 0x0000000211ff7812 */ /* 0x040fe4000782c0ff */
[----:B------:R-:W-:Y:S01]  /*15c50*/  LOP3.LUT R17, R17, 0xffffff7f, RZ, 0xc0, !PT ;  /* 0xffffff7f11117812 */ /* 0x000fe200078ec0ff */
[----:B------:R-:W0:Y:S01]  /*15c60*/  SHFL.BFLY PT, R0, R3, 0x1, 0x1f ;  /* 0x0c201f0003007f89 */ /* 0x000e2200000e0000 */
[----:B------:R-:W-:Y:S02]  /*15c70*/  ISETP.GT.AND P1, PT, R13, 0x19, !P1 ;  /* 0x000000190d00780c */ /* 0x000fe40004f24270 */
[----:B------:R-:W-:Y:S02]  /*15c80*/  @P0 LOP3.LUT R17, R17, 0x80, RZ, 0xfc, !PT ;  /* 0x0000008011110812 */ /* 0x000fe400078efcff */
[----:B------:R-:W-:Y:S02]  /*15c90*/  ISETP.LT.OR P1, PT, R136, 0x1a, P1 ;  /* 0x0000001a8800780c */ /* 0x000fe40000f21670 */
[----:B------:R-:W-:-:S02]  /*15ca0*/  LOP3.LUT P0, RZ, R16, 0x10000000, RZ, 0xc0, !PT ;  /* 0x1000000010ff7812 */ /* 0x000fc4000780c0ff */
[----:B------:R-:W-:Y:S02]  /*15cb0*/  FSEL R135, R135, -INF , !P1 ;  /* 0xff80000087877808 */ /* 0x000fe40004800000 */
[C---:B------:R-:W-:Y:S02]  /*15cc0*/  LOP3.LUT P1, RZ, R16.reuse, 0x1, RZ, 0xc0, !PT ;  /* 0x0000000110ff7812 */ /* 0x040fe4000782c0ff */
[C---:B------:R-:W-:Y:S02]  /*15cd0*/  ISETP.GT.AND P0, PT, R13.reuse, 0x99, !P0 ;  /* 0x000000990d00780c */ /* 0x040fe40004704270 */
[----:B------:R-:W-:Y:S02]  /*15ce0*/  ISETP.GT.AND P1, PT, R13, RZ, !P1 ;  /* 0x000000ff0d00720c */ /* 0x000fe40004f24270 */
[----:B------:R-:W-:Y:S02]  /*15cf0*/  LOP3.LUT P3, RZ, R16, 0x1000000, RZ, 0xc0, !PT ;  /* 0x0100000010ff7812 */ /* 0x000fe4000786c0ff */
[----:B------:R-:W-:-:S02]  /*15d00*/  ISETP.LT.OR P1, PT, R136, 0x1, P1 ;  /* 0x000000018800780c */ /* 0x000fc40000f21670 */
[----:B------:R-:W-:Y:S02]  /*15d10*/  LOP3.LUT P4, RZ, R16, 0x8, RZ, 0xc0, !PT ;  /* 0x0000000810ff7812 */ /* 0x000fe4000788c0ff */
[----:B------:R-:W-:Y:S02]  /*15d20*/  FSEL R122, R122, -INF , !P1 ;  /* 0xff8000007a7a7808 */ /* 0x000fe40004800000 */
[----:B0-----:R-:W-:Y:S02]  /*15d30*/  FMNMX.FTZ R3, R3, R0, !PT ;  /* 0x0000000003037209 */ /* 0x001fe40007810000 */
[----:B------:R-:W-:Y:S02]  /*15d40*/  FMNMX.FTZ R0, R122, R21, !PT ;  /* 0x000000157a007209 */ /* 0x000fe40007810000 */
[----:B------:R-:W-:Y:S01]  /*15d50*/  LOP3.LUT P5, RZ, R16, 0x4, RZ, 0xc0, !PT ;  /* 0x0000000410ff7812 */ /* 0x000fe200078ac0ff */
[----:B------:R-:W-:-:S01]  /*15d60*/  FFMA.FTZ R11, R2, R3, -8 ;  /* 0xc1000000020b7423 */ /* 0x000fc20000010003 */
        /* <DEDUP_REMOVED lines=11> */
[----:B------:R-:W-:Y:S02]  /*15e20*/  ISETP.LT.OR P0, PT, R136, 0x81, P0 ;  /* 0x000000818800780c */ /* 0x000fe40000701670 */
[----:B------:R-:W-:-:S02]  /*15e30*/  FMNMX.FTZ R0, R135, R0, !PT ;  /* 0x0000000087007209 */ /* 0x000fc40007810000 */
[----:B------:R-:W-:Y:S02]  /*15e40*/  LOP3.LUT R16, R16, 0xfffffff7, RZ, 0xc0, !PT ;  /* 0xfffffff710107812 */ /* 0x000fe400078ec0ff */
[----:B------:R-:W-:Y:S02]  /*15e50*/  FMNMX.FTZ R0, R106, R0, !PT ;  /* 0x000000006a007209 */ /* 0x000fe40007810000 */
[----:B------:R-:W-:Y:S02]  /*15e60*/  ISETP.GT.AND P1, PT, R13, 0x81, !P1 ;  /* 0x000000810d00780c */ /* 0x000fe40004f24270 */
[----:B------:R-:W-:Y:S02]  /*15e70*/  FMNMX.FTZ R0, R107, R0, !PT ;  /* 0x000000006b007209 */ /* 0x000fe40007810000 */
[----:B------:R-:W-:Y:S02]  /*15e80*/  ISETP.GT.AND P2, PT, R13, 0x88, !P2 ;  /* 0x000000880d00780c */ /* 0x000fe40005744270 */
[----:B------:R-:W-:-:S02]  /*15e90*/  FMNMX.FTZ R0, R110, R0, !PT ;  /* 0x000000006e007209 */ /* 0x000fc40007810000 */
[----:B------:R-:W-:Y:S02]  /*15ea0*/  @P0 LOP3.LUT R16, R16, 0x8, RZ, 0xfc, !PT ;  /* 0x0000000810100812 */ /* 0x000fe400078efcff */
[----:B------:R-:W-:Y:S02]  /*15eb0*/  FMNMX.FTZ R0, R111, R0, !PT ;  /* 0x000000006f007209 */ /* 0x000fe40007810000 */
[----:B------:R-:W-:Y:S02]  /*15ec0*/  ISETP.LT.OR P0, PT, R136, 0x82, P1 ;  /* 0x000000828800780c */ /* 0x000fe40000f01670 */
[----:B------:R-:W-:Y:S02]  /*15ed0*/  FMNMX.FTZ R0, R114, R0, !PT ;  /* 0x0000000072007209 */ /* 0x000fe40007810000 */
[----:B------:R-:W-:Y:S02]  /*15ee0*/  LOP3.LUT P1, RZ, R16, 0x2, RZ, 0xc0, !PT ;  /* 0x0000000210ff7812 */ /* 0x000fe4000782c0ff */
[----:B------:R-:W-:-:S02]  /*15ef0*/  FMNMX.FTZ R0, R115, R0, !PT ;  /* 0x0000000073007209 */ /* 0x000fc40007810000 */
[----:B------:R-:W-:Y:S02]  /*15f00*/  LOP3.LUT R16, R16, 0xfffffffb, RZ, 0xc0, !PT ;  /* 0xfffffffb10107812 */ /* 0x000fe400078ec0ff */
[----:B------:R-:W-:Y:S02]  /*15f10*/  FMNMX.FTZ R0, R118, R0, !PT ;  /* 0x0000000076007209 */ /* 0x000fe40007810000 */
[----:B------:R-:W-:Y:S02]  /*15f20*/  LOP3.LUT R17, R17, 0xffffffbf, RZ, 0xc0, !PT ;  /* 0xffffffbf11117812 */ /* 0x000fe400078ec0ff */
[----:B------:R-:W-:Y:S02]  /*15f30*/  FMNMX.FTZ R0, R119, R0, !PT ;  /* 0x0000000077007209 */ /* 0x000fe40007810000 */
[----:B------:R-:W-:Y:S02]  /*15f40*/  @P0 LOP3.LUT R16, R16, 0x4, RZ, 0xfc, !PT ;  /* 0x0000000410100812 */ /* 0x000fe400078efcff */
[----:B------:R-:W-:-:S02]  /*15f50*/  FMNMX.FTZ R0, R90, R0, !PT ;  /* 0x000000005a007209 */ /* 0x000fc40007810000 */
[----:B------:R-:W-:Y:S02]  /*15f60*/  ISETP.LT.OR P0, PT, R136, 0x89, P2 ;  /* 0x000000898800780c */ /* 0x000fe40001701670 */
[----:B------:R-:W-:Y:S02]  /*15f70*/  FMNMX.FTZ R0, R91, R0, !PT ;  /* 0x000000005b007209 */ /* 0x000fe40007810000 */
[C---:B------:R-:W-:Y:S02]  /*15f80*/  FSETP.NEU.FTZ.AND P2, PT, R3.reuse, -INF , PT ;  /* 0xff8000000300780b */ /* 0x040fe40003f5d000 */
[----:B------:R-:W-:Y:S02]  /*15f90*/  FMNMX.FTZ R0, R94, R0, !PT ;  /* 0x000000005e007209 */ /* 0x000fe40007810000 */
[----:B------:R-:W-:Y:S02]  /*15fa0*/  FSEL R10, R3, RZ, P2 ;  /* 0x000000ff030a7208 */ /* 0x000fe40001000000 */
[----:B------:R-:W-:-:S02]  /*15fb0*/  FMNMX.FTZ R0, R95, R0, !PT ;  /* 0x000000005f007209 */ /* 0x000fc40007810000 */
[----:B------:R-:W-:Y:S01]  /*15fc0*/  FSEL R11, R11, RZ, P2 ;  /* 0x000000ff0b0b7208 */ /* 0x000fe20001000000 */
[----:B------:R-:W-:Y:S01]  /*15fd0*/  FADD.FTZ R10, -R10, R20 ;  /* 0x000000140a0a7221 */ /* 0x000fe20000010100 */
[----:B------:R-:W-:Y:S02]  /*15fe0*/  FMNMX.FTZ R0, R98, R0, !PT ;  /* 0x0000000062007209 */ /* 0x000fe40007810000 */
[----:B------:R-:W-:Y:S01]  /*15ff0*/  @P0 LOP3.LUT R17, R17, 0x40, RZ, 0xfc, !PT ;  /* 0x0000004011110812 */ /* 0x000fe200078efcff */
[----:B------:R-:W-:-:S01]  /*16000*/  FFMA.FTZ R120, R2, R120, -R11 ;  /* 0x0000007802787223 */ /* 0x000fc2000001080b */
[----:B------:R-:W-:Y:S01]  /*16010*/  FMNMX.FTZ R0, R99, R0, !PT ;  /* 0x0000000063007209 */ /* 0x000fe20007810000 */
[----:B------:R-:W-:Y:S01]  /*16020*/  FMUL.FTZ R10, R2, R10 ;  /* 0x0000000a020a7220 */ /* 0x000fe20000410000 */
[----:B------:R-:W-:Y:S01]  /*16030*/  LOP3.LUT P0, RZ, R16, 0x8, RZ, 0xc0, !PT ;  /* 0x0000000810ff7812 */ /* 0x000fe2000780c0ff */
[----:B------:R-:W-:-:S01]  /*16040*/  FFMA.FTZ R121, R2, R121, -R11 ;  /* 0x0000007902797223 */ /* 0x000fc2000001080b */
[----:B------:R-:W-:Y:S01]  /*16050*/  FMNMX.FTZ R0, R102, R0, !PT ;  /* 0x0000000066007209 */ /* 0x000fe20007810000 */
[----:B------:R-:W-:Y:S01]  /*16060*/  MUFU.EX2 R120, R120 ;  /* 0x0000007800787308 */ /* 0x000fe20000000800 */
        /* <DEDUP_REMOVED lines=25> */
[----:B--2---:R-:W-:Y:S01]  /*16200*/  FFMA.FTZ R20, R10, R138, R120 ;  /* 0x0000008a0a147223 */ /* 0x004fe20000010078 */
[----:B------:R-:W-:Y:S01]  /*16210*/  FMNMX.FTZ R0, R83, R0, !PT ;  /* 0x0000000053007209 */ /* 0x000fe20007810000 */
[--C-:B------:R-:W-:Y:S01]  /*16220*/  FFMA.FTZ R109, R2, R109, -R11.reuse ;  /* 0x0000006d026d7223 */ /* 0x100fe2000001080b */
[----:B------:R-:W-:Y:S01]  /*16230*/  FSEL R62, R62, -INF , !P0 ;  /* 0xff8000003e3e7808 */ /* 0x000fe20004000000 */
[--C-:B------:R-:W-:Y:S01]  /*16240*/  FFMA.FTZ R112, R2, R112, -R11.reuse ;  /* 0x0000007002707223 */ /* 0x100fe2000001080b */
[----:B------:R-:W-:Y:S01]  /*16250*/  FMNMX.FTZ R0, R86, R0, !PT ;  /* 0x0000000056007209 */ /* 0x000fe20007810000 */
[----:B------:R-:W2:Y:S01]  /*16260*/  MUFU.EX2 R125, R125 ;  /* 0x0000007d007d7308 */ /* 0x000ea20000000800 */
[----:B------:R-:W-:Y:S01]  /*16270*/  ISETP.GT.AND P5, PT, R13, 0x91, !P5 ;  /* 0x000000910d00780c */ /* 0x000fe20006fa4270 */
[----:B0-----:R-:W-:Y:S01]  /*16280*/  FADD.FTZ R20, R121, R20 ;  /* 0x0000001479147221 */ /* 0x001fe20000010000 */
[----:B------:R-:W-:Y:S01]  /*16290*/  FMNMX.FTZ R0, R87, R0, !PT ;  /* 0x0000000057007209 */ /* 0x000fe20007810000 */
[--C-:B------:R-:W-:Y:S01]  /*162a0*/  FFMA.FTZ R113, R2, R113, -R11.reuse ;  /* 0x0000007102717223 */ /* 0x100fe2000001080b */
[----:B------:R-:W-:Y:S01]  /*162b0*/  ISETP.LT.OR P4, PT, R136, 0x91, P4 ;  /* 0x000000918800780c */ /* 0x000fe20002781670 */
[--C-:B------:R-:W-:Y:S01]  /*162c0*/  FFMA.FTZ R116, R2, R116, -R11.reuse ;  /* 0x0000007402747223 */ /* 0x100fe2000001080b */
[----:B------:R-:W-:Y:S01]  /*162d0*/  FMNMX.FTZ R0, R58, R0, !PT ;  /* 0x000000003a007209 */ /* 0x000fe20007810000 */
[----:B------:R-:W0:Y:S01]  /*162e0*/  MUFU.EX2 R128, R128 ;  /* 0x0000008000807308 */ /* 0x000e220000000800 */
[----:B------:R-:W-:Y:S01]  /*162f0*/  FSEL R63, R63, -INF , !P3 ;  /* 0xff8000003f3f7808 */ /* 0x000fe20005800000 */
[----:B-1----:R-:W-:Y:S01]  /*16300*/  FADD.FTZ R20, R124, R20 ;  /* 0x000000147c147221 */ /* 0x002fe20000010000 */
[----:B------:R-:W-:Y:S01]  /*16310*/  FMNMX.FTZ R0, R59, R0, !PT ;  /* 0x000000003b007209 */ /* 0x000fe20007810000 */
[C-C-:B------:R-:W-:Y:S01]  /*16320*/  FFMA.FTZ R117, R2.reuse, R117, -R11.reuse ;  /* 0x0000007502757223 */ /* 0x140fe2000001080b */
[----:B------:R-:W-:Y:S01]  /*16330*/  ISETP.GT.AND P6, PT, R13, 0x98, !P6 ;  /* 0x000000980d00780c */ /* 0x000fe200077c4270 */
[--C-:B------:R-:W-:Y:S01]  /*16340*/  FFMA.FTZ R88, R2, R88, -R11.reuse ;  /* 0x0000005802587223 */ /* 0x100fe2000001080b */
[----:B------:R-:W-:Y:S01]  /*16350*/  FMNMX.FTZ R0, R62, R0, !PT ;  /* 0x000000003e007209 */ /* 0x000fe20007810000 */
[----:B------:R-:W1:Y:S01]  /*16360*/  MUFU.EX2 R129, R129 ;  /* 0x0000008100817308 */ /* 0x000e620000000800 */
[----:B------:R-:W-:Y:S01]  /*16370*/  ISETP.LT.OR P5, PT, R136, 0x92, P5 ;  /* 0x000000928800780c */ /* 0x000fe20002fa1670 */
[----:B--2---:R-:W-:Y:S01]  /*16380*/  FADD.FTZ R20, R125, R20 ;  /* 0x000000147d147221 */ /* 0x004fe20000010000 */
[----:B------:R-:W-:Y:S01]  /*16390*/  FSEL R66, R66, -INF , !P4 ;  /* 0xff80000042427808 */ /* 0x000fe20006000000 */
[C-C-:B------:R-:W-:Y:S01]  /*163a0*/  FFMA.FTZ R89, R2.reuse, R89, -R11.reuse ;  /* 0x0000005902597223 */ /* 0x140fe2000001080b */
[----:B------:R-:W-:Y:S01]  /*163b0*/  FMNMX.FTZ R0, R63, R0, !PT ;  /* 0x000000003f007209 */ /* 0x000fe20007810000 */
[--C-:B------:R-:W-:Y:S01]  /*163c0*/  FFMA.FTZ R92, R2, R92, -R11.reuse ;  /* 0x0000005c025c7223 */ /* 0x100fe2000001080b */
[----:B------:R-:W-:Y:S01]  /*163d0*/  ISETP.LT.OR P6, PT, R136, 0x99, P6 ;  /* 0x000000998800780c */ /* 0x000fe200037c1670 */
[----:B------:R-:W2:Y:S01]  /*163e0*/  MUFU.EX2 R132, R132 ;  /* 0x0000008400847308 */ /* 0x000ea20000000800 */
[----:B------:R-:W-:Y:S01]  /*163f0*/  FSEL R67, R67, -INF , !P5 ;  /* 0xff80000043437808 */ /* 0x000fe20006800000 */
[----:B0-----:R-:W-:Y:S01]  /*16400*/  FADD.FTZ R20, R128, R20 ;  /* 0x0000001480147221 */ /* 0x001fe20000010000 */
[----:B------:R-:W-:Y:S01]  /*16410*/  FMNMX.FTZ R0, R66, R0, !PT ;  /* 0x0000000042007209 */ /* 0x000fe20007810000 */
[--C-:B------:R-:W-:Y:S01]  /*16420*/  FFMA.FTZ R93, R2, R93, -R11.reuse ;  /* 0x0000005d025d7223 */ /* 0x100fe2000001080b */
[----:B------:R-:W-:Y:S01]  /*16430*/  ISETP.LT.OR P1, PT, R136, 0x9a, P1 ;  /* 0x0000009a8800780c */ /* 0x000fe20000f21670 */
[--C-:B------:R-:W-:Y:S01]  /*16440*/  FFMA.FTZ R96, R2, R96, -R11.reuse ;  /* 0x0000006002607223 */ /* 0x100fe2000001080b */
[----:B------:R-:W-:Y:S01]  /*16450*/  FSEL R70, R70, -INF , !P6 ;  /* 0xff80000046467808 */ /* 0x000fe20007000000 */
[----:B------:R-:W0:Y:S01]  /*16460*/  MUFU.EX2 R133, R133 ;  /* 0x0000008500857308 */ /* 0x000e220000000800 */
[----:B------:R-:W-:Y:S01]  /*16470*/  FMNMX.FTZ R0, R67, R0, !PT ;  /* 0x0000000043007209 */ /* 0x000fe20007810000 */
[----:B-1----:R-:W-:Y:S01]  /*16480*/  FADD.FTZ R20, R129, R20 ;  /* 0x0000001481147221 */ /* 0x002fe20000010000 */
[----:B------:R-:W-:Y:S01]  /*16490*/  FSEL R71, R71, -INF , !P1 ;  /* 0xff80000047477808 */ /* 0x000fe20004800000 */
[--C-:B------:R-:W-:Y:S01]  /*164a0*/  FFMA.FTZ R97, R2, R97, -R11.reuse ;  /* 0x0000006102617223 */ /* 0x100fe2000001080b */
[----:B------:R-:W-:Y:S01]  /*164b0*/  FMNMX.FTZ R0, R70, R0, !PT ;  /* 0x0000000046007209 */ /* 0x000fe20007810000 */
[C-C-:B------:R-:W-:Y:S01]  /*164c0*/  FFMA.FTZ R100, R2.reuse, R100, -R11.reuse ;  /* 0x0000006402647223 */ /* 0x140fe2000001080b */
[----:B------:R-:W-:-:S01]  /*164d0*/  FFMA.FTZ R101, R2, R101, -R11 ;  /* 0x0000006502657223 */ /* 0x000fc2000001080b */
[----:B------:R-:W1:Y:S01]  /*164e0*/  MUFU.EX2 R104, R104 ;  /* 0x0000006800687308 */ /* 0x000e620000000800 */
[----:B------:R-:W-:Y:S01]  /*164f0*/  FMNMX.FTZ R0, R71, R0, !PT ;  /* 0x0000000047007209 */ /* 0x000fe20007810000 */
[----:B--2---:R-:W-:Y:S01]  /*16500*/  FADD.FTZ R20, R132, R20 ;  /* 0x0000001484147221 */ /* 0x004fe20000010000 */
[----:B------:R-:W-:-:S01]  /*16510*/  FFMA.FTZ R72, R2, R72, -R11 ;  /* 0x0000004802487223 */ /* 0x000fc2000001080b */
[C-C-:B------:R-:W-:Y:S01]  /*16520*/  FFMA.FTZ R73, R2.reuse, R73, -R11.reuse ;  /* 0x0000004902497223 */ /* 0x140fe2000001080b */
[----:B------:R-:W-:-:S01]  /*16530*/  FFMA.FTZ R76, R2, R76, -R11 ;  /* 0x0000004c024c7223 */ /* 0x000fc2000001080b */
[----:B------:R-:W2:Y:S01]  /*16540*/  SHFL.BFLY PT, R12, R0, 0x2, 0x1f ;  /* 0x0c401f00000c7f89 */ /* 0x000ea200000e0000 */
[----:B------:R-:W-:-:S01]  /*16550*/  FFMA.FTZ R77, R2, R77, -R11 ;  /* 0x0000004d024d7223 */ /* 0x000fc2000001080b */
[----:B------:R-:W4:Y:S01]  /*16560*/  MUFU.EX2 R105, R105 ;  /* 0x0000006900697308 */ /* 0x000f220000000800 */
        /* <DEDUP_REMOVED lines=16> */
[----:B----4-:R-:W-:-:S01]  /*16670*/  FADD.FTZ R20, R105, R20 ;  /* 0x0000001469147221 */ /* 0x010fc20000010000 */
[----:B------:R-:W-:-:S02]  /*16680*/  LOP3.LUT P0, RZ, R17, 0x20, RZ, 0xc0, !PT ;  /* 0x0000002011ff7812 */ /* 0x000fc4000780c0ff */
[----:B--2---:R-:W-:-:S04]  /*16690*/  FMNMX.FTZ R0, R0, R12, !PT ;  /* 0x0000000c00007209 */ /* 0x004fc80007810000 */
[----:B------:R-:W2:Y:S01]  /*166a0*/  MUFU.EX2 R112, R112 ;  /* 0x0000007000707308 */ /* 0x000ea20000000800 */
[----:B0-----:R-:W-:-:S01]  /*166b0*/  FADD.FTZ R20, R108, R20 ;  /* 0x000000146c147221 */ /* 0x001fc20000010000 */
[----:B------:R-:W0:Y:S06]  /*166c0*/  SHFL.BFLY PT, R12, R0, 0x1, 0x1f ;  /* 0x0c201f00000c7f89 */ /* 0x000e2c00000e0000 */
[----:B------:R-:W4:Y:S01]  /*166d0*/  MUFU.EX2 R113, R113 ;  /* 0x0000007100717308 */ /* 0x000f220000000800 */
[----:B-1----:R-:W-:-:S07]  /*166e0*/  FADD.FTZ R20, R109, R20 ;  /* 0x000000146d147221 */ /* 0x002fce0000010000 */
[----:B------:R-:W1:Y:S01]  /*166f0*/  MUFU.EX2 R116, R116 ;  /* 0x0000007400747308 */ /* 0x000e620000000800 */
[----:B--2---:R-:W-:-:S07]  /*16700*/  FADD.FTZ R20, R112, R20 ;  /* 0x0000001470147221 */ /* 0x004fce0000010000 */
[----:B------:R-:W2:Y:S01]  /*16710*/  MUFU.EX2 R117, R117 ;  /* 0x0000007500757308 */ /* 0x000ea20000000800 */
[----:B----4-:R-:W-:-:S01]  /*16720*/  FADD.FTZ R20, R113, R20 ;  /* 0x0000001471147221 */ /* 0x010fc20000010000 */
[----:B0-----:R-:W-:-:S04]  /*16730*/  FMNMX.FTZ R0, R0, R12, !PT ;  /* 0x0000000c00007209 */ /* 0x001fc80007810000 */
[----:B------:R-:W-:Y:S01]  /*16740*/  FSETP.NEU.FTZ.AND P1, PT, R0, -INF , PT ;  /* 0xff8000000000780b */ /* 0x000fe20003f3d000 */
[----:B------:R-:W-:-:S01]  /*16750*/  FFMA.FTZ R13, R2, R0, -8 ;  /* 0xc1000000020d7423 */ /* 0x000fc20000010000 */
[----:B------:R-:W0:Y:S01]  /*16760*/  MUFU.EX2 R88, R88 ;  /* 0x0000005800587308 */ /* 0x000e220000000800 */
[----:B-1----:R-:W-:-:S01]  /*16770*/  FADD.FTZ R20, R116, R20 ;  /* 0x0000001474147221 */ /* 0x002fc20000010000 */
[----:B------:R-:W-:Y:S02]  /*16780*/  FSEL R12, R0, RZ, P1 ;  /* 0x000000ff000c7208 */ /* 0x000fe40000800000 */
[----:B------:R-:W-:-:S03]  /*16790*/  FSEL R13, R13, RZ, P1 ;  /* 0x000000ff0d0d7208 */ /* 0x000fc60000800000 */
[----:B------:R-:W-:Y:S01]  /*167a0*/  FADD.FTZ R12, -R12, R21 ;  /* 0x000000150c0c7221 */ /* 0x000fe20000010100 */
[----:B------:R-:W-:Y:S01]  /*167b0*/  MUFU.EX2 R89, R89 ;  /* 0x0000005900597308 */ /* 0x000fe20000000800 */
[----:B------:R-:W-:-:S01]  /*167c0*/  FFMA.FTZ R122, R2, R122, -R13 ;  /* 0x0000007a027a7223 */ /* 0x000fc2000001080d */
[C-C-:B------:R-:W-:Y:S01]  /*167d0*/  FFMA.FTZ R123, R2.reuse, R123, -R13.reuse ;  /* 0x0000007b027b7223 */ /* 0x140fe2000001080d */
[C---:B------:R-:W-:Y:S01]  /*167e0*/  FMUL.FTZ R12, R2.reuse, R12 ;  /* 0x0000000c020c7220 */ /* 0x040fe20000410000 */
        /* <DEDUP_REMOVED lines=21> */
[----:B------:R-:W-:-:S01]  /*16940*/  FFMA.FTZ R98, R2, R98, -R13 ;  /* 0x0000006202627223 */ /* 0x000fc2000001080d */
[----:B--2---:R-:W-:Y:S01]  /*16950*/  FADD.FTZ R20, R117, R20 ;  /* 0x0000001475147221 */ /* 0x004fe20000010000 */
[----:B------:R-:W-:-:S01]  /*16960*/  FFMA.FTZ R99, R2, R99, -R13 ;  /* 0x0000006302637223 */ /* 0x000fc2000001080d */
[C-C-:B------:R-:W-:Y:S01]  /*16970*/  FFMA.FTZ R102, R2.reuse, R102, -R13.reuse ;  /* 0x0000006602667223 */ /* 0x140fe2000001080d */
[----:B------:R-:W-:-:S01]  /*16980*/  FFMA.FTZ R103, R2, R103, -R13 ;  /* 0x0000006702677223 */ /* 0x000fc2000001080d */
[----:B0-----:R-:W-:Y:S01]  /*16990*/  FADD.FTZ R20, R88, R20 ;  /* 0x0000001458147221 */ /* 0x001fe20000010000 */
[----:B------:R-:W-:-:S01]  /*169a0*/  FFMA.FTZ R74, R2, R74, -R13 ;  /* 0x0000004a024a7223 */ /* 0x000fc2000001080d */
[----:B------:R-:W0:Y:S01]  /*169b0*/  MUFU.EX2 R126, R126 ;  /* 0x0000007e007e7308 */ /* 0x000e220000000800 */
[----:B---3--:R-:W-:-:S01]  /*169c0*/  FFMA.FTZ R21, R12, R137, R122 ;  /* 0x000000890c157223 */ /* 0x008fc2000001007a */
[----:B------:R-:W-:Y:S01]  /*169d0*/  FADD.FTZ R20, R89, R20 ;  /* 0x0000001459147221 */ /* 0x000fe20000010000 */
        /* <DEDUP_REMOVED lines=15> */
[C-C-:B------:R-:W-:Y:S01]  /*16ad0*/  FFMA.FTZ R66, R2.reuse, R66, -R13.reuse ;  /* 0x0000004202427223 */ /* 0x140fe2000001080d */
[----:B------:R-:W-:-:S01]  /*16ae0*/  FFMA.FTZ R67, R2, R67, -R13 ;  /* 0x0000004302437223 */ /* 0x000fc2000001080d */
[C-C-:B------:R-:W-:Y:S01]  /*16af0*/  FFMA.FTZ R70, R2.reuse, R70, -R13.reuse ;  /* 0x0000004602467223 */ /* 0x140fe2000001080d */
[----:B------:R-:W-:-:S03]  /*16b00*/  FFMA.FTZ R13, R2, R71, -R13 ;  /* 0x00000047020d7223 */ /* 0x000fc6000001080d */
        /* <DEDUP_REMOVED lines=114> */
[----:B--2---:R-:W-:-:S03]  /*17230*/  FADD.FTZ R69, R11, R20 ;  /* 0x000000140b457221 */ /* 0x004fc60000010000 */
[----:B-1----:R-:W-:-:S05]  /*17240*/  FADD.FTZ R20, R13, R21 ;  /* 0x000000150d147221 */ /* 0x002fca0000010000 */
[----:B------:R0:W-:Y:S04]  /*17250*/  STL [R1+0x4], R20 ;  /* 0x0000041401007387 */ /* 0x0001e80000100800 */
[----:B------:R0:W-:Y:S01]  /*17260*/  STL [R1+0x8], R69 ;  /* 0x0000084501007387 */ /* 0x0001e20000100800 */
[----:B------:R-:W-:Y:S05]  /*17270*/  @!P0 BRA `(.L_x_1223) ;  /* 0x0000000000048947 */ /* 0x000fea0003800000 */
[----:B------:R-:W-:Y:S01]  /*17280*/  BPT.TRAP 0x1 ;  /* 0x000000040000795c */ /* 0x000fe20000300000 */
.L_x_1223:
[----:B0-----:R-:W2:Y:S01]  /*17290*/  LDL R20, [R1+0x40] ;  /* 0x0000400001147983 */ /* 0x001ea20000100800 */
[----:B------:R-:W-:-:S05]  /*172a0*/  VIADD R15, R15, 0x13260 ;  /* 0x000132600f0f7836 */ /* 0x000fca0000000000 */
[----:B--2---:R-:W-:Y:S02]  /*172b0*/  PRMT R15, R20, 0x654, R15 ;  /* 0x00000654140f7816 */ /* 0x004fe4000000000f */
[----:B------:R-:W2:Y:S01]  /*172c0*/  LDL R20, [R1+0x4c] ;  /* 0x00004c0001147983 */ /* 0x000ea20000100800 */
[----:B------:R-:W-:Y:S01]  /*172d0*/  F2FP.SATFINITE.E4M3.F32.PACK_AB_MERGE_C R11, R11, R68, RZ ;  /* 0x000000440b0b723e */ /* 0x000fe200048070ff */
[----:B------:R3:W-:Y:S01]  /*172e0*/  SYNCS.ARRIVE.TRANS64.RED.A1T0 RZ, [R15+URZ], RZ ;  /* 0x000000ff0fff79a7 */ /* 0x0007e2000810043f */
        /* <DEDUP_REMOVED lines=74> */
[C---:B--2---:R-:W-:Y:S01]  /*17790*/  ISETP.GT.AND P1, PT, R8.reuse, R20, PT ;  /* 0x000000140800720c */ /* 0x044fe20003f24270 */
[----:B------:R-:W-:Y:S02]  /*177a0*/  VIADD R8, R8, 0xffffffff ;  /* 0xffffffff08087836 */ /* 0x000fe40000000000 */
[----:B------:R-:W-:-:S10]  /*177b0*/  IMAD.MOV.U32 R20, RZ, RZ, R3 ;  /* 0x000000ffff147224 */ /* 0x000fd400078e0003 */
[----:B---3--:R-:W-:Y:S05]  /*177c0*/  @P1 BRA `(.L_x_1224) ;  /* 0xffffffbc005c1947 */ /* 0x008fea000383ffff */
.L_x_1204:
[----:B------:R-:W-:Y:S05]  /*177d0*/  BSYNC B0 ;  /* 0x0000000000007941 */ /* 0x000fea0003800000 */
.L_x_1203:
[----:B------:R-:W-:Y:S06]  /*177e0*/  BAR.ARV 0x8, 0x1a0 ;  /* 0x0206800000007b1d */ /* 0x000fec0000002000 */
[----:B------:R-:W-:Y:S05]  /*177f0*/  @!P0 BRA `(.L_x_1225) ;  /* 0x0000000000048947 */ /* 0x000fea0003800000 */
[----:B------:R-:W-:Y:S01]  /*17800*/  BPT.TRAP 0x1 ;  /* 0x000000040000795c */ /* 0x000fe20000300000 */
.L_x_1225:
[----:B------:R-:W-:Y:S01]  /*17810*/  IMAD R13, R19, 0x8, R18 ;  /* 0x00000008130d7824 */ /* 0x000fe200078e0212 */
[----:B------:R-:W-:-:S04]  /*17820*/  SHF.L.U32 R4, R156, 0x1f, RZ ;  /* 0x0000001f9c047819 */ /* 0x000fc800000006ff */
[----:B------:R2:W3:Y:S01]  /*17830*/  SYNCS.PHASECHK.TRANS64.TRYWAIT P1, [R13+URZ+0x13250], R4 ;  /* 0x013250040d0075a7 */ /* 0x0004e2000802017f */
[----:B------:R-:W-:Y:S05]  /*17840*/  @!P0 BRA `(.L_x_1226) ;  /* 0x0000000000048947 */ /* 0x000fea0003800000 */
[----:B------:R-:W-:Y:S01]  /*17850*/  BPT.TRAP 0x1 ;  /* 0x000000040000795c */ /* 0x000fe20000300000 */
.L_x_1226:
[----:B------:R-:W-:Y:S04]  /*17860*/  BSSY B0, `(.L_x_1227) ;  /* 0x0000004000007945 */ /* 0x000fe80003800000 */
[----:B---3--:R-:W-:Y:S05]  /*17870*/  @P1 BRA `(.L_x_1228) ;  /* 0x0000000000081947 */ /* 0x008fea0003800000 */
[----:B------:R-:W3:Y:S02]  /*17880*/  SYNCS.PHASECHK.TRANS64.TRYWAIT P1, [R13+URZ+0x13250], R4 ;  /* 0x013250040d0075a7 */ /* 0x000ee4000802017f */
[----:B---3--:R-:W-:Y:S05]  /*17890*/  @!P1 BRA `(.L_x_1229) ;  /* 0x00000088007c9947 */ /* 0x008fea0003800000 */
.L_x_1228:
[----:B------:R-:W-:Y:S05]  /*178a0*/  BSYNC B0 ;  /* 0x0000000000007941 */ /* 0x000fea0003800000 */
.L_x_1227:
[----:B------:R-:W4:Y:S01]  /*178b0*/  LDL.LU R20, [R1+0x3c] ;  /* 0x00003c0001147983 */ /* 0x000f220000300800 */
[----:B------:R-:W-:-:S03]  /*178c0*/  ULDC.64 UR4, c[0x0][0x9a0] ;  /* 0x0002680000047ab9 */ /* 0x000fc60000000a00 */
[----:B0-----:R-:W5:Y:S04]  /*178d0*/  LDL.LU R15, [R1+0x68] ;  /* 0x00006800010f7983 */ /* 0x001f680000300800 */
[----:B------:R-:W5:Y:S01]  /*178e0*/  LDL.LU R14, [R1+0x8] ;  /* 0x00000800010e7983 */ /* 0x000f620000300800 */
[----:B------:R-:W-:-:S03]  /*178f0*/  VIADD R18, R18, 0x1000 ;  /* 0x0000100012127836 */ /* 0x000fc60000000000 */
[----:B-1----:R-:W5:Y:S01]  /*17900*/  LDL.LU R12, [R1+0x4] ;  /* 0x00000400010c7983 */ /* 0x002f620000300800 */
[----:B------:R-:W-:Y:S01]  /*17910*/  IMAD.MOV.U32 R5, RZ, RZ, -0x3ffffff0 ;  /* 0xc0000010ff057424 */ /* 0x000fe200078e00ff */
[----:B------:R-:W-:Y:S01]  /*17920*/  SHF.R.U32.HI R18, RZ, 0x4, R18 ;  /* 0x00000004ff127819 */ /* 0x000fe20000011612 */
[----:B------:R-:W-:Y:S01]  /*17930*/  WARPGROUP.ARRIVE ;  /* 0x00000000000079c5 */ /* 0x000fe20000000000 */
[----:B------:R-:W-:Y:S02]  /*17940*/  ISETP.NE.U32.AND P1, PT, RZ, UR4, PT ;  /* 0x00000004ff007c0c */ /* 0x000fe4000bf25070 */
[----:B------:R-:W-:Y:S02]  /*17950*/  LOP3.LUT R18, R18, 0x3fff, RZ, 0xc0, !PT ;  /* 0x00003fff12127812 */ /* 0x000fe400078ec0ff */
[----:B------:R-:W-:Y:S02]  /*17960*/  R2UR UR7, R5 ;  /* 0x00000000050772ca */ /* 0x000fe400000e0000 */
[----:B------:R-:W-:-:S02]  /*17970*/  LOP3.LUT R18, R18, 0x10000, RZ, 0xfc, !PT ;  /* 0x0001000012127812 */ /* 0x000fc400078efcff */
[----:B------:R-:W-:-:S03]  /*17980*/  ISETP.NE.AND.EX P1, PT, RZ, UR5, PT, P1 ;  /* 0x00000005ff007c0c */ /* 0x000fc6000bf25310 */
[----:B--23--:R-:W-:-:S05]  /*17990*/  IMAD R4, R19, 0x280, R18 ;  /* 0x0000028013047824 */ /* 0x00cfca00078e0212 */
[----:B------:R-:W-:-:S05]  /*179a0*/  R2UR UR6, R4 ;  /* 0x00000000040672ca */ /* 0x000fca00000e0000 */
[----:B------:R-:W0:Y:S08]  /*179b0*/  @P1 LDC.64 R8, c[0x0][0x9c8] ;  /* 0x00027200ff081b82 */ /* 0x000e300000000a00 */
[----:B------:R-:W-:Y:S01]  /*179c0*/  QGMMA.64x64x32.F32.E4M3.E4M3 R24, R152, gdesc[UR4], R24, gsb0 ;  /* 0x00e0000498187df3 */ /* 0x000fe20008000818 */
[----:B------:R-:W1:Y:S02]  /*179d0*/  @P1 LDC.64 R10, c[0x0][0x9d0] ;  /* 0x00027400ff0a1b82 */ /* 0x000e640000000a00 */
[----:B------:R-:W-:-:S02]  /*179e0*/  WARPGROUP.DEPBAR.LE gsb0, 0x0 ;  /* 0x00008000000079c5 */ /* 0x000fc40000010000 */
[----:B------:R-:W-:Y:S01]  /*179f0*/  WARPGROUP.ARRIVE ;  /* 0x00000000000079c5 */ /* 0x000fe20000000000 */
[----:B----4-:R-:W-:Y:S02]  /*17a00*/  @P1 SHF.R.S32.HI R7, RZ, 0x1f, R20 ;  /* 0x0000001fff071819 */ /* 0x010fe40000011414 */
[----:B-----5:R-:W-:-:S03]  /*17a10*/  @P1 SHF.R.S32.HI R5, RZ, 0x1f, R15 ;  /* 0x0000001fff051819 */ /* 0x020fc6000001140f */
[----:B0-----:R-:W-:-:S04]  /*17a20*/  @P1 IMAD R6, R7, R8, RZ ;  /* 0x0000000807061224 */ /* 0x001fc800078e02ff */
[C---:B------:R-:W-:Y:S02]  /*17a30*/  @P1 IMAD R9, R20.reuse, R9, R6 ;  /* 0x0000000914091224 */ /* 0x040fe400078e0206 */
[----:B------:R-:W-:-:S04]  /*17a40*/  @P1 IMAD.WIDE.U32 R6, R20, R8, RZ ;  /* 0x0000000814061225 */ /* 0x000fc800078e00ff */
[-C--:B-1----:R-:W-:Y:S02]  /*17a50*/  @P1 IMAD R8, R5, R10.reuse, RZ ;  /* 0x0000000a05081224 */ /* 0x082fe400078e02ff */
[----:B------:R-:W-:Y:S02]  /*17a60*/  @P1 IMAD.IADD R7, R7, 0x1, R9 ;  /* 0x0000000107071824 */ /* 0x000fe400078e0209 */
[C---:B------:R-:W-:Y:S02]  /*17a70*/  @P1 IMAD R5, R15.reuse, R11, R8 ;  /* 0x0000000b0f051224 */ /* 0x040fe400078e0208 */
[----:B------:R-:W-:-:S04]  /*17a80*/  @P1 IMAD.WIDE.U32 R6, R15, R10, R6 ;  /* 0x0000000a0f061225 */ /* 0x000fc800078e0006 */
[----:B------:R-:W-:Y:S01]  /*17a90*/  @P1 IMAD.IADD R5, R7, 0x1, R5 ;  /* 0x0000000107051824 */ /* 0x000fe200078e0205 */
[C---:B------:R-:W-:Y:S01]  /*17aa0*/  @P1 LEA R8, P2, R6.reuse, UR4, 0x2 ;  /* 0x0000000406081c11 */ /* 0x040fe2000f8410ff */
[----:B------:R-:W-:Y:S02]  /*17ab0*/  IMAD.MOV.U32 R10, RZ, RZ, 0x3f800000 ;  /* 0x3f800000ff0a7424 */ /* 0x000fe400078e00ff */
[----:B------:R-:W-:Y:S01]  /*17ac0*/  IMAD.MOV.U32 R7, RZ, RZ, -0x3ffffff0 ;  /* 0xc0000010ff077424 */ /* 0x000fe200078e00ff */
[----:B------:R-:W-:Y:S01]  /*17ad0*/  @P1 LEA.HI.X R9, R6, UR5, R5, 0x2, P2 ;  /* 0x0000000506091c11 */ /* 0x000fe200090f1405 */
[----:B------:R-:W-:-:S03]  /*17ae0*/  VIADD R6, R4, 0x80 ;  /* 0x0000008004067836 */ /* 0x000fc60000000000 */
[----:B------:R-:W-:Y:S01]  /*17af0*/  R2UR UR7, R7 ;  /* 0x00000000070772ca */ /* 0x000fe200000e0000 */
[----:B------:R0:W2:Y:S01]  /*17b00*/  @P1 LDG.E R10, desc[UR40][R8.64] ;  /* 0x00000028080a1981 */ /* 0x0000a2000c1e1900 */
[----:B------:R-:W-:Y:S01]  /*17b10*/  R2UR UR6, R6 ;  /* 0x00000000060672ca */ /* 0x000fe200000e0000 */
[----:B------:R-:W-:Y:S02]  /*17b20*/  VIADD R6, R4, 0x100 ;  /* 0x0000010004067836 */ /* 0x000fe40000000000 */
[----:B------:R-:W-:Y:S01]  /*17b30*/  IMAD.MOV.U32 R7, RZ, RZ, -0x3ffffff0 ;  /* 0xc0000010ff077424 */ /* 0x000fe200078e00ff */
[----:B------:R-:W-:Y:S01]  /*17b40*/  SHFL.BFLY PT, R5, R14, 0x2, 0x1f ;  /* 0x0c401f000e057f89 */ /* 0x000fe200000e0000 */
[----:B------:R-:W-:Y:S02]  /*17b50*/  IMAD.MOV.U32 R20, RZ, RZ, -0x800000 ;  /* 0xff800000ff147424 */ /* 0x000fe400078e00ff */
[----:B------:R-:W-:Y:S01]  /*17b60*/  IMAD.MOV.U32 R21, RZ, RZ, -0x800000 ;  /* 0xff800000ff157424 */ /* 0x000fe200078e00ff */
[----:B0-----:R-:W0:Y:S01]  /*17b70*/  SHFL.BFLY PT, R8, R12, 0x2, 0x1f ;  /* 0x0c401f000c087f89 */ /* 0x001e2200000e0000 */
[----:B------:R-:W-:-:S04]  /*17b80*/  IMAD.MOV.U32 R9, RZ, RZ, RZ ;  /* 0x000000ffff097224 */ /* 0x000fc800078e00ff */
[----:B------:R-:W-:Y:S01]  /*17b90*/  QGMMA.64x64x32.F32.E4M3.E4M3 R24, R148, gdesc[UR4], R24, gsb0 ;  /* 0x00e0000494187df3 */ /* 0x000fe20008000818 */
[----:B------:R-:W-:Y:S01]  /*17ba0*/  R2UR UR6, R6 ;  /* 0x00000000060672ca */ /* 0x000fe200000e0000 */
[C---:B------:R-:W-:Y:S01]  /*17bb0*/  VIADD R6, R4.reuse, 0x180 ;  /* 0x0000018004067836 */ /* 0x040fe20000000000 */
[----:B------:R-:W-:Y:S01]  /*17bc0*/  R2UR UR7, R7 ;  /* 0x00000000070772ca */ /* 0x000fe200000e0000 */
[----:B------:R-:W-:Y:S02]  /*17bd0*/  IMAD.MOV.U32 R7, RZ, RZ, -0x3ffffff0 ;  /* 0xc0000010ff077424 */ /* 0x000fe400078e00ff */
[----:B------:R-:W-:Y:S02]  /*17be0*/  VIADD R4, R4, 0x200 ;  /* 0x0000020004047836 */ /* 0x000fe40000000000 */
[----:B0-----:R-:W-:-:S01]  /*17bf0*/  FADD.FTZ R8, R8, R12 ;  /* 0x0000000c08087221 */ /* 0x001fc20000010000 */
[----:B------:R-:W-:Y:S02]  /*17c00*/  WARPGROUP.DEPBAR.LE gsb0, 0x0 ;  /* 0x00008000000079c5 */ /* 0x000fe40000010000 */
[----:B------:R-:W-:-:S06]  /*17c10*/  WARPGROUP.ARRIVE ;  /* 0x00000000000079c5 */ /* 0x000fcc0000000000 */
[----:B------:R-:W-:Y:S01]  /*17c20*/  QGMMA.64x64x32.F32.E4M3.E4M3 R24, R144, gdesc[UR4], R24, gsb0 ;  /* 0x00e0000490187df3 */ /* 0x000fe20008000818 */
[----:B------:R-:W-:Y:S01]  /*17c30*/  R2UR UR6, R6 ;  /* 0x00000000060672ca */ /* 0x000fe200000e0000 */
[----:B------:R-:W-:Y:S01]  /*17c40*/  FADD.FTZ R6, R5, R14 ;  /* 0x0000000e05067221 */ /* 0x000fe20000010000 */
[----:B------:R-:W-:Y:S01]  /*17c50*/  R2UR UR7, R7 ;  /* 0x00000000070772ca */ /* 0x000fe200000e0000 */
[----:B------:R-:W-:-:S03]  /*17c60*/  IMAD.MOV.U32 R5, RZ, RZ, -0x3ffffff0 ;  /* 0xc0000010ff057424 */ /* 0x000fc600078e00ff */
[----:B------:R-:W0:Y:S02]  /*17c70*/  SHFL.BFLY PT, R7, R6, 0x1, 0x1f ;  /* 0x0c201f0006077f89 */ /* 0x000e2400000e0000 */
[----:B0-----:R-:W-:-:S04]  /*17c80*/  FADD.FTZ R7, R6, R7 ;  /* 0x0000000706077221 */ /* 0x001fc80000010000 */
[C---:B------:R-:W-:Y:S01]  /*17c90*/  FMUL.FTZ R14, R7.reuse, 0.00390625 ;  /* 0x3b800000070e7820 */ /* 0x040fe20000410000 */
[----:B------:R-:W-:-:S04]  /*17ca0*/  FSETP.NE.FTZ.AND P1, PT, R7, RZ, PT ;  /* 0x000000ff0700720b */ /* 0x000fc80003f35000 */
[----:B------:R-:W-:-:S13]  /*17cb0*/  FSETP.NE.FTZ.AND P2, PT, R14, RZ, PT ;  /* 0x000000ff0e00720b */ /* 0x000fda0003f55000 */
[----:B------:R-:W0:Y:S01]  /*17cc0*/  @P2 MUFU.LG2 R6, R14 ;  /* 0x0000000e00062308 */ /* 0x000e220000000c00 */
[----:B------:R-:W-:Y:S02]  /*17cd0*/  WARPGROUP.DEPBAR.LE gsb0, 0x0 ;  /* 0x00008000000079c5 */ /* 0x000fe40000010000 */
[----:B------:R-:W-:-:S06]  /*17ce0*/  WARPGROUP.ARRIVE ;  /* 0x00000000000079c5 */ /* 0x000fcc0000000000 */
[----:B------:R-:W-:Y:S01]  /*17cf0*/  QGMMA.64x64x32.F32.E4M3.E4M3 R24, R140, gdesc[UR4], R24, gsb0 ;  /* 0x00e000048c187df3 */ /* 0x000fe20008000818 */
[----:B------:R-:W-:Y:S01]  /*17d00*/  R2UR UR6, R4 ;  /* 0x00000000040672ca */ /* 0x000fe200000e0000 */
[----:B------:R-:W-:Y:S01]  /*17d10*/  @P2 FMUL.FTZ R4, R2, 0.69314718246459960938 ;  /* 0x3f31721802042820 */ /* 0x000fe20000410000 */
[----:B------:R-:W-:Y:S02]  /*17d20*/  R2UR UR7, R5 ;  /* 0x00000000050772ca */ /* 0x000fe400000e0000 */
[----:B------:R-:W1:Y:S02]  /*17d30*/  SHFL.BFLY PT, R5, R8, 0x1, 0x1f ;  /* 0x0c201f0008057f89 */ /* 0x000e6400000e0000 */
[----:B-1----:R-:W-:-:S01]  /*17d40*/  FADD.FTZ R12, R8, R5 ;  /* 0x00000005080c7221 */ /* 0x002fc20000010000 */
[----:B------:R-:W-:-:S03]  /*17d50*/  IMAD.MOV.U32 R5, RZ, RZ, RZ ;  /* 0x000000ffff057224 */ /* 0x000fc600078e00ff */
[----:B------:R-:W-:-:S03]  /*17d60*/  FMUL.FTZ R15, R12, 0.00390625 ;  /* 0x3b8000000c0f7820 */ /* 0x000fc60000410000 */
[----:B------:R0:W-:Y:S01]  /*17d70*/  @P1 MUFU.RCP R5, R7 ;  /* 0x0000000700051308 */ /* 0x0001e20000001000 */
[----:B------:R-:W-:Y:S02]  /*17d80*/  FSETP.NE.FTZ.AND P1, PT, R12, RZ, PT ;  /* 0x000000ff0c00720b */ /* 0x000fe40003f35000 */
[----:B------:R-:W-:Y:S01]  /*17d90*/  FSETP.NE.FTZ.AND P3, PT, R15, RZ, PT ;  /* 0x000000ff0f00720b */ /* 0x000fe20003f75000 */
[----:B0-----:R-:W-:-:S04]  /*17da0*/  @P2 FMUL.FTZ R7, R6, 0.69314718246459960938 ;  /* 0x3f31721806072820 */ /* 0x001fc80000410000 */
[----:B------:R-:W-:-:S06]  /*17db0*/  @P2 FFMA.FTZ R21, R4, R3, R7 ;  /* 0x0000000304152223 */ /* 0x000fcc0000010007 */
[----:B------:R-:W-:Y:S02]  /*17dc0*/  @P1 MUFU.RCP R9, R12 ;  /* 0x0000000c00091308 */ /* 0x000fe40000001000 */
[----:B------:R-:W-:-:S06]  /*17dd0*/  @P3 FMUL.FTZ R2, R2, 0.69314718246459960938 ;  /* 0x3f31721802023820 */ /* 0x000fcc0000410000 */
[----:B------:R-:W0:Y:S02]  /*17de0*/  @P3 MUFU.LG2 R8, R15 ;  /* 0x0000000f00083308 */ /* 0x000e240000000c00 */
[----:B0-----:R-:W-:Y:S01]  /*17df0*/  @P3 FMUL.FTZ R11, R8, 0.69314718246459960938 ;  /* 0x3f317218080b3820 */ /* 0x001fe20000410000 */
[----:B------:R-:W-:Y:S02]  /*17e00*/  WARPGROUP.DEPBAR.LE gsb0, 0x0 ;  /* 0x00008000000079c5 */ /* 0x000fe40000010000 */
[----:B------:R-:W-:Y:S01]  /*17e10*/  WARPGROUP.ARRIVE ;  /* 0x00000000000079c5 */ /* 0x000fe20000000000 */
[----:B------:R-:W-:-:S05]  /*17e20*/  @P3 FFMA.FTZ R20, R2, R0, R11 ;  /* 0x0000000002143223 */ /* 0x000fca000001000b */
[----:B------:R-:W-:Y:S01]  /*17e30*/  QGMMA.64x64x32.F32.E4M3.E4M3 R24, R136, gdesc[UR4], R24, gsb0 ;  /* 0x00e0000488187df3 */ /* 0x000fe20008000818 */
[-C--:B--2---:R-:W-:Y:S01]  /*17e40*/  FMUL.FTZ R5, R5, R10.reuse ;  /* 0x0000000a05057220 */ /* 0x084fe20000410000 */
[----:B------:R-:W-:Y:S01]  /*17e50*/  FMUL.FTZ R2, R9, R10 ;  /* 0x0000000a09027220 */ /* 0x000fe20000410000 */
[----:B------:R-:W-:Y:S02]  /*17e60*/  WARPGROUP.DEPBAR.LE gsb0, 0x0 ;  /* 0x00008000000079c5 */ /* 0x000fe40000010000 */
[----:B------:R-:W-:Y:S05]  /*17e70*/  @!P0 BRA `(.L_x_1230) ;  /* 0x0000000000048947 */ /* 0x000fea0003800000 */
[----:B------:R-:W-:Y:S01]  /*17e80*/  BPT.TRAP 0x1 ;  /* 0x000000040000795c */ /* 0x000fe20000300000 */
.L_x_1230:
[----:B------:R-:W2:Y:S01]  /*17e90*/  LDL.LU R3, [R1+0x40] ;  /* 0x0000400001037983 */ /* 0x000ea20000300800 */
[----:B------:R-:W-:Y:S02]  /*17ea0*/  VIADD R0, R13, 0x13260 ;  /* 0x000132600d007836 */ /* 0x000fe40000000000 */
[-C--:B------:R-:W-:Y:S01]  /*17eb0*/  FMUL.FTZ R58, R24, R5.reuse ;  /* 0x00000005183a7220 */ /* 0x080fe20000410000 */
[----:B------:R-:W-:Y:S01]  /*17ec0*/  FMUL.FTZ R56, R25, R5 ;  /* 0x0000000519387220 */ /* 0x000fe20000410000 */
[----:B------:R-:W3:Y:S01]  /*17ed0*/  LDL.LU R4, [R1+0x60] ;  /* 0x0000600001047983 */ /* 0x000ee20000300800 */
[----:B------:R-:W-:-:S05]  /*17ee0*/  VIADD R19, R19, 0x1 ;  /* 0x0000000113137836 */ /* 0x000fca0000000000 */
[----:B------:R-:W-:Y:S01]  /*17ef0*/  ISETP.NE.AND P1, PT, R19, 0x2, PT ;  /* 0x000000021300780c */ /* 0x000fe20003f25270 */
        /* <DEDUP_REMOVED lines=31> */
[----:B------:R-:W-:-:S02]  /*180f0*/  SEL R19, R19, RZ, P1 ;  /* 0x000000ff13137207 */ /* 0x000fc40000800000 */
[----:B--2---:R-:W-:Y:S01]  /*18100*/  PRMT R0, R3, 0x654, R0 ;  /* 0x0000065403007816 */ /* 0x004fe20000000000 */
[----:B---3--:R-:W-:-:S03]  /*18110*/  VIADD R4, R4, 0x1 ;  /* 0x0000000104047836 */ /* 0x008fc60000000000 */
[----:B------:R0:W-:Y:S02]  /*18120*/  SYNCS.ARRIVE.TRANS64.RED.A1T0 RZ, [R0+URZ], RZ ;  /* 0x000000ff00ff79a7 */ /* 0x0001e4000810043f */
[----:B------:R0:W-:Y:S01]  /*18130*/  STL [R1+0x60], R4 ;  /* 0x0000600401007387 */ /* 0x0001e20000100800 */
[----:B------:R-:W-:-:S04]  /*18140*/  SEL R3, RZ, 0x1, P1 ;  /* 0x00000001ff037807 */ /* 0x000fc80000800000 */
[----:B------:R-:W-:-:S07]  /*18150*/  LOP3.LUT R156, R156, R3, RZ, 0x3c, !PT ;  /* 0x000000039c9c7212 */ /* 0x000fce00078e3cff */
.L_x_1116:
[----:B------:R-:W0:Y:S08]  /*18160*/  S2UR UR4, SR_CgaCtaId ;  /* 0x00000000000479c3 */ /* 0x000e300000008800 */
[----:B------:R-:W-:Y:S01]  /*18170*/  BAR.SYNC.DEFER_BLOCKING 0x5, 0x200 ;  /* 0x0148000000007b1d */ /* 0x000fe20000010000 */
[----:B------:R-:W-:-:S05]  /*18180*/  MOV R18, 0x400 ;  /* 0x0000040000127802 */ /* 0x000fca0000000f00 */
[----:B------:R-:W-:Y:S01]  /*18190*/  BSSY B0, `(.L_x_1231) ;  /* 0x00001c9000007945 */ /* 0x000fe20003800000 */
[----:B------:R-:W1:Y:S01]  /*181a0*/  S2R R48, SR_TID.X ;  /* 0x0000000000307919 */ /* 0x000e620000002100 */
[----:B0-----:R-:W-:-:S05]  /*181b0*/  IMAD.U32 R0, RZ, RZ, UR4 ;  /* 0x00000004ff007e24 */ /* 0x001fca000f8e00ff */
[----:B------:R-:W-:Y:S01]  /*181c0*/  LEA R18, R0, R18, 0x18 ;  /* 0x0000001200127211 */ /* 0x000fe200078ec0ff */
[----:B------:R0:W-:Y:S04]  /*181d0*/  STL [R1+0x40], R0 ;  /* 0x0000400001007387 */ /* 0x0001e80000100800 */
[----:B------:R-:W2:Y:S01]  /*181e0*/  LDS.128 R60, [R18+0x132d0] ;  /* 0x0132d000123c7984 */ /* 0x000ea20000000c00 */
[----:B-1----:R-:W-:-:S05]  /*181f0*/  VIADD R3, R48, 0xffffff80 ;  /* 0xffffff8030037836 */ /* 0x002fca0000000000 */
[----:B------:R-:W-:-:S04]  /*18200*/  SHF.R.S32.HI R26, RZ, 0x1f, R3 ;  /* 0x0000001fff1a7819 */ /* 0x000fc80000011403 */
[----:B------:R-:W-:-:S04]  /*18210*/  LEA.HI R2, R26, R3, RZ, 0x3 ;  /* 0x000000031a027211 */ /* 0x000fc800078f18ff */
[----:B0-----:R-:W-:Y:S02]  /*18220*/  LOP3.LUT R0, R2, 0x1ffffff8, RZ, 0xc0, !PT ;  /* 0x1ffffff802007812 */ /* 0x001fe400078ec0ff */
[----:B------:R-:W-:-:S03]  /*18230*/  SHF.R.S32.HI R2, RZ, 0x3, R2 ;  /* 0x00000003ff027819 */ /* 0x000fc60000011402 */
[----:B------:R-:W-:-:S04]  /*18240*/  IMAD.IADD R0, R3, 0x1, -R0 ;  /* 0x0000000103007824 */ /* 0x000fc800078e0a00 */
[----:B------:R-:W-:Y:S01]  /*18250*/  IMAD.SHL.U32 R0, R0, 0x8, RZ ;  /* 0x0000000800007824 */ /* 0x000fe200078e00ff */
[----:B--2---:R0:W-:Y:S04]  /*18260*/  STL.64 [R1+0x30], R60 ;  /* 0x0000303c01007387 */ /* 0x0041e80000100a00 */
[----:B------:R0:W-:Y:S01]  /*18270*/  STL.64 [R1+0x38], R62 ;  /* 0x0000383e01007387 */ /* 0x0001e20000100a00 */
[----:B------:R-:W-:Y:S06]  /*18280*/  BAR.ARV 0x4, 0x200 ;  /* 0x0108000000007b1d */ /* 0x000fec0000002000 */
[----:B------:R-:W-:Y:S05]  /*18290*/  @P0 BRA `(.L_x_1232) ;  /* 0x0000001000a40947 */ /* 0x000fea0003800000 */
[----:B------:R-:W-:Y:S01]  /*182a0*/  IMAD.SHL.U32 R4, R48, 0x4, RZ ;  /* 0x0000000430047824 */ /* 0x000fe200078e00ff */
[----:B------:R-:W-:Y:S01]  /*182b0*/  ULDC.64 UR4, c[0x4][0x38] ;  /* 0x01000e0000047ab9 */ /* 0x000fe20000000a00 */
[----:B------:R-:W2:Y:S03]  /*182c0*/  LDL R50, [R1+0x5c] ;  /* 0x00005c0001327983 */ /* 0x000ea60000100800 */
[----:B------:R-:W-:Y:S01]  /*182d0*/  LOP3.LUT R4, R4, 0xc, RZ, 0xc0, !PT ;  /* 0x0000000c04047812 */ /* 0x000fe200078ec0ff */
[----:B------:R-:W3:Y:S03]  /*182e0*/  LDL R49, [R1+0x58] ;  /* 0x0000580001317983 */ /* 0x000ee60000100800 */
[----:B------:R-:W-:-:S05]  /*182f0*/  IADD3 R4, P0, R4, UR4, RZ ;  /* 0x0000000404047c10 */ /* 0x000fca000ff1e0ff */
[----:B------:R-:W-:Y:S01]  /*18300*/  IMAD.X R5, RZ, RZ, UR5, P0 ;  /* 0x00000005ff057e24 */ /* 0x000fe200080e06ff */
[----:B------:R-:W-:Y:S01]  /*18310*/  F2FP.BF16.F32.PACK_AB R30, R30, R33 ;  /* 0x000000211e1e723e */ /* 0x000fe200000010ff */
[----:B------:R-:W-:-:S03]  /*18320*/  ULDC.64 UR4, c[0x0][0xbd8] ;  /* 0x0002f60000047ab9 */ /* 0x000fc60000000a00 */
[----:B------:R1:W4:Y:S01]  /*18330*/  LDG.E.CONSTANT R27, desc[UR40][R4.64] ;  /* 0x00000028041b7981 */ /* 0x000322000c1e9900 */
[----:B------:R-:W-:Y:S02]  /*18340*/  F2FP.BF16.F32.PACK_AB R31, R31, R28 ;  /* 0x0000001c1f1f723e */ /* 0x000fe400000010ff */
[----:B------:R-:W-:Y:S01]  /*18350*/  LEA.HI R28, R26, R3, RZ, 0x5 ;  /* 0x000000031a1c7211 */ /* 0x000fe200078f28ff */
[----:B------:R-:W0:Y:S01]  /*18360*/  S2R R33, SR_SWINHI ;  /* 0x0000000000217919 */ /* 0x000e220000002f00 */
[----:B------:R-:W-:Y:S02]  /*18370*/  F2FP.BF16.F32.PACK_AB R56, R29, R56 ;  /* 0x000000381d38723e */ /* 0x000fe400000010ff */
[----:B------:R-:W-:Y:S01]  /*18380*/  LOP3.LUT P0, R34, R48, 0x3, RZ, 0xc0, !PT ;  /* 0x0000000330227812 */ /* 0x000fe2000780c0ff */
[----:B------:R-:W-:Y:S01]  /*18390*/  IMAD.SHL.U32 R32, R28, 0x20, RZ ;  /* 0x000000201c207824 */ /* 0x000fe200078e00ff */
[----:B------:R-:W-:Y:S02]  /*183a0*/  F2FP.BF16.F32.PACK_AB R25, R36, R25 ;  /* 0x000000192419723e */ /* 0x000fe400000010ff */
[----:B-1----:R-:W-:-:S02]  /*183b0*/  LEA.HI R4, R26, R3, RZ, 0x4 ;  /* 0x000000031a047211 */ /* 0x002fc400078f20ff */
[----:B------:R-:W-:Y:S02]  /*183c0*/  LOP3.LUT R35, R32, 0xfffffc00, RZ, 0xc0, !PT ;  /* 0xfffffc0020237812 */ /* 0x000fe400078ec0ff */
[----:B------:R-:W-:Y:S02]  /*183d0*/  SHF.R.S32.HI R5, RZ, 0x4, R4 ;  /* 0x00000004ff057819 */ /* 0x000fe40000011404 */
[C---:B------:R-:W-:Y:S02]  /*183e0*/  LOP3.LUT R28, R4.reuse, 0x3fffff0, RZ, 0xc0, !PT ;  /* 0x03fffff0041c7812 */ /* 0x040fe400078ec0ff */
[----:B------:R-:W-:Y:S02]  /*183f0*/  LEA.HI R29, R4, R5, RZ, 0x1 ;  /* 0x00000005041d7211 */ /* 0x000fe400078f08ff */
[----:B------:R-:W-:Y:S01]  /*18400*/  F2FP.BF16.F32.PACK_AB R24, R37, R24 ;  /* 0x000000182518723e */ /* 0x000fe200000010ff */
[----:B------:R-:W-:Y:S01]  /*18410*/  IMAD.IADD R4, R3, 0x1, -R28 ;  /* 0x0000000103047824 */ /* 0x000fe200078e0a1c */
[----:B------:R-:W-:-:S02]  /*18420*/  LOP3.LUT R32, R29, 0x1ffffffe, RZ, 0xc0, !PT ;  /* 0x1ffffffe1d207812 */ /* 0x000fc400078ec0ff */
[----:B------:R-:W-:Y:S01]  /*18430*/  ISETP.EQ.OR P0, PT, R34, 0x3, !P0 ;  /* 0x000000032200780c */ /* 0x000fe20004702670 */
[----:B------:R-:W-:Y:S01]  /*18440*/  IMAD R4, R4, 0x40, R35 ;  /* 0x0000004004047824 */ /* 0x000fe200078e0223 */
[----:B------:R-:W-:Y:S01]  /*18450*/  F2FP.BF16.F32.PACK_AB R9, R52, R9 ;  /* 0x000000093409723e */ /* 0x000fe200000010ff */
[----:B------:R-:W-:Y:S01]  /*18460*/  IMAD.IADD R5, R5, 0x1, -R32 ;  /* 0x0000000105057824 */ /* 0x000fe200078e0a20 */
[----:B------:R-:W-:Y:S02]  /*18470*/  SEL R32, R25, R24, P0 ;  /* 0x0000001819207207 */ /* 0x000fe40000000000 */
[----:B------:R-:W-:Y:S01]  /*18480*/  SEL R29, R24, R25, P0 ;  /* 0x00000019181d7207 */ /* 0x000fe20000000000 */
[----:B------:R-:W-:Y:S01]  /*18490*/  IMAD R5, R5, 0x8, R4 ;  /* 0x0000000805057824 */ /* 0x000fe200078e0204 */
[----:B------:R-:W-:Y:S02]  /*184a0*/  F2FP.BF16.F32.PACK_AB R8, R53, R8 ;  /* 0x000000083508723e */ /* 0x000fe400000010ff */
[----:B------:R-:W-:-:S02]  /*184b0*/  F2FP.BF16.F32.PACK_AB R13, R44, R13 ;  /* 0x0000000d2c0d723e */ /* 0x000fc400000010ff */
[----:B------:R-:W-:Y:S02]  /*184c0*/  MOV R24, R18 ;  /* 0x0000001200187202 */ /* 0x000fe40000000f00 */
[----:B0-----:R-:W-:Y:S02]  /*184d0*/  MOV R25, R33 ;  /* 0x0000002100197202 */ /* 0x001fe40000000f00 */
[----:B------:R-:W-:Y:S02]  /*184e0*/  SEL R36, R9, R8, P0 ;  /* 0x0000000809247207 */ /* 0x000fe40000000000 */
[----:B------:R-:W-:Y:S01]  /*184f0*/  SEL R37, R8, R9, P0 ;  /* 0x0000000908257207 */ /* 0x000fe20000000000 */
[----:B------:R-:W-:Y:S01]  /*18500*/  IMAD.WIDE R8, R5, 0x2, R24 ;  /* 0x0000000205087825 */ /* 0x000fe200078e0218 */
[----:B------:R-:W-:Y:S02]  /*18510*/  F2FP.BF16.F32.PACK_AB R12, R45, R12 ;  /* 0x0000000c2d0c723e */ /* 0x000fe400000010ff */
[----:B------:R-:W-:-:S02]  /*18520*/  F2FP.BF16.F32.PACK_AB R15, R38, R15 ;  /* 0x0000000f260f723e */ /* 0x000fc400000010ff */
[----:B------:R-:W-:Y:S02]  /*18530*/  SEL R34, R13, R12, P0 ;  /* 0x0000000c0d227207 */ /* 0x000fe40000000000 */
[----:B------:R-:W-:Y:S02]  /*18540*/  SEL R35, R12, R13, P0 ;  /* 0x0000000d0c237207 */ /* 0x000fe40000000000 */
[----:B------:R-:W-:Y:S02]  /*18550*/  IADD3 R13, P3, R8, 0x20, RZ ;  /* 0x00000020080d7810 */ /* 0x000fe40007f7e0ff */
[----:B------:R-:W-:Y:S02]  /*18560*/  F2FP.BF16.F32.PACK_AB R14, R39, R14 ;  /* 0x0000000e270e723e */ /* 0x000fe400000010ff */
[----:B------:R-:W-:Y:S02]  /*18570*/  LOP3.LUT R4, R13, 0x380, RZ, 0xc0, !PT ;  /* 0x000003800d047812 */ /* 0x000fe400078ec0ff */
[----:B------:R-:W-:-:S02]  /*18580*/  SEL R38, R30, R31, P0 ;  /* 0x0000001f1e267207 */ /* 0x000fc40000000000 */
[----:B------:R-:W-:Y:S02]  /*18590*/  SEL R31, R31, R30, P0 ;  /* 0x0000001e1f1f7207 */ /* 0x000fe40000000000 */
[----:B------:R-:W-:Y:S02]  /*185a0*/  F2FP.BF16.F32.PACK_AB R11, R46, R11 ;  /* 0x0000000b2e0b723e */ /* 0x000fe400000010ff */
[----:B------:R-:W-:Y:S02]  /*185b0*/  F2FP.BF16.F32.PACK_AB R10, R10, R43 ;  /* 0x0000002b0a0a723e */ /* 0x000fe400000010ff */
[----:B------:R-:W-:Y:S02]  /*185c0*/  SEL R30, R15, R14, P0 ;  /* 0x0000000e0f1e7207 */ /* 0x000fe40000000000 */
[----:B------:R-:W-:Y:S02]  /*185d0*/  SEL R15, R14, R15, P0 ;  /* 0x0000000f0e0f7207 */ /* 0x000fe40000000000 */
[----:B------:R-:W-:-:S02]  /*185e0*/  SHF.R.U64 R4, R4, 0x3, RZ ;  /* 0x0000000304047819 */ /* 0x000fc400000012ff */
[C---:B------:R-:W-:Y:S02]  /*185f0*/  IADD3 R14, P1, R8.reuse, 0x60, RZ ;  /* 0x00000060080e7810 */ /* 0x040fe40007f3e0ff */
[----:B------:R-:W-:Y:S02]  /*18600*/  IADD3 R33, P2, R8, 0x40, RZ ;  /* 0x0000004008217810 */ /* 0x000fe40007f5e0ff */
[----:B------:R-:W-:Y:S02]  /*18610*/  SEL R42, R11, R10, P0 ;  /* 0x0000000a0b2a7207 */ /* 0x000fe40000000000 */
[----:B------:R-:W-:Y:S01]  /*18620*/  SEL R41, R10, R11, P0 ;  /* 0x0000000b0a297207 */ /* 0x000fe20000000000 */
[----:B------:R-:W-:Y:S01]  /*18630*/  IMAD.X R11, RZ, RZ, R9, P3 ;  /* 0x000000ffff0b7224 */ /* 0x000fe200018e0609 */
[----:B------:R-:W-:Y:S02]  /*18640*/  F2FP.BF16.F32.PACK_AB R57, R57, R58 ;  /* 0x0000003a3939723e */ /* 0x000fe400000010ff */
[----:B------:R-:W-:-:S02]  /*18650*/  LOP3.LUT R10, R4, R13, RZ, 0x3c, !PT ;  /* 0x0000000d040a7212 */ /* 0x000fc400078e3cff */
[----:B------:R-:W-:Y:S02]  /*18660*/  LOP3.LUT R4, R33, 0x380, RZ, 0xc0, !PT ;  /* 0x0000038021047812 */ /* 0x000fe400078ec0ff */
[----:B------:R-:W-:Y:S02]  /*18670*/  LOP3.LUT R13, R14, 0x380, RZ, 0xc0, !PT ;  /* 0x000003800e0d7812 */ /* 0x000fe400078ec0ff */
[----:B------:R-:W-:Y:S02]  /*18680*/  F2FP.BF16.F32.PACK_AB R7, R54, R7 ;  /* 0x000000073607723e */ /* 0x000fe400000010ff */
[----:B------:R-:W-:Y:S02]  /*18690*/  F2FP.BF16.F32.PACK_AB R6, R55, R6 ;  /* 0x000000063706723e */ /* 0x000fe400000010ff */
[----:B------:R-:W-:Y:S02]  /*186a0*/  SEL R28, R57, R56, P0 ;  /* 0x00000038391c7207 */ /* 0x000fe40000000000 */
[----:B------:R-:W-:-:S02]  /*186b0*/  SEL R57, R56, R57, P0 ;  /* 0x0000003938397207 */ /* 0x000fc40000000000 */
[----:B------:R-:W-:Y:S02]  /*186c0*/  SHF.R.U64 R4, R4, 0x3, RZ ;  /* 0x0000000304047819 */ /* 0x000fe400000012ff */
[----:B------:R-:W-:Y:S02]  /*186d0*/  SHF.R.U64 R13, R13, 0x3, RZ ;  /* 0x000000030d0d7819 */ /* 0x000fe400000012ff */
[----:B------:R-:W-:Y:S02]  /*186e0*/  SEL R44, R7, R6, P0 ;  /* 0x00000006072c7207 */ /* 0x000fe40000000000 */
[----:B------:R-:W-:Y:S01]  /*186f0*/  SEL R43, R6, R7, P0 ;  /* 0x00000007062b7207 */ /* 0x000fe20000000000 */
[----:B------:R-:W-:Y:S01]  /*18700*/  IMAD.X R7, RZ, RZ, R9, P2 ;  /* 0x000000ffff077224 */ /* 0x000fe200010e0609 */
[----:B------:R-:W-:Y:S02]  /*18710*/  LOP3.LUT R6, R4, R33, RZ, 0x3c, !PT ;  /* 0x0000002104067212 */ /* 0x000fe400078e3cff */
[----:B------:R-:W-:-:S02]  /*18720*/  LOP3.LUT R4, R13, R14, RZ, 0x3c, !PT ;  /* 0x0000000e0d047212 */ /* 0x000fc400078e3cff */
[----:B------:R-:W-:Y:S02]  /*18730*/  LOP3.LUT R5, R8, 0x380, RZ, 0xc0, !PT ;  /* 0x0000038008057812 */ /* 0x000fe400078ec0ff */
[----:B------:R-:W-:Y:S02]  /*18740*/  MOV R46, R10 ;  /* 0x0000000a002e7202 */ /* 0x000fe40000000f00 */
[----:B------:R-:W-:Y:S02]  /*18750*/  SHF.R.U64 R5, R5, 0x3, RZ ;  /* 0x0000000305057819 */ /* 0x000fe400000012ff */
[----:B------:R-:W-:Y:S02]  /*18760*/  MOV R45, R6 ;  /* 0x00000006002d7202 */ /* 0x000fe40000000f00 */
[----:B------:R-:W-:Y:S01]  /*18770*/  LOP3.LUT R8, R5, R8, RZ, 0x3c, !PT ;  /* 0x0000000805087212 */ /* 0x000fe200078e3cff */
[----:B------:R-:W-:Y:S01]  /*18780*/  IMAD.X R5, RZ, RZ, R9, P1 ;  /* 0x000000ffff057224 */ /* 0x000fe200008e0609 */
[----:B------:R-:W-:-:S02]  /*18790*/  ISETP.NE.U32.AND P1, PT, RZ, UR4, PT ;  /* 0x00000004ff007c0c */ /* 0x000fc4000bf25070 */
[----:B-----5:R-:W-:Y:S02]  /*187a0*/  MOV R47, R8 ;  /* 0x00000008002f7202 */ /* 0x020fe40000000f00 */
[----:B------:R-:W-:Y:S01]  /*187b0*/  ISETP.NE.AND.EX P1, PT, RZ, UR5, PT, P1 ;  /* 0x00000005ff007c0c */ /* 0x000fe2000bf25310 */
[----:B------:R-:W-:Y:S01]  /*187c0*/  ULDC.64 UR4, c[0x0][0xbe0] ;  /* 0x0002f80000047ab9 */ /* 0x000fe20000000a00 */
[----:B----4-:R-:W-:Y:S01]  /*187d0*/  LOP3.LUT R12, R27, 0x2, RZ, 0x3c, !PT ;  /* 0x000000021b0c7812 */ /* 0x010fe200078e3cff */
[----:B------:R-:W-:Y:S04]  /*187e0*/  SHFL.IDX PT, R28, R28, R27, 0x1c1f ;  /* 0x001c1f1b1c1c7589 */ /* 0x000fe800000e0000 */
[----:B------:R-:W0:Y:S04]  /*187f0*/  SHFL.IDX PT, R57, R57, R12, 0x1c1f ;  /* 0x001c1f0c39397589 */ /* 0x000e2800000e0000 */
[----:B------:R-:W-:Y:S04]  /*18800*/  SHFL.IDX PT, R38, R38, R27, 0x1c1f ;  /* 0x001c1f1b26267589 */ /* 0x000fe800000e0000 */
[----:B------:R-:W1:Y:S04]  /*18810*/  SHFL.IDX PT, R31, R31, R12, 0x1c1f ;  /* 0x001c1f0c1f1f7589 */ /* 0x000e6800000e0000 */
[----:B------:R4:W-:Y:S04]  /*18820*/  SHFL.IDX PT, R13, R32, R27, 0x1c1f ;  /* 0x001c1f1b200d7589 */ /* 0x0009e800000e0000 */
[----:B------:R-:W2:Y:S04]  /*18830*/  SHFL.IDX PT, R14, R29, R12, 0x1c1f ;  /* 0x001c1f0c1d0e7589 */ /* 0x000ea800000e0000 */
[----:B------:R-:W-:Y:S01]  /*18840*/  SHFL.IDX PT, R34, R34, R27, 0x1c1f ;  /* 0x001c1f1b22227589 */ /* 0x000fe200000e0000 */
[----:B----4-:R-:W4:Y:S03]  /*18850*/  LDC.64 R32, c[0x0][0xbd8] ;  /* 0x0002f600ff207b82 */ /* 0x010f260000000a00 */
[----:B------:R-:W-:Y:S01]  /*18860*/  SHFL.IDX PT, R36, R36, R27, 0x1c1f ;  /* 0x001c1f1b24247589 */ /* 0x000fe200000e0000 */
[----:B0-----:R-:W-:-:S02]  /*18870*/  SEL R8, R28, R57, P0 ;  /* 0x000000391c087207 */ /* 0x001fc40000000000 */
[----:B------:R-:W-:Y:S01]  /*18880*/  SEL R10, R57, R28, P0 ;  /* 0x0000001c390a7207 */ /* 0x000fe20000000000 */
[----:B------:R-:W0:Y:S04]  /*18890*/  SHFL.IDX PT, R35, R35, R12, 0x1c1f ;  /* 0x001c1f0c23237589 */ /* 0x000e2800000e0000 */
[----:B------:R-:W-:Y:S01]  /*188a0*/  SHFL.IDX PT, R39, R30, R27, 0x1c1f ;  /* 0x001c1f1b1e277589 */ /* 0x000fe200000e0000 */
[----:B-1----:R-:W-:Y:S02]  /*188b0*/  SEL R9, R38, R31, P0 ;  /* 0x0000001f26097207 */ /* 0x002fe40000000000 */
[----:B------:R-:W-:Y:S01]  /*188c0*/  SEL R11, R31, R38, P0 ;  /* 0x000000261f0b7207 */ /* 0x000fe20000000000 */
[----:B------:R-:W1:Y:S04]  /*188d0*/  SHFL.IDX PT, R37, R37, R12, 0x1c1f ;  /* 0x001c1f0c25257589 */ /* 0x000e6800000e0000 */
[----:B------:R-:W-:Y:S01]  /*188e0*/  SHFL.IDX PT, R42, R42, R27, 0x1c1f ;  /* 0x001c1f1b2a2a7589 */ /* 0x000fe200000e0000 */
[----:B--2---:R-:W-:-:S03]  /*188f0*/  SEL R6, R14, R13, P0 ;  /* 0x0000000d0e067207 */ /* 0x004fc60000000000 */
[----:B------:R-:W2:Y:S01]  /*18900*/  SHFL.IDX PT, R40, R15, R12, 0x1c1f ;  /* 0x001c1f0c0f287589 */ /* 0x000ea200000e0000 */
[----:B----4-:R-:W-:-:S03]  /*18910*/  IMAD.WIDE R32, R50, 0x4, R32 ;  /* 0x0000000432207825 */ /* 0x010fc600078e0220 */
[----:B------:R4:W-:Y:S04]  /*18920*/  SHFL.IDX PT, R44, R44, R27, 0x1c1f ;  /* 0x001c1f1b2c2c7589 */ /* 0x0009e800000e0000 */
[----:B------:R-:W3:Y:S04]  /*18930*/  SHFL.IDX PT, R41, R41, R12, 0x1c1f ;  /* 0x001c1f0c29297589 */ /* 0x000ee800000e0000 */
[----:B------:R2:W3:Y:S01]  /*18940*/  SHFL.IDX PT, R43, R43, R12, 0x1c1f ;  /* 0x001c1f0c2b2b7589 */ /* 0x0004e200000e0000 */
[----:B----4-:R-:W-:Y:S01]  /*18950*/  MOV R27, R4 ;  /* 0x00000004001b7202 */ /* 0x010fe20000000f00 */
[----:B------:R-:W-:Y:S01]  /*18960*/  BAR.SYNC.DEFER_BLOCKING 0x1, 0x180 ;  /* 0x0046000000007b1d */ /* 0x000fe20000010000 */
[----:B------:R-:W-:-:S02]  /*18970*/  SEL R4, R13, R14, P0 ;  /* 0x0000000e0d047207 */ /* 0x000fc40000000000 */
[----:B0-----:R-:W-:Y:S02]  /*18980*/  SEL R14, R35, R34, P0 ;  /* 0x00000022230e7207 */ /* 0x001fe40000000000 */
[----:B-1----:R-:W-:Y:S02]  /*18990*/  SEL R28, R36, R37, P0 ;  /* 0x00000025241c7207 */ /* 0x002fe40000000000 */
[----:B--2---:R-:W-:Y:S01]  /*189a0*/  SEL R12, R34, R35, P0 ;  /* 0x00000023220c7207 */ /* 0x004fe20000000000 */
[----:B------:R-:W-:Y:S01]  /*189b0*/  IMAD.MOV.U32 R35, RZ, RZ, RZ ;  /* 0x000000ffff237224 */ /* 0x000fe200078e00ff */
[----:B------:R-:W-:Y:S02]  /*189c0*/  SEL R30, R37, R36, P0 ;  /* 0x00000024251e7207 */ /* 0x000fe40000000000 */
[----:B------:R-:W-:Y:S02]  /*189d0*/  SEL R5, R39, R40, P0 ;  /* 0x0000002827057207 */ /* 0x000fe40000000000 */
[----:B------:R-:W-:-:S02]  /*189e0*/  SEL R7, R40, R39, P0 ;  /* 0x0000002728077207 */ /* 0x000fc40000000000 */
[----:B---3--:R-:W-:Y:S02]  /*189f0*/  SEL R13, R42, R41, P0 ;  /* 0x000000292a0d7207 */ /* 0x008fe40000000000 */
[----:B------:R-:W-:Y:S02]  /*18a00*/  SEL R15, R41, R42, P0 ;  /* 0x0000002a290f7207 */ /* 0x000fe40000000000 */
[----:B------:R-:W-:Y:S02]  /*18a10*/  SEL R29, R44, R43, P0 ;  /* 0x0000002b2c1d7207 */ /* 0x000fe40000000000 */
[----:B------:R-:W-:Y:S02]  /*18a20*/  SEL R31, R43, R44, P0 ;  /* 0x0000002c2b1f7207 */ /* 0x000fe40000000000 */
[----:B------:R-:W-:Y:S01]  /*18a30*/  ISETP.NE.U32.AND P0, PT, RZ, UR4, PT ;  /* 0x00000004ff007c0c */ /* 0x000fe2000bf05070 */
[----:B------:R0:W-:Y:S03]  /*18a40*/  STSM.16.M88.4 [R47], R8 ;  /* 0x000000082f007844 */ /* 0x0001e60000000200 */
[----:B------:R-:W-:Y:S01]  /*18a50*/  ISETP.NE.AND.EX P0, PT, RZ, UR5, PT, P0 ;  /* 0x00000005ff007c0c */ /* 0x000fe2000bf05300 */
[----:B------:R1:W-:Y:S04]  /*18a60*/  STSM.16.M88.4 [R46], R4 ;  /* 0x000000042e007844 */ /* 0x0003e80000000200 */
[----:B------:R-:W-:Y:S04]  /*18a70*/  STSM.16.M88.4 [R45], R12 ;  /* 0x0000000c2d007844 */ /* 0x000fe80000000200 */
[----:B------:R2:W-:Y:S04]  /*18a80*/  STSM.16.M88.4 [R27], R28 ;  /* 0x0000001c1b007844 */ /* 0x0005e80000000200 */
[----:B0-----:R-:W1:Y:S08]  /*18a90*/  @P0 LDC.64 R8, c[0x0][0xbe0] ;  /* 0x0002f800ff080b82 */ /* 0x001e700000000a00 */
[----:B------:R-:W-:Y:S06]  /*18aa0*/  BAR.SYNC.DEFER_BLOCKING 0x1, 0x180 ;  /* 0x0046000000007b1d */ /* 0x000fec0000010000 */
[----:B------:R-:W-:-:S02]  /*18ab0*/  ULDC UR4, c[0x0][0xa88] ;  /* 0x0002a20000047ab9 */ /* 0x000fc40000000800 */
[----:B------:R-:W-:Y:S02]  /*18ac0*/  IMAD.U32 R34, RZ, RZ, UR4 ;  /* 0x00000004ff227e24 */ /* 0x000fe4000f8e00ff */
[----:B-1----:R-:W-:Y:S01]  /*18ad0*/  @P0 IMAD.WIDE R4, R50, 0x4, R8 ;  /* 0x0000000432040825 */ /* 0x002fe200078e0208 */
[----:B------:R-:W2:Y:S01]  /*18ae0*/  @P1 LDG.E R35, desc[UR40][R32.64] ;  /* 0x0000002820231981 */ /* 0x000ea2000c1e1900 */
[----:B------:R-:W-:-:S03]  /*18af0*/  SHF.R.S32.HI R36, RZ, 0x1f, R49 ;  /* 0x0000001fff247819 */ /* 0x000fc60000011431 */
[----:B------:R0:W5:Y:S01]  /*18b00*/  @P0 LDG.E R34, desc[UR40][R4.64] ;  /* 0x0000002804220981 */ /* 0x000162000c1e1900 */
[----:B--2---:R-:W-:Y:S01]  /*18b10*/  SHF.R.S32.HI R28, RZ, 0x1f, R35 ;  /* 0x0000001fff1c7819 */ /* 0x004fe20000011423 */
[----:B0-----:R-:W-:Y:S06]  /*18b20*/  @P0 BRA `(.L_x_1233) ;  /* 0x0000000000100947 */ /* 0x001fec0003800000 */
[----:B------:R-:W-:Y:S05]  /*18b30*/  @!P1 BRA `(.L_x_1233) ;  /* 0x00000000000c9947 */ /* 0x000fea0003800000 */
[----:B------:R-:W2:Y:S04]  /*18b40*/  LDG.E R5, desc[UR40][R32.64] ;  /* 0x0000002820057981 */ /* 0x000ea8000c1e1900 */
[----:B-----5:R-:W2:Y:S02]  /*18b50*/  LDG.E R34, desc[UR40][R32.64+0x4] ;  /* 0x0000042820227981 */ /* 0x020ea4000c1e1900 */
[----:B--2---:R-:W-:-:S07]  /*18b60*/  IMAD.IADD R34, R34, 0x1, -R5 ;  /* 0x0000000122227824 */ /* 0x004fce00078e0a05 */
.L_x_1233:
[----:B------:R-:W2:Y:S01]  /*18b70*/  LDL R8, [R1+0x70] ;  /* 0x0000700001087983 */ /* 0x000ea20000100800 */
[----:B------:R-:W-:-:S03]  /*18b80*/  ULDC.64 UR4, c[0x0][0xb70] ;  /* 0x0002dc0000047ab9 */ /* 0x000fc60000000a00 */
[----:B------:R-:W2:Y:S01]  /*18b90*/  LDL.LU R38, [R1+0x64] ;  /* 0x0000640001267983 */ /* 0x000ea20000300800 */
[----:B------:R-:W-:Y:S01]  /*18ba0*/  IMAD R6, R36, UR4, RZ ;  /* 0x0000000424067c24 */ /* 0x000fe2000f8e02ff */
[----:B------:R-:W-:Y:S01]  /*18bb0*/  SHF.R.S32.HI R33, RZ, 0x1f, R50 ;  /* 0x0000001fff217819 */ /* 0x000fe20000011432 */
[----:B------:R-:W-:Y:S01]  /*18bc0*/  IMAD.MOV.U32 R4, RZ, RZ, R35 ;  /* 0x000000ffff047224 */ /* 0x000fe200078e0023 */
[----:B------:R-:W-:Y:S01]  /*18bd0*/  LEA.HI R26, R26, R3, RZ, 0x7 ;  /* 0x000000031a1a7211 */ /* 0x000fe200078f38ff */
[----:B------:R-:W-:Y:S01]  /*18be0*/  IMAD.MOV.U32 R5, RZ, RZ, R28 ;  /* 0x000000ffff057224 */ /* 0x000fe200078e001c */
[----:B------:R-:W-:Y:S01]  /*18bf0*/  SEL R33, R33, RZ, !P1 ;  /* 0x000000ff21217207 */ /* 0x000fe20004800000 */
[C---:B------:R-:W-:Y:S01]  /*18c00*/  IMAD R7, R49.reuse, UR5, R6 ;  /* 0x0000000531077c24 */ /* 0x040fe2000f8e0206 */
[----:B------:R-:W-:Y:S01]  /*18c10*/  SEL R37, R50, RZ, !P1 ;  /* 0x000000ff32257207 */ /* 0x000fe20004800000 */
[----:B------:R-:W-:Y:S01]  /*18c20*/  IMAD.WIDE.U32 R4, R49, UR4, R4 ;  /* 0x0000000431047c25 */ /* 0x000fe2000f8e0004 */
[----:B------:R-:W-:Y:S01]  /*18c30*/  ULDC.64 UR4, c[0x0][0xb78] ;  /* 0x0002de0000047ab9 */ /* 0x000fe20000000a00 */
[----:B------:R-:W-:-:S02]  /*18c40*/  LOP3.LUT R26, R26, 0xffffff80, RZ, 0xc0, !PT ;  /* 0xffffff801a1a7812 */ /* 0x000fc400078ec0ff */
[----:B------:R-:W-:Y:S02]  /*18c50*/  IMAD.IADD R5, R5, 0x1, R7 ;  /* 0x0000000105057824 */ /* 0x000fe400078e0207 */
[----:B------:R-:W-:Y:S02]  /*18c60*/  IMAD R6, R33, UR4, RZ ;  /* 0x0000000421067c24 */ /* 0x000fe4000f8e02ff */
[----:B------:R-:W-:-:S04]  /*18c70*/  IMAD.WIDE.U32 R4, R37, UR4, R4 ;  /* 0x0000000425047c25 */ /* 0x000fc8000f8e0004 */
[----:B------:R-:W-:Y:S02]  /*18c80*/  IMAD.IADD R26, R3, 0x1, -R26 ;  /* 0x00000001031a7824 */ /* 0x000fe400078e0a1a */
[----:B------:R-:W-:Y:S01]  /*18c90*/  IMAD R6, R37, UR5, R6 ;  /* 0x0000000525067c24 */ /* 0x000fe2000f8e0206 */
[----:B------:R-:W-:Y:S01]  /*18ca0*/  ULDC.64 UR4, c[0x0][0xb40] ;  /* 0x0002d00000047ab9 */ /* 0x000fe20000000a00 */
[----:B------:R-:W-:Y:S01]  /*18cb0*/  IMAD R3, R2, 0x40, R0 ;  /* 0x0000004002037824 */ /* 0x000fe200078e0200 */
[----:B------:R-:W-:-:S03]  /*18cc0*/  LOP3.LUT P0, RZ, R26, 0x3, RZ, 0xc0, !PT ;  /* 0x000000031aff7812 */ /* 0x000fc6000780c0ff */
[----:B------:R-:W-:-:S03]  /*18cd0*/  IMAD.WIDE R24, R3, 0x2, R24 ;  /* 0x0000000203187825 */ /* 0x000fc600078e0218 */
[----:B------:R-:W-:Y:S02]  /*18ce0*/  IADD3 R10, P3, R24, 0x3000, RZ ;  /* 0x00003000180a7810 */ /* 0x000fe40007f7e0ff */
[----:B------:R-:W-:-:S03]  /*18cf0*/  SHF.R.S32.HI R29, RZ, 0x1f, R0 ;  /* 0x0000001fff1d7819 */ /* 0x000fc60000011400 */
[----:B------:R-:W-:Y:S01]  /*18d00*/  IMAD.X R13, RZ, RZ, R25, P3 ;  /* 0x000000ffff0d7224 */ /* 0x000fe200018e0619 */
[----:B------:R-:W-:Y:S01]  /*18d10*/  BSSY B1, `(.L_x_1234) ;  /* 0x0000052000017945 */ /* 0x000fe20003800000 */
[----:B--2---:R-:W-:-:S04]  /*18d20*/  IMAD R9, R38, 0xc0, R8 ;  /* 0x000000c026097824 */ /* 0x004fc800078e0208 */
[C---:B------:R-:W-:Y:S01]  /*18d30*/  VIADD R3, R9.reuse, 0x8 ;  /* 0x0000000809037836 */ /* 0x040fe20000000000 */
[----:B------:R-:W-:Y:S02]  /*18d40*/  SHF.R.S32.HI R7, RZ, 0x1f, R9 ;  /* 0x0000001fff077819 */ /* 0x000fe40000011409 */
[----:B------:R-:W-:-:S04]  /*18d50*/  IADD3 R4, P1, R9, R4, RZ ;  /* 0x0000000409047210 */ /* 0x000fc80007f3e0ff */
[----:B------:R-:W-:Y:S02]  /*18d60*/  IADD3.X R7, R7, R5, R6, P1, !PT ;  /* 0x0000000507077210 */ /* 0x000fe40000ffe406 */
[----:B------:R-:W-:Y:S02]  /*18d70*/  LEA R30, P2, R4, UR4, 0x2 ;  /* 0x00000004041e7c11 */ /* 0x000fe4000f8410ff */
[----:B------:R-:W-:Y:S02]  /*18d80*/  IADD3 R6, P4, R24, 0x4800, RZ ;  /* 0x0000480018067810 */ /* 0x000fe40007f9e0ff */
[----:B------:R-:W-:Y:S01]  /*18d90*/  LEA.HI.X R31, R4, UR5, R7, 0x2, P2 ;  /* 0x00000005041f7c11 */ /* 0x000fe200090f1407 */
[----:B------:R-:W-:Y:S01]  /*18da0*/  ULDC.64 UR4, c[0x0][0xaa0] ;  /* 0x0002a80000047ab9 */ /* 0x000fe20000000a00 */
[----:B------:R-:W-:Y:S01]  /*18db0*/  IADD3 R11, P2, R24, 0x1800, RZ ;  /* 0x00001800180b7810 */ /* 0x000fe20007f5e0ff */
[----:B------:R-:W-:Y:S01]  /*18dc0*/  IMAD.X R27, RZ, RZ, R25, P4 ;  /* 0x000000ffff1b7224 */ /* 0x000fe200020e0619 */
[----:B-----5:R-:W-:-:S02]  /*18dd0*/  ISETP.GE.OR P1, PT, R9, R34, P0 ;  /* 0x000000220900720c */ /* 0x020fc40000726670 */
[----:B------:R-:W-:Y:S01]  /*18de0*/  ISETP.GE.OR P0, PT, R3, R34, P0 ;  /* 0x000000220300720c */ /* 0x000fe20000706670 */
[----:B------:R-:W-:Y:S01]  /*18df0*/  IMAD.X R9, RZ, RZ, R25, P2 ;  /* 0x000000ffff097224 */ /* 0x000fe200010e0619 */
[----:B------:R-:W-:Y:S02]  /*18e00*/  LOP3.LUT R5, R24, 0x380, RZ, 0xc0, !PT ;  /* 0x0000038018057812 */ /* 0x000fe400078ec0ff */
[----:B------:R-:W-:Y:S02]  /*18e10*/  LOP3.LUT R8, R11, 0x380, RZ, 0xc0, !PT ;  /* 0x000003800b087812 */ /* 0x000fe400078ec0ff */
[----:B------:R-:W-:Y:S02]  /*18e20*/  LOP3.LUT R7, R10, 0x380, RZ, 0xc0, !PT ;  /* 0x000003800a077812 */ /* 0x000fe400078ec0ff */
[----:B------:R-:W-:Y:S02]  /*18e30*/  LOP3.LUT R3, R6, 0x380, RZ, 0xc0, !PT ;  /* 0x0000038006037812 */ /* 0x000fe400078ec0ff */
[----:B------:R-:W-:Y:S01]  /*18e40*/  SHF.R.U64 R5, R5, 0x3, RZ ;  /* 0x0000000305057819 */ /* 0x000fe200000012ff */
[----:B------:R-:W-:Y:S01]  /*18e50*/  IMAD R32, R28, UR4, RZ ;  /* 0x000000041c207c24 */ /* 0x000fe2000f8e02ff */
[----:B------:R-:W-:Y:S01]  /*18e60*/  SHF.R.U64 R8, R8, 0x3, RZ ;  /* 0x0000000308087819 */ /* 0x000fe200000012ff */
[----:B------:R-:W-:Y:S01]  /*18e70*/  @!P1 STG.E desc[UR40][R30.64], R21 ;  /* 0x000000151e009986 */ /* 0x000fe2000c101928 */
[----:B------:R-:W-:-:S02]  /*18e80*/  SHF.R.U64 R7, R7, 0x3, RZ ;  /* 0x0000000307077819 */ /* 0x000fc400000012ff */
[----:B------:R-:W-:Y:S01]  /*18e90*/  SHF.R.U64 R3, R3, 0x3, RZ ;  /* 0x0000000303037819 */ /* 0x000fe200000012ff */
[----:B------:R0:W-:Y:S01]  /*18ea0*/  @!P0 STG.E desc[UR40][R30.64+0x20], R20 ;  /* 0x000020141e008986 */ /* 0x0001e2000c101928 */
[----:B------:R-:W-:Y:S01]  /*18eb0*/  LOP3.LUT R4, R5, R24, RZ, 0x3c, !PT ;  /* 0x0000001805047212 */ /* 0x000fe200078e3cff */
[----:B------:R-:W-:Y:S01]  /*18ec0*/  IMAD.MOV.U32 R5, RZ, RZ, R25 ;  /* 0x000000ffff057224 */ /* 0x000fe200078e0019 */
[----:B------:R-:W-:Y:S02]  /*18ed0*/  LOP3.LUT R8, R8, R11, RZ, 0x3c, !PT ;  /* 0x0000000b08087212 */ /* 0x000fe400078e3cff */
[----:B------:R-:W-:Y:S02]  /*18ee0*/  LOP3.LUT R12, R7, R10, RZ, 0x3c, !PT ;  /* 0x0000000a070c7212 */ /* 0x000fe400078e3cff */
[----:B------:R-:W-:Y:S01]  /*18ef0*/  LOP3.LUT R26, R3, R6, RZ, 0x3c, !PT ;  /* 0x00000006031a7212 */ /* 0x000fe200078e3cff */
[----:B------:R-:W-:Y:S01]  /*18f00*/  IMAD.MOV.U32 R28, RZ, RZ, R0 ;  /* 0x000000ffff1c7224 */ /* 0x000fe200078e0000 */
[----:B------:R-:W5:Y:S03]  /*18f10*/  LD.E.128 R4, desc[UR40][R4.64] ;  /* 0x0000002804047980 */ /* 0x000f66000c101d00 */
[----:B------:R-:W-:Y:S01]  /*18f20*/  IMAD.WIDE.U32 R28, R35, UR4, R28 ;  /* 0x00000004231c7c25 */ /* 0x000fe2000f8e001c */
[----:B------:R-:W5:Y:S01]  /*18f30*/  LD.E.128 R8, desc[UR40][R8.64] ;  /* 0x0000002808087980 */ /* 0x000f62000c101d00 */
[----:B------:R-:W-:-:S03]  /*18f40*/  ULDC UR4, c[0x0][0xa8c] ;  /* 0x0002a30000047ab9 */ /* 0x000fc60000000800 */
[----:B------:R-:W5:Y:S01]  /*18f50*/  LD.E.128 R12, desc[UR40][R12.64] ;  /* 0x000000280c0c7980 */ /* 0x000f62000c101d00 */
[----:B------:R-:W-:-:S03]  /*18f60*/  IMAD R35, R35, UR5, R32 ;  /* 0x0000000523237c24 */ /* 0x000fc6000f8e0220 */
[----:B------:R-:W5:Y:S01]  /*18f70*/  LD.E.128 R24, desc[UR40][R26.64] ;  /* 0x000000281a187980 */ /* 0x000f62000c101d00 */
[----:B------:R-:W-:Y:S01]  /*18f80*/  IMAD.IADD R29, R29, 0x1, R35 ;  /* 0x000000011d1d7824 */ /* 0x000fe200078e0223 */
[----:B------:R-:W-:Y:S01]  /*18f90*/  ISETP.GE.AND P0, PT, R0, UR4, PT ;  /* 0x0000000400007c0c */ /* 0x000fe2000bf06270 */
[----:B------:R-:W-:Y:S01]  /*18fa0*/  VIADD R0, R2, 0x30 ;  /* 0x0000003002007836 */ /* 0x000fe20000000000 */
[----:B------:R-:W-:Y:S01]  /*18fb0*/  @!PT LDS RZ, [RZ] ;  /* 0x00000000fffff984 */ /* 0x000fe20000000800 */
[----:B------:R-:W-:Y:S01]  /*18fc0*/  @!PT LDS RZ, [RZ] ;  /* 0x00000000fffff984 */ /* 0x000fe20000000800 */
[----:B------:R-:W-:Y:S01]  /*18fd0*/  @!PT LDS RZ, [RZ] ;  /* 0x00000000fffff984 */ /* 0x000fe20000000800 */
[----:B------:R-:W-:Y:S01]  /*18fe0*/  @!PT LDS RZ, [RZ] ;  /* 0x00000000fffff984 */ /* 0x000fe20000000800 */
[----:B------:R1:W-:Y:S06]  /*18ff0*/  MEMBAR.ALL.CTA ;  /* 0x0000000000007992 */ /* 0x0003ec0000008000 */
[----:B-1----:R-:W1:Y:S01]  /*19000*/  FENCE.VIEW.ASYNC.S ;  /* 0x00000000000073c6 */ /* 0x002e620000000000 */
[----:B------:R-:W-:Y:S01]  /*19010*/  IMAD R35, R38, -0xc0, R34 ;  /* 0xffffff4026237824 */ /* 0x000fe200078e0222 */
[----:B------:R-:W-:Y:S01]  /*19020*/  ULDC.64 UR4, c[0x0][0xae0] ;  /* 0x0002b80000047ab9 */ /* 0x000fe20000000a00 */
[----:B------:R-:W-:-:S02]  /*19030*/  VIADD R3, R2, 0x60 ;  /* 0x0000006002037836 */ /* 0x000fc40000000000 */
[----:B0-----:R-:W-:Y:S01]  /*19040*/  VIADD R30, R2, 0x90 ;  /* 0x00000090021e7836 */ /* 0x001fe20000000000 */
[-C--:B------:R-:W-:Y:S01]  /*19050*/  ISETP.GE.OR P3, PT, R0, R35.reuse, P0 ;  /* 0x000000230000720c */ /* 0x080fe20000766670 */
[----:B------:R-:W-:Y:S01]  /*19060*/  IMAD R20, R36, UR4, RZ ;  /* 0x0000000424147c24 */ /* 0x000fe2000f8e02ff */
[-C--:B------:R-:W-:Y:S01]  /*19070*/  ISETP.GE.OR P1, PT, R3, R35.reuse, P0 ;  /* 0x000000230300720c */ /* 0x080fe20000726670 */
[----:B------:R-:W-:Y:S01]  /*19080*/  VIADD R0, R18, 0x13220 ;  /* 0x0001322012007836 */ /* 0x000fe20000000000 */
[-C--:B------:R-:W-:Y:S01]  /*19090*/  ISETP.GE.OR P2, PT, R30, R35.reuse, P0 ;  /* 0x000000231e00720c */ /* 0x080fe20000746670 */
[C---:B------:R-:W-:Y:S01]  /*190a0*/  IMAD R31, R49.reuse, UR5, R20 ;  /* 0x00000005311f7c24 */ /* 0x040fe2000f8e0214 */
[----:B------:R-:W-:Y:S01]  /*190b0*/  ISETP.GE.OR P0, PT, R2, R35, P0 ;  /* 0x000000230200720c */ /* 0x000fe20000706670 */
[----:B------:R-:W-:Y:S01]  /*190c0*/  IMAD.WIDE.U32 R20, R49, UR4, R28 ;  /* 0x0000000431147c25 */ /* 0x000fe2000f8e001c */
[----:B------:R-:W-:Y:S01]  /*190d0*/  ULDC.64 UR4, c[0x0][0xae8] ;  /* 0x0002ba0000047ab9 */ /* 0x000fe20000000a00 */
[----:B------:R-:W-:-:S02]  /*190e0*/  PRMT R0, RZ, 0x654, R0 ;  /* 0x00000654ff007816 */ /* 0x000fc40000000000 */
[----:B------:R-:W-:Y:S01]  /*190f0*/  IMAD.IADD R21, R21, 0x1, R31 ;  /* 0x0000000115157824 */ /* 0x000fe200078e021f */
[----:B------:R-:W-:Y:S01]  /*19100*/  SHF.R.S32.HI R3, RZ, 0x1f, R2 ;  /* 0x0000001fff037819 */ /* 0x000fe20000011402 */
[----:B------:R-:W-:Y:S02]  /*19110*/  IMAD R28, R33, UR4, RZ ;  /* 0x00000004211c7c24 */ /* 0x000fe4000f8e02ff */
[C---:B------:R-:W-:Y:S01]  /*19120*/  IMAD.WIDE.U32 R30, R37.reuse, UR4, R20 ;  /* 0x00000004251e7c25 */ /* 0x040fe2000f8e0014 */
[----:B-1----:R0:W-:Y:S03]  /*19130*/  SYNCS.ARRIVE.TRANS64.RED.A1T0 RZ, [R0+URZ], RZ ;  /* 0x000000ff00ff79a7 */ /* 0x0021e6000810043f */
        /* <DEDUP_REMOVED lines=15> */
.L_x_1235:
[----:B------:R-:W-:Y:S05]  /*19230*/  BSYNC B1 ;  /* 0x0000000000017941 */ /* 0x000fea0003800000 */
.L_x_1234:
        /* <DEDUP_REMOVED lines=15> */
.L_x_1237:
[----:B------:R-:W-:Y:S05]  /*19330*/  BSYNC B1 ;  /* 0x0000000000017941 */ /* 0x000fea0003800000 */
.L_x_1236:
        /* <DEDUP_REMOVED lines=15> */
.L_x_1239:
[----:B------:R-:W-:Y:S05]  /*19430*/  BSYNC B1 ;  /* 0x0000000000017941 */ /* 0x000fea0003800000 */
.L_x_1238:
        /* <DEDUP_REMOVED lines=15> */
.L_x_1232:
[----:B------:R-:W2:Y:S01]  /*19530*/  LDL R10, [R1+0x5c] ;  /* 0x00005c00010a7983 */ /* 0x000ea20000100800 */
[----:B------:R-:W-:Y:S01]  /*19540*/  ULDC.64 UR4, c[0x0][0xbd8] ;  /* 0x0002f60000047ab9 */ /* 0x000fe20000000a00 */
[----:B------:R-:W2:Y:S01]  /*19550*/  LDC.64 R4, c[0x0][0xbd8] ;  /* 0x0002f600ff047b82 */ /* 0x000ea20000000a00 */
[----:B------:R-:W-:Y:S01]  /*19560*/  ISETP.NE.U32.AND P0, PT, RZ, UR4, PT ;  /* 0x00000004ff007c0c */ /* 0x000fe2000bf05070 */
[----:B------:R-:W-:-:S03]  /*19570*/  IMAD.MOV.U32 R9, RZ, RZ, RZ ;  /* 0x000000ffff097224 */ /* 0x000fc600078e00ff */
[----:B------:R-:W-:Y:S01]  /*19580*/  ISETP.NE.AND.EX P0, PT, RZ, UR5, PT, P0 ;  /* 0x00000005ff007c0c */ /* 0x000fe2000bf05300 */
[----:B------:R-:W-:Y:S02]  /*19590*/  ULDC.64 UR4, c[0x0][0xbe0] ;  /* 0x0002f80000047ab9 */ /* 0x000fe40000000a00 */
[----:B------:R-:W-:-:S04]  /*195a0*/  ISETP.NE.U32.AND P1, PT, RZ, UR4, PT ;  /* 0x00000004ff007c0c */ /* 0x000fc8000bf25070 */
[----:B------:R-:W-:-:S13]  /*195b0*/  ISETP.NE.AND.EX P1, PT, RZ, UR5, PT, P1 ;  /* 0x00000005ff007c0c */ /* 0x000fda000bf25310 */
[----:B------:R-:W1:Y:S01]  /*195c0*/  @P1 LDC.64 R6, c[0x0][0xbe0] ;  /* 0x0002f800ff061b82 */ /* 0x000e620000000a00 */
[----:B------:R-:W-:Y:S02]  /*195d0*/  ULDC UR4, c[0x0][0xa88] ;  /* 0x0002a20000047ab9 */ /* 0x000fe40000000800 */
[----:B------:R-:W-:Y:S02]  /*195e0*/  IMAD.U32 R8, RZ, RZ, UR4 ;  /* 0x00000004ff087e24 */ /* 0x000fe4000f8e00ff */
[----:B--2---:R-:W-:-:S04]  /*195f0*/  IMAD.WIDE R4, R10, 0x4, R4 ;  /* 0x000000040a047825 */ /* 0x004fc800078e0204 */
[----:B-1----:R-:W-:Y:S01]  /*19600*/  @P1 IMAD.WIDE R6, R10, 0x4, R6 ;  /* 0x000000040a061825 */ /* 0x002fe200078e0206 */
[----:B------:R1:W5:Y:S04]  /*19610*/  @P0 LDG.E R9, desc[UR40][R4.64] ;  /* 0x0000002804090981 */ /* 0x000368000c1e1900 */
[----:B------:R1:W5:Y:S01]  /*19620*/  @P1 LDG.E R8, desc[UR40][R6.64] ;  /* 0x0000002806081981 */ /* 0x000362000c1e1900 */
[----:B------:R-:W-:Y:S01]  /*19630*/  ISETP.GT.AND P2, PT, R3, 0xbf, PT ;  /* 0x000000bf0300780c */ /* 0x000fe20003f44270 */
[----:B------:R-:W-:-:S12]  /*19640*/  @P1 BRA `(.L_x_1241) ;  /* 0x0000000000101947 */ /* 0x000fd80003800000 */
[----:B------:R-:W-:Y:S05]  /*19650*/  @!P0 BRA `(.L_x_1241) ;  /* 0x00000000000c8947 */ /* 0x000fea0003800000 */
[----:B-1----:R-:W2:Y:S04]  /*19660*/  LDG.E R7, desc[UR40][R4.64] ;  /* 0x0000002804077981 */ /* 0x002ea8000c1e1900 */
[----:B-----5:R-:W2:Y:S02]  /*19670*/  LDG.E R8, desc[UR40][R4.64+0x4] ;  /* 0x0000042804087981 */ /* 0x020ea4000c1e1900 */
[----:B--2---:R-:W-:-:S07]  /*19680*/  IMAD.IADD R8, R8, 0x1, -R7 ;  /* 0x0000000108087824 */ /* 0x004fce00078e0a07 */
.L_x_1241:
[----:B------:R-:W2:Y:S04]  /*19690*/  LDL R20, [R1+0x58] ;  /* 0x0000580001147983 */ /* 0x000ea80000100800 */
[----:B------:R3:W5:Y:S01]  /*196a0*/  LDL R14, [R1+0x64] ;  /* 0x00006400010e7983 */ /* 0x0007620000100800 */
[----:B-1----:R-:W-:Y:S01]  /*196b0*/  SHF.R.S32.HI R4, RZ, 0x1f, R10 ;  /* 0x0000001fff047819 */ /* 0x002fe2000001140a */
[----:B------:R-:W-:Y:S01]  /*196c0*/  BSSY B1, `(.L_x_1242) ;  /* 0x000001c000017945 */ /* 0x000fe20003800000 */
[----:B------:R-:W-:Y:S02]  /*196d0*/  SEL R13, R10, RZ, !P0 ;  /* 0x000000ff0a0d7207 */ /* 0x000fe40004000000 */
[----:B------:R-:W-:Y:S02]  /*196e0*/  SHF.R.S32.HI R15, RZ, 0x1f, R0 ;  /* 0x0000001fff0f7819 */ /* 0x000fe40000011400 */
[----:B------:R-:W-:-:S02]  /*196f0*/  SEL R12, R4, RZ, !P0 ;  /* 0x000000ff040c7207 */ /* 0x000fc40004000000 */
[----:B-----5:R-:W-:Y:S02]  /*19700*/  SHF.R.S32.HI R10, RZ, 0x1f, R9 ;  /* 0x0000001fff0a7819 */ /* 0x020fe40000011409 */
[----:B--2---:R-:W-:Y:S01]  /*19710*/  SHF.R.S32.HI R11, RZ, 0x1f, R20 ;  /* 0x0000001fff0b7819 */ /* 0x004fe20000011414 */
[----:B---3--:R-:W-:Y:S06]  /*19720*/  @P2 BRA `(.L_x_1243) ;  /* 0x0000000000542947 */ /* 0x008fec0003800000 */
[----:B------:R-:W-:-:S04]  /*19730*/  IMAD R4, R14, 0xc0, R48 ;  /* 0x000000c00e047824 */ /* 0x000fc800078e0230 */
[----:B------:R-:W-:-:S05]  /*19740*/  VIADD R5, R4, 0xffffff80 ;  /* 0xffffff8004057836 */ /* 0x000fca0000000000 */
[----:B------:R-:W-:-:S13]  /*19750*/  ISETP.GE.AND P0, PT, R5, R8, PT ;  /* 0x000000080500720c */ /* 0x000fda0003f06270 */
[----:B------:R-:W-:Y:S05]  /*19760*/  @P0 BRA `(.L_x_1243) ;  /* 0x0000000000440947 */ /* 0x000fea0003800000 */
[----:B------:R-:W-:Y:S01]  /*19770*/  IADD3 R4, P0, R5, R9, RZ ;  /* 0x0000000905047210 */ /* 0x000fe20007f1e0ff */
        /* <DEDUP_REMOVED lines=16> */
.L_x_1243:
[----:B------:R-:W-:Y:S05]  /*19880*/  BSYNC B1 ;  /* 0x0000000000017941 */ /* 0x000fea0003800000 */
.L_x_1242:
[----:B------:R-:W-:Y:S01]  /*19890*/  ULDC.64 UR4, c[0x0][0xaa0] ;  /* 0x0002a80000047ab9 */ /* 0x000fe20000000a00 */
[----:B------:R-:W-:Y:S01]  /*198a0*/  IMAD.MOV.U32 R4, RZ, RZ, R0 ;  /* 0x000000ffff047224 */ /* 0x000fe200078e0000 */
[----:B------:R-:W-:Y:S01]  /*198b0*/  ULDC.64 UR6, c[0x0][0xae0] ;  /* 0x0002b80000067ab9 */ /* 0x000fe20000000a00 */
[----:B-1----:R-:W-:Y:S01]  /*198c0*/  IMAD.MOV.U32 R5, RZ, RZ, R15 ;  /* 0x000000ffff057224 */ /* 0x002fe200078e000f */
[----:B------:R-:W-:Y:S01]  /*198d0*/  BSSY B1, `(.L_x_1244) ;  /* 0x0000026000017945 */ /* 0x000fe20003800000 */
[----:B------:R-:W-:Y:S02]  /*198e0*/  IMAD R6, R10, UR4, RZ ;  /* 0x000000040a067c24 */ /* 0x000fe4000f8e02ff */
[C---:B------:R-:W-:Y:S01]  /*198f0*/  IMAD.WIDE.U32 R4, R9.reuse, UR4, R4 ;  /* 0x0000000409047c25 */ /* 0x040fe2000f8e0004 */
[----:B------:R-:W-:Y:S02]  /*19900*/  ULDC UR4, c[0x0][0xa8c] ;  /* 0x0002a30000047ab9 */ /* 0x000fe40000000800 */
[----:B------:R-:W-:Y:S01]  /*19910*/  ISETP.GE.AND P0, PT, R0, UR4, PT ;  /* 0x0000000400007c0c */ /* 0x000fe2000bf06270 */
[----:B------:R-:W-:Y:S01]  /*19920*/  IMAD R9, R9, UR5, R6 ;  /* 0x0000000509097c24 */ /* 0x000fe2000f8e0206 */
[----:B------:R-:W-:Y:S01]  /*19930*/  ULDC.64 UR4, c[0x0][0xae8] ;  /* 0x0002ba0000047ab9 */ /* 0x000fe20000000a00 */
[----:B------:R-:W-:-:S02]  /*19940*/  VIADD R6, R2, 0x30 ;  /* 0x0000003002067836 */ /* 0x000fc40000000000 */
[----:B------:R-:W-:Y:S02]  /*19950*/  IMAD R7, R14, -0xc0, R8 ;  /* 0xffffff400e077824 */ /* 0x000fe400078e0208 */
[----:B------:R-:W-:Y:S02]  /*19960*/  IMAD R0, R11, UR6, RZ ;  /* 0x000000060b007c24 */ /* 0x000fe4000f8e02ff */
[----:B------:R-:W-:Y:S01]  /*19970*/  IMAD.IADD R5, R5, 0x1, R9 ;  /* 0x0000000105057824 */ /* 0x000fe200078e0209 */
[----:B------:R-:W-:Y:S01]  /*19980*/  ISETP.GE.OR P3, PT, R6, R7, P0 ;  /* 0x000000070600720c */ /* 0x000fe20000766670 */
[----:B------:R-:W-:Y:S02]  /*19990*/  IMAD R3, R20, UR7, R0 ;  /* 0x0000000714037c24 */ /* 0x000fe4000f8e0200 */
[C---:B------:R-:W-:Y:S02]  /*199a0*/  VIADD R0, R2.reuse, 0x60 ;  /* 0x0000006002007836 */ /* 0x040fe40000000000 */
[----:B------:R-:W-:-:S02]  /*199b0*/  VIADD R6, R2, 0x90 ;  /* 0x0000009002067836 */ /* 0x000fc40000000000 */
[----:B------:R-:W-:Y:S01]  /*199c0*/  IMAD.WIDE.U32 R4, R20, UR6, R4 ;  /* 0x0000000614047c25 */ /* 0x000fe2000f8e0004 */
[-C--:B------:R-:W-:Y:S02]  /*199d0*/  ISETP.GE.OR P1, PT, R0, R7.reuse, P0 ;  /* 0x000000070000720c */ /* 0x080fe40000726670 */
[-C--:B------:R-:W-:Y:S01]  /*199e0*/  ISETP.GE.OR P2, PT, R6, R7.reuse, P0 ;  /* 0x000000070600720c */ /* 0x080fe20000746670 */
[----:B------:R-:W-:Y:S01]  /*199f0*/  IMAD.IADD R5, R5, 0x1, R3 ;  /* 0x0000000105057824 */ /* 0x000fe200078e0203 */
[----:B------:R-:W-:Y:S01]  /*19a00*/  ISETP.GE.OR P0, PT, R2, R7, P0 ;  /* 0x000000070200720c */ /* 0x000fe20000706670 */
[----:B------:R-:W-:Y:S01]  /*19a10*/  IMAD R0, R12, UR4, RZ ;  /* 0x000000040c007c24 */ /* 0x000fe2000f8e02ff */
[----:B------:R-:W-:Y:S01]  /*19a20*/  SHF.R.S32.HI R3, RZ, 0x1f, R2 ;  /* 0x0000001fff037819 */ /* 0x000fe20000011402 */
[----:B------:R-:W-:-:S04]  /*19a30*/  IMAD.WIDE.U32 R4, R13, UR4, R4 ;  /* 0x000000040d047c25 */ /* 0x000fc8000f8e0004 */
[----:B------:R-:W-:Y:S02]  /*19a40*/  IMAD R9, R13, UR5, R0 ;  /* 0x000000050d097c24 */ /* 0x000fe4000f8e0200 */
[----:B------:R-:W-:-:S04]  /*19a50*/  IMAD.WIDE R6, R14, 0xc0, R2 ;  /* 0x000000c00e067825 */ /* 0x000fc800078e0202 */
[----:B------:R-:W-:Y:S01]  /*19a60*/  IMAD.IADD R11, R5, 0x1, R9 ;  /* 0x00000001050b7824 */ /* 0x000fe200078e0209 */
        /* <DEDUP_REMOVED lines=12> */
.L_x_1245:
[----:B------:R-:W-:Y:S05]  /*19b30*/  BSYNC B1 ;  /* 0x0000000000017941 */ /* 0x000fea0003800000 */
.L_x_1244:
[----:B------:R-:W-:Y:S04]  /*19b40*/  BSSY B1, `(.L_x_1246) ;  /* 0x000000f000017945 */ /* 0x000fe80003800000 */
[----:B------:R-:W-:Y:S05]  /*19b50*/  @P3 BRA `(.L_x_1247) ;  /* 0x0000000000343947 */ /* 0x000fea0003800000 */
[----:B-1----:R-:W-:Y:S01]  /*19b60*/  IADD3 R9, P0, R6, 0x30, RZ ;  /* 0x0000003006097810 */ /* 0x002fe20007f1e0ff */
        /* <DEDUP_REMOVED lines=12> */
.L_x_1247:
[----:B------:R-:W-:Y:S05]  /*19c30*/  BSYNC B1 ;  /* 0x0000000000017941 */ /* 0x000fea0003800000 */
.L_x_1246:
[----:B------:R-:W-:Y:S04]  /*19c40*/  BSSY B1, `(.L_x_1248) ;  /* 0x000000f000017945 */ /* 0x000fe80003800000 */
[----:B------:R-:W-:Y:S05]  /*19c50*/  @P1 BRA `(.L_x_1249) ;  /* 0x0000000000341947 */ /* 0x000fea0003800000 */
[----:B-12---:R-:W-:Y:S01]  /*19c60*/  IADD3 R9, P0, R6, 0x60, RZ ;  /* 0x0000006006097810 */ /* 0x006fe20007f1e0ff */
        /* <DEDUP_REMOVED lines=12> */
.L_x_1249:
[----:B------:R-:W-:Y:S05]  /*19d30*/  BSYNC B1 ;  /* 0x0000000000017941 */ /* 0x000fea0003800000 */
.L_x_1248:
        /* <DEDUP_REMOVED lines=14> */
.L_x_1240:
[----:B------:R-:W-:Y:S05]  /*19e20*/  BSYNC B0 ;  /* 0x0000000000007941 */ /* 0x000fea0003800000 */
.L_x_1231:
[----:B------:R-:W3:Y:S01]  /*19e30*/  LDL R0, [R1+0x3c] ;  /* 0x00003c0001007983 */ /* 0x000ee20000100800 */
[----:B------:R-:W-:Y:S02]  /*19e40*/  ULDC UR4, c[0x0][0xc14] ;  /* 0x0003050000047ab9 */ /* 0x000fe40000000800 */
[----:B---3--:R-:W-:-:S13]  /*19e50*/  ISETP.GE.AND P0, PT, R0, UR4, PT ;  /* 0x0000000400007c0c */ /* 0x008fda000bf06270 */
[----:B------:R-:W-:Y:S05]  /*19e60*/  @!P0 BRA `(.L_x_1250) ;  /* 0xfffffe70002c8947 */ /* 0x000fea000383ffff */
[----:B------:R-:W-:Y:S05]  /*19e70*/  BRA `(.L_x_1059) ;  /* 0x0000005800c07947 */ /* 0x000fea0003800000 */
.L_x_1057:
[----:B------:R-:W-:-:S08]  /*19e80*/  NOP ;  /* 0x0000000000007918 */ /* 0x000fd00000000000 */
[----:B0-----:R-:W0:-:S00]  /*19e90*/  USETMAXREG.DEALLOC.CTAPOOL 0x20 ;  /* 0x00000020000079c8 */ /* 0x001e0000080e0500 */
        /* <DEDUP_REMOVED lines=14> */
.L_x_1251:
        /* <DEDUP_REMOVED lines=42> */
.L_x_1257:
        /* <DEDUP_REMOVED lines=12> */
.L_x_1256:
[----:B------:R-:W-:Y:S05]  /*1a2e0*/  BSYNC B0 ;  /* 0x0000000000007941 */ /* 0x000fea0003800000 */
.L_x_1255:
        /* <DEDUP_REMOVED lines=20> */
[----:B------:R-:W-:Y:S02]  /*1a430*/  IMAD.MOV.U32 R6, RZ, RZ, R9 ;  /* 0x000000ffff067224 */ /* 0x000fe400078e0009 */
[----:B------:R-:W-:-:S07]  /*1a440*/  IMAD.MOV.U32 R9, RZ, RZ, R3 ;  /* 0x000000ffff097224 */ /* 0x000fce00078e0003 */
.L_x_1253:
[----:B------:R-:W-:-:S04]  /*1a450*/  IMAD.IADD R9, R4, 0x1, -R9 ;  /* 0x0000000104097824 */ /* 0x000fc800078e0a09 */
[----:B------:R-:W-:-:S05]  /*1a460*/  IMAD R2, R6, UR5, R9 ;  /* 0x0000000506027c24 */ /* 0x000fca000f8e0209 */
[----:B------:R-:W-:Y:S02]  /*1a470*/  ISETP.GT.AND P0, PT, R2, UR6, PT ;  /* 0x0000000602007c0c */ /* 0x000fe4000bf04270 */
[----:B------:R-:W0:Y:S11]  /*1a480*/  LDC.64 R2, c[0x0][0xc68] ;  /* 0x00031a00ff027b82 */ /* 0x000e360000000a00 */
[----:B------:R-:W-:-:S04]  /*1a490*/  VOTE.ANY R10, PT, !P0 ;  /* 0x00000000000a7806 */ /* 0x000fc800040e0100 */
[----:B------:R-:W1:Y:S02]  /*1a4a0*/  POPC R13, R10 ;  /* 0x0000000a000d7309 */ /* 0x000e640000000000 */
[----:B-1----:R-:W-:-:S04]  /*1a4b0*/  VIADD R27, R13, UR4 ;  /* 0x000000040d1b7c36 */ /* 0x002fc80008000000 */
[----:B0-----:R-:W-:-:S05]  /*1a4c0*/  IMAD.WIDE R2, R27, 0x4, R2 ;  /* 0x000000041b027825 */ /* 0x001fca00078e0202 */
[----:B------:R-:W2:Y:S01]  /*1a4d0*/  LDG.E R7, desc[UR40][R2.64] ;  /* 0x0000002802077981 */ /* 0x000ea2000c1e1900 */
[----:B------:R-:W-:-:S03]  /*1a4e0*/  ISETP.NE.AND P0, PT, R10, RZ, PT ;  /* 0x000000ff0a00720c */ /* 0x000fc60003f05270 */
        /* <DEDUP_REMOVED lines=9> */
[----:B------:R-:W-:-:S05]  /*1a580*/  VIADD R11, R13, 0xffffffff ;  /* 0xffffffff0d0b7836 */ /* 0x000fca0000000000 */
[----:B------:R0:W1:Y:S02]  /*1a590*/  SHFL.IDX PT, R24, R6, R11, 0x1f ;  /* 0x00001f0b06187589 */ /* 0x00006400000e0000 */
.L_x_1258:
[----:B-1----:R-:W-:Y:S01]  /*1a5a0*/  IMAD R24, R24, UR5, R9 ;  /* 0x0000000518187c24 */ /* 0x002fe2000f8e0209 */
[----:B0-----:R-:W-:Y:S01]  /*1a5b0*/  IABS R6, R4 ;  /* 0x0000000400067213 */ /* 0x001fe20000000000 */
[----:B------:R-:W-:Y:S02]  /*1a5c0*/  IMAD R11, R15, R8, RZ ;  /* 0x000000080f0b7224 */ /* 0x000fe400078e02ff */
[----:B------:R-:W-:Y:S01]  /*1a5d0*/  IMAD.MOV.U32 R2, RZ, RZ, RZ ;  /* 0x000000ffff027224 */ /* 0x000fe200078e00ff */
[----:B------:R-:W-:Y:S01]  /*1a5e0*/  IADD3 R9, -R24, UR6, RZ ;  /* 0x0000000618097c10 */ /* 0x000fe2000fffe1ff */
[----:B------:R-:W-:Y:S02]  /*1a5f0*/  IMAD.MOV R6, RZ, RZ, -R6 ;  /* 0x000000ffff067224 */ /* 0x000fe400078e0a06 */
[----:B------:R-:W-:Y:S01]  /*1a600*/  IMAD.HI.U32 R2, R3, R11, R2 ;  /* 0x0000000b03027227 */ /* 0x000fe200078e0002 */
[----:B------:R-:W-:-:S05]  /*1a610*/  IABS R3, R9 ;  /* 0x0000000900037213 */ /* 0x000fca0000000000 */
        /* <DEDUP_REMOVED lines=15> */
[----:B------:R-:W-:Y:S02]  /*1a710*/  IMAD R4, R4, R2, R9 ;  /* 0x0000000204047224 */ /* 0x000fe400078e0209 */
[----:B------:R-:W-:Y:S01]  /*1a720*/  IMAD.MOV.U32 R2, RZ, RZ, RZ ;  /* 0x000000ffff027224 */ /* 0x000fe200078e00ff */
[----:B------:R-:W-:-:S04]  /*1a730*/  VIADDMNMX R7, R8, UR5, R7, PT ;  /* 0x0000000508077c46 */ /* 0x000fc8000b800107 */
        /* <DEDUP_REMOVED lines=20> */
[----:B------:R-:W-:-:S06]  /*1a880*/  IMAD.IADD R3, R4, 0x1, R6 ;  /* 0x0000000104037824 */ /* 0x000fcc00078e0206 */
[----:B------:R-:W-:-:S06]  /*1a890*/  @P0 VIADD R2, R2, 0x1 ;  /* 0x0000000102020836 */ /* 0x000fcc0000000000 */
[----:B------:R-:W-:Y:S01]  /*1a8a0*/  @!P2 IMAD.MOV R2, RZ, RZ, -R2 ;  /* 0x000000ffff02a224 */ /* 0x000fe200078e0a02 */
[----:B------:R-:W-:Y:S01]  /*1a8b0*/  @!P1 LOP3.LUT R2, RZ, R7, RZ, 0x33, !PT ;  /* 0x00000007ff029212 */ /* 0x000fe200078e33ff */
[----:B------:R-:W-:-:S03]  /*1a8c0*/  IMAD.MOV R7, RZ, RZ, -R7 ;  /* 0x000000ffff077224 */ /* 0x000fc600078e0a07 */
[----:B------:R-:W-:Y:S01]  /*1a8d0*/  LOP3.LUT R25, RZ, R2, RZ, 0x33, !PT ;  /* 0x00000002ff197212 */ /* 0x000fe200078e33ff */
[----:B------:R-:W-:-:S04]  /*1a8e0*/  IMAD R26, R2, R7, R3 ;  /* 0x00000007021a7224 */ /* 0x000fc800078e0203 */
[----:B------:R-:W-:Y:S01]  /*1a8f0*/  IMAD.IADD R25, R0, 0x1, R25 ;  /* 0x0000000100197824 */ /* 0x000fe200078e0219 */
[----:B------:R-:W-:Y:S06]  /*1a900*/  BRA `(.L_x_1259) ;  /* 0x00000000000c7947 */ /* 0x000fec0003800000 */
.L_x_1254:
[----:B------:R-:W-:Y:S02]  /*1a910*/  IMAD.MOV.U32 R25, RZ, RZ, RZ ;  /* 0x000000ffff197224 */ /* 0x000fe400078e00ff */
[----:B------:R-:W-:Y:S02]  /*1a920*/  IMAD.U32 R24, RZ, RZ, UR6 ;  /* 0x00000006ff187e24 */ /* 0x000fe4000f8e00ff */
[----:B------:R-:W-:-:S07]  /*1a930*/  IMAD.MOV.U32 R26, RZ, RZ, RZ ;  /* 0x000000ffff1a7224 */ /* 0x000fce00078e00ff */
.L_x_1259:
[----:B------:R-:W-:-:S13]  /*1a940*/  ISETP.NE.AND P0, PT, R5, RZ, PT ;  /* 0x000000ff0500720c */ /* 0x000fda0003f05270 */
[----:B------:R-:W0:Y:S01]  /*1a950*/  @!P0 S2R R3, SR_CgaCtaId ;  /* 0x0000000000038919 */ /* 0x000e220000008800 */
[----:B------:R-:W-:-:S04]  /*1a960*/  @!P0 MOV R0, 0x400 ;  /* 0x0000040000008802 */ /* 0x000fc80000000f00 */
[----:B0-----:R-:W-:-:S05]  /*1a970*/  @!P0 LEA R0, R3, R0, 0x18 ;  /* 0x0000000003008211 */ /* 0x001fca00078ec0ff */
[----:B------:R1:W-:Y:S01]  /*1a980*/  @!P0 STS.128 [R0+0x132d0], R24 ;  /* 0x0132d01800008388 */ /* 0x0003e20000000c00 */
[----:B------:R-:W-:Y:S06]  /*1a990*/  BAR.ARV 0x5, 0x200 ;  /* 0x0148000000007b1d */ /* 0x000fec0000002000 */
.L_x_1252:
[----:B------:R2:W-:Y:S01]  /*1a9a0*/  STL [R1+0x18], RZ ;  /* 0x000018ff01007387 */ /* 0x0005e20000100800 */
[----:B------:R-:W-:Y:S01]  /*1a9b0*/  ULDC UR4, c[0x0][0xc14] ;  /* 0x0003050000047ab9 */ /* 0x000fe20000000800 */
[----:B------:R-:W-:Y:S01]  /*1a9c0*/  IMAD.MOV.U32 R19, RZ, RZ, 0x1 ;  /* 0x00000001ff137424 */ /* 0x000fe200078e00ff */
[----:B0-----:R-:W-:Y:S01]  /*1a9d0*/  ISETP.GE.AND P0, PT, R27, UR4, PT ;  /* 0x000000041b007c0c */ /* 0x001fe2000bf06270 */
[----:B------:R-:W-:-:S12]  /*1a9e0*/  IMAD.MOV.U32 R17, RZ, RZ, RZ ;  /* 0x000000ffff117224 */ /* 0x000fd800078e00ff */
[----:B--2---:R-:W-:Y:S05]  /*1a9f0*/  @P0 BRA `(.L_x_1260) ;  /* 0x0000004800e80947 */ /* 0x004fea0003800000 */
[----:B------:R-:W2:Y:S01]  /*1aa00*/  LDL R8, [R1+0x14] ;  /* 0x0000140001087983 */ /* 0x000ea20000100800 */
[----:B-1----:R-:W0:Y:S01]  /*1aa10*/  S2R R0, SR_TID.X ;  /* 0x0000000000007919 */ /* 0x002e220000002100 */
[----:B------:R-:W1:Y:S01]  /*1aa20*/  S2R R9, SR_TID.X ;  /* 0x0000000000097919 */ /* 0x000e620000002100 */
[----:B0-----:R-:W-:Y:S01]  /*1aa30*/  LOP3.LUT R2, R0, 0x7f, RZ, 0xc0, !PT ;  /* 0x0000007f00027812 */ /* 0x001fe200078ec0ff */
[----:B-1----:R-:W-:Y:S01]  /*1aa40*/  IMAD.SHL.U32 R0, R9, 0x40, RZ ;  /* 0x0000004009007824 */ /* 0x002fe200078e00ff */
[----:B------:R-:W-:-:S03]  /*1aa50*/  SHF.R.U32.HI R3, RZ, 0x1, R9 ;  /* 0x00000001ff037819 */ /* 0x000fc60000011609 */
[----:B------:R-:W-:Y:S01]  /*1aa60*/  IMAD.SHL.U32 R5, R2, 0x10, RZ ;  /* 0x0000001002057824 */ /* 0x000fe200078e00ff */
[----:B------:R-:W-:-:S04]  /*1aa70*/  LOP3.LUT R2, R0, 0x180, RZ, 0xc0, !PT ;  /* 0x0000018000027812 */ /* 0x000fc800078ec0ff */
[----:B------:R-:W-:Y:S01]  /*1aa80*/  LOP3.LUT R2, R2, 0x30, R3, 0xf8, !PT ;  /* 0x0000003002027812 */ /* 0x000fe200078ef803 */
[----:B------:R-:W-:-:S05]  /*1aa90*/  IMAD.SHL.U32 R3, R9, 0x8, RZ ;  /* 0x0000000809037824 */ /* 0x000fca00078e00ff */
[----:B------:R-:W-:-:S04]  /*1aaa0*/  LOP3.LUT R3, R2, 0x30, R3, 0x78, !PT ;  /* 0x0000003002037812 */ /* 0x000fc800078e7803 */
[----:B------:R-:W-:-:S05]  /*1aab0*/  LOP3.LUT R0, R3, 0x640, R0, 0xf8, !PT ;  /* 0x0000064003007812 */ /* 0x000fca00078ef800 */
[----:B------:R0:W-:Y:S01]  /*1aac0*/  STL [R1], R0 ;  /* 0x0000000001007387 */ /* 0x0001e20000100800 */
[----:B------:R-:W-:Y:S01]  /*1aad0*/  IMAD.SHL.U32 R4, R9, 0x20, RZ ;  /* 0x0000002009047824 */ /* 0x000fe200078e00ff */
[----:B------:R-:W-:Y:S01]  /*1aae0*/  LOP3.LUT R7, R5, 0x600, RZ, 0xc0, !PT ;  /* 0x0000060005077812 */ /* 0x000fe200078ec0ff */
[----:B------:R-:W-:-:S03]  /*1aaf0*/  IMAD.SHL.U32 R6, R9, 0x4, RZ ;  /* 0x0000000409067824 */ /* 0x000fc600078e00ff */
[----:B------:R-:W-:Y:S02]  /*1ab00*/  LOP3.LUT R5, R4, 0x80, RZ, 0xc0, !PT ;  /* 0x0000008004057812 */ /* 0x000fe400078ec0ff */
[--C-:B------:R-:W-:Y:S02]  /*1ab10*/  LOP3.LUT R7, R7, 0x60, R4.reuse, 0xf8, !PT ;  /* 0x0000006007077812 */ /* 0x100fe400078ef804 */
[----:B------:R-:W-:Y:S02]  /*1ab20*/  LOP3.LUT R5, R5, 0x10, R9, 0xf8, !PT ;  /* 0x0000001005057812 */ /* 0x000fe400078ef809 */
[----:B------:R-:W-:Y:S02]  /*1ab30*/  LOP3.LUT R4, R7, 0x100, R4, 0xf8, !PT ;  /* 0x0000010007047812 */ /* 0x000fe400078ef804 */
[----:B------:R-:W-:Y:S01]  /*1ab40*/  LOP3.LUT R5, R5, 0x10, R6, 0x78, !PT ;  /* 0x0000001005057812 */ /* 0x000fe200078e7806 */
[----:B------:R-:W-:Y:S01]  /*1ab50*/  BSSY B7, `(.L_x_1260) ;  /* 0x00004a4000077945 */ /* 0x000fe20003800000 */
[----:B------:R-:W-:-:S02]  /*1ab60*/  IMAD.MOV.U32 R22, RZ, RZ, 0x1 ;  /* 0x00000001ff167424 */ /* 0x000fc400078e00ff */
[----:B------:R-:W-:Y:S01]  /*1ab70*/  LOP3.LUT R29, R4, R5, RZ, 0xfc, !PT ;  /* 0x00000005041d7212 */ /* 0x000fe200078efcff */
[----:B------:R-:W-:Y:S02]  /*1ab80*/  IMAD.MOV.U32 R18, RZ, RZ, RZ ;  /* 0x000000ffff127224 */ /* 0x000fe400078e00ff */
[----:B------:R-:W-:Y:S02]  /*1ab90*/  IMAD.MOV.U32 R17, RZ, RZ, RZ ;  /* 0x000000ffff117224 */ /* 0x000fe400078e00ff */
[----:B------:R-:W-:Y:S01]  /*1aba0*/  IMAD.MOV.U32 R19, RZ, RZ, 0x1 ;  /* 0x00000001ff137424 */ /* 0x000fe200078e00ff */
[----:B------:R-:W-:Y:S01]  /*1abb0*/  ULDC.64 UR38, c[0x0][0x198] ;  /* 0x0000660000267ab9 */ /* 0x000fe20000000a00 */
[----:B------:R-:W-:Y:S01]  /*1abc0*/  ULDC UR36, c[0x0][0xc] ;  /* 0x0000030000247ab9 */ /* 0x000fe20000000800 */
[C---:B--2---:R-:W-:Y:S02]  /*1abd0*/  LOP3.LUT R2, R8.reuse, 0x1, RZ, 0xfc, !PT ;  /* 0x0000000108027812 */ /* 0x044fe400078efcff */
[----:B0-----:R-:W-:-:S03]  /*1abe0*/  LOP3.LUT R0, R8, 0x2, RZ, 0xfc, !PT ;  /* 0x0000000208007812 */ /* 0x001fc600078efcff */
[----:B------:R0:W-:Y:S04]  /*1abf0*/  STL [R1+0x20], R2 ;  /* 0x0000200201007387 */ /* 0x0001e80000100800 */
[----:B------:R0:W-:Y:S04]  /*1ac00*/  STL [R1+0x8], R0 ;  /* 0x0000080001007387 */ /* 0x0001e80000100800 */
[----:B------:R0:W-:Y:S02]  /*1ac10*/  STL [R1+0x18], RZ ;  /* 0x000018ff01007387 */ /* 0x0001e40000100800 */
.L_x_1373:
[----:B------:R-:W-:Y:S05]  /*1ac20*/  YIELD ;  /* 0x0000000000007946 */ /* 0x000fea0003800000 */
[----:B------:R-:W-:Y:S01]  /*1ac30*/  ULDC.64 UR4, c[0x0][0xa28] ;  /* 0x00028a0000047ab9 */ /* 0x000fe20000000a00 */
[----:B0-----:R-:W-:Y:S02]  /*1ac40*/  CS2R R8, SRZ ;  /* 0x0000000000087805 */ /* 0x001fe4000001ff00 */
[----:B------:R-:W-:Y:S01]  /*1ac50*/  ISETP.NE.U32.AND P0, PT, RZ, UR4, PT ;  /* 0x00000004ff007c0c */ /* 0x000fe2000bf05070 */
[----:B------:R-:W1:Y:S01]  /*1ac60*/  LDC.64 R6, c[0x0][0xa00] ;  /* 0x00028000ff067b82 */ /* 0x000e620000000a00 */
[----:B------:R-:W-:Y:S01]  /*1ac70*/  ULDC.64 UR6, c[0x0][0xa08] ;  /* 0x0002820000067ab9 */ /* 0x000fe20000000a00 */
[----:B------:R-:W-:Y:S01]  /*1ac80*/  ULDC.64 UR8, c[0x0][0xa10] ;  /* 0x0002840000087ab9 */ /* 0x000fe20000000a00 */
[----:B------:R-:W-:Y:S01]  /*1ac90*/  ISETP.NE.AND.EX P0, PT, RZ, UR5, PT, P0 ;  /* 0x00000005ff007c0c */ /* 0x000fe2000bf05300 */
[----:B------:R-:W-:-:S04]  /*1aca0*/  ULDC.64 UR4, c[0x0][0xa18] ;  /* 0x0002860000047ab9 */ /* 0x000fc80000000a00 */
[----:B--2---:R-:W2:Y:S08]  /*1acb0*/  LDC.64 R4, c[0x0][0xa08] ;  /* 0x00028200ff047b82 */ /* 0x004eb00000000a00 */
[----:B0-----:R-:W0:Y:S02]  /*1acc0*/  @P0 LDC.64 R2, c[0x0][0xa28] ;  /* 0x00028a00ff020b82 */ /* 0x001e240000000a00 */
[----:B0-----:R-:W-:-:S05]  /*1acd0*/  @P0 IMAD.WIDE R2, R27, 0x4, R2 ;  /* 0x000000041b020825 */ /* 0x001fca00078e0202 */
[----:B------:R0:W5:Y:S01]  /*1ace0*/  @P0 LDG.E R9, desc[UR40][R2.64] ;  /* 0x0000002802090981 */ /* 0x000162000c1e1900 */
[----:B------:R-:W-:Y:S01]  /*1acf0*/  ISETP.NE.U32.AND P0, PT, RZ, UR4, PT ;  /* 0x00000004ff007c0c */ /* 0x000fe2000bf05070 */
[----:B-1----:R-:W-:Y:S01]  /*1ad00*/  IMAD.WIDE R6, R27, 0x4, R6 ;  /* 0x000000041b067825 */ /* 0x002fe200078e0206 */
[----:B------:R-:W-:Y:S02]  /*1ad10*/  ISETP.NE.U32.AND P2, PT, RZ, UR6, PT ;  /* 0x00000006ff007c0c */ /* 0x000fe4000bf45070 */
[----:B------:R-:W-:Y:S01]  /*1ad20*/  ISETP.NE.AND.EX P0, PT, RZ, UR5, PT, P0 ;  /* 0x00000005ff007c0c */ /* 0x000fe2000bf05300 */
[----:B------:R-:W-:Y:S01]  /*1ad30*/  ULDC.64 UR4, c[0x0][0xa00] ;  /* 0x0002800000047ab9 */ /* 0x000fe20000000a00 */
[----:B------:R-:W-:Y:S01]  /*1ad40*/  ISETP.NE.U32.AND P4, PT, RZ, UR8, PT ;  /* 0x00000008ff007c0c */ /* 0x000fe2000bf85070 */
[----:B------:R-:W-:Y:S01]  /*1ad50*/  IMAD.MOV.U32 R28, RZ, RZ, RZ ;  /* 0x000000ffff1c7224 */ /* 0x000fe200078e00ff */
[----:B------:R-:W-:Y:S01]  /*1ad60*/  ISETP.NE.U32.AND P1, PT, RZ, UR4, PT ;  /* 0x00000004ff007c0c */ /* 0x000fe2000bf25070 */
[----:B0-----:R-:W0:Y:S01]  /*1ad70*/  LDC.64 R2, c[0x0][0xa10] ;  /* 0x00028400ff027b82 */ /* 0x001e220000000a00 */
[----:B------:R-:W-:-:S02]  /*1ad80*/  IMAD.MOV.U32 R0, RZ, RZ, RZ ;  /* 0x000000ffff007224 */ /* 0x000fc400078e00ff */
[----:B------:R-:W-:Y:S01]  /*1ad90*/  ISETP.NE.AND.EX P3, PT, RZ, UR5, PT, P1 ;  /* 0x00000005ff007c0c */ /* 0x000fe2000bf65310 */
[----:B--2---:R-:W-:Y:S01]  /*1ada0*/  IMAD.WIDE R4, R27, 0x4, R4 ;  /* 0x000000041b047825 */ /* 0x004fe200078e0204 */
[----:B------:R-:W-:Y:S02]  /*1adb0*/  ISETP.NE.AND.EX P1, PT, RZ, UR7, PT, P2 ;  /* 0x00000007ff007c0c */ /* 0x000fe4000bf25320 */
[----:B------:R-:W-:Y:S01]  /*1adc0*/  ISETP.NE.AND.EX P2, PT, RZ, UR9, PT, P4 ;  /* 0x00000009ff007c0c */ /* 0x000fe2000bf45340 */
[----:B------:R-:W1:Y:S01]  /*1add0*/  @P0 LDC.64 R12, c[0x0][0xa18] ;  /* 0x00028600ff0c0b82 */ /* 0x000e620000000a00 */
[----:B------:R-:W-:Y:S02]  /*1ade0*/  ULDC UR4, c[0x0][0x288] ;  /* 0x0000a20000047ab9 */ /* 0x000fe40000000800 */
[----:B------:R-:W-:Y:S01]  /*1adf0*/  IMAD.U32 R10, RZ, RZ, UR4 ;  /* 0x00000004ff0a7e24 */ /* 0x000fe2000f8e00ff */
[----:B------:R-:W-:-:S04]  /*1ae00*/  ULDC.64 UR4, c[0x0][0x3f8] ;  /* 0x0000fe0000047ab9 */ /* 0x000fc80000000a00 */
[----:B------:R-:W2:Y:S04]  /*1ae10*/  @P3 LDG.E R8, desc[UR40][R6.64] ;  /* 0x0000002806083981 */ /* 0x000ea8000c1e1900 */
[----:B------:R3:W5:Y:S01]  /*1ae20*/  @P1 LDG.E R28, desc[UR40][R4.64] ;  /* 0x00000028041c1981 */ /* 0x000762000c1e1900 */
[----:B0-----:R-:W-:-:S05]  /*1ae30*/  IMAD.WIDE R2, R27, 0x4, R2 ;  /* 0x000000041b027825 */ /* 0x001fca00078e0202 */
[----:B------:R3:W5:Y:S01]  /*1ae40*/  @P2 LDG.E R0, desc[UR40][R2.64] ;  /* 0x0000002802002981 */ /* 0x000762000c1e1900 */
[----:B-1----:R-:W-:-:S05]  /*1ae50*/  @P0 IMAD.WIDE R12, R27, 0x4, R12 ;  /* 0x000000041b0c0825 */ /* 0x002fca00078e020c */
[----:B------:R3:W5:Y:S01]  /*1ae60*/  @P0 LDG.E R10, desc[UR40][R12.64] ;  /* 0x000000280c0a0981 */ /* 0x000762000c1e1900 */
[----:B------:R-:W-:-:S03]  /*1ae70*/  UISETP.NE.U32.AND UP0, UPT, UR4, URZ, UPT ;  /* 0x0000003f0400728c */ /* 0x000fc6000bf05070 */
[----:B------:R-:W-:Y:S01]  /*1ae80*/  ULDC UR4, c[0x0][0x404] ;  /* 0x0001010000047ab9 */ /* 0x000fe20000000800 */
[----:B------:R-:W-:-:S03]  /*1ae90*/  UISETP.NE.AND.EX UP0, UPT, UR5, URZ, UPT, UP0 ;  /* 0x0000003f0500728c */ /* 0x000fc6000bf05300 */
[----:B------:R-:W-:Y:S01]  /*1aea0*/  ULDC UR5, c[0x0][0x2e0] ;  /* 0x0000b80000057ab9 */ /* 0x000fe20000000800 */
[----:B------:R-:W-:-:S04]  /*1aeb0*/  USEL UR4, UR4, 0x1, UP0 ;  /* 0x0000000104047887 */ /* 0x000fc80008000000 */
[----:B------:R-:W-:-:S03]  /*1aec0*/  UIMAD UR4, UR4, UR5, URZ ;  /* 0x00000005040472a4 */ /* 0x000fc6000f8e023f */
[----:B------:R-:W-:-:S03]  /*1aed0*/  ULDC UR5, c[0x0][0x338] ;  /* 0x0000ce0000057ab9 */ /* 0x000fc60000000800 */
[----:B------:R-:W-:Y:S01]  /*1aee0*/  IMAD.U32 R11, RZ, RZ, UR4 ;  /* 0x00000004ff0b7e24 */ /* 0x000fe2000f8e00ff */
[----:B--2---:R0:W-:Y:S02]  /*1aef0*/  STL [R1+0x1c], R8 ;  /* 0x00001c0801007387 */ /* 0x0041e40000100800 */
[----:B0-----:R-:W-:Y:S01]  /*1af00*/  IMAD.U32 R8, RZ, RZ, UR5 ;  /* 0x00000005ff087e24 */ /* 0x001fe2000f8e00ff */
[----:B---3--:R-:W-:Y:S06]  /*1af10*/  @P0 BRA `(.L_x_1261) ;  /* 0x0000000000100947 */ /* 0x008fec0003800000 */
[----:B------:R-:W-:Y:S05]  /*1af20*/  @!P3 BRA `(.L_x_1261) ;  /* 0x00000000000cb947 */ /* 0x000fea0003800000 */
[----:B-----5:R-:W2:Y:S04]  /*1af30*/  LDG.E R10, desc[UR40][R6.64] ;  /* 0x00000028060a7981 */ /* 0x020ea8000c1e1900 */
[----:B------:R-:W2:Y:S02]  /*1af40*/  LDG.E R6, desc[UR40][R6.64+0x4] ;  /* 0x0000042806067981 */ /* 0x000ea4000c1e1900 */
[----:B--2---:R-:W-:-:S07]  /*1af50*/  IMAD.IADD R10, R6, 0x1, -R10 ;  /* 0x00000001060a7824 */ /* 0x004fce00078e0a0a */
.L_x_1261:
[----:B------:R-:W-:Y:S01]  /*1af60*/  ULDC.64 UR4, c[0x0][0xa20] ;  /* 0x0002880000047ab9 */ /* 0x000fe20000000a00 */
[----:B-----5:R-:W-:Y:S01]  /*1af70*/  IMAD.IADD R28, R28, 0x1, R9 ;  /* 0x000000011c1c7824 */ /* 0x020fe200078e0209 */
[----:B------:R-:W-:-:S04]  /*1af80*/  ISETP.NE.U32.AND P0, PT, RZ, UR4, PT ;  /* 0x00000004ff007c0c */ /* 0x000fc8000bf05070 */
[----:B------:R-:W-:-:S13]  /*1af90*/  ISETP.NE.AND.EX P0, PT, RZ, UR5, PT, P0 ;  /* 0x00000005ff007c0c */ /* 0x000fda000bf05300 */
[----:B------:R-:W-:Y:S05]  /*1afa0*/  @!P0 BRA `(.L_x_1262) ;  /* 0x0000000000108947 */ /* 0x000fea0003800000 */
[----:B------:R-:W0:Y:S02]  /*1afb0*/  LDC.64 R4, c[0x0][0xa20] ;  /* 0x00028800ff047b82 */ /* 0x000e240000000a00 */
[----:B0-----:R-:W-:-:S05]  /*1afc0*/  IMAD.WIDE R4, R27, 0x4, R4 ;  /* 0x000000041b047825 */ /* 0x001fca00078e0204 */
[----:B------:R0:W5:Y:S01]  /*1afd0*/  LDG.E R11, desc[UR40][R4.64] ;  /* 0x00000028040b7981 */ /* 0x000162000c1e1900 */
[----:B------:R-:W-:Y:S05]  /*1afe0*/  BRA `(.L_x_1263) ;  /* 0x0000000000107947 */ /* 0x000fea0003800000 */
.L_x_1262:
[----:B------:R-:W-:Y:S05]  /*1aff0*/  @!P1 BRA `(.L_x_1263) ;  /* 0x00000000000c9947 */ /* 0x000fea0003800000 */
[----:B------:R-:W2:Y:S04]  /*1b000*/  LDG.E R11, desc[UR40][R4.64] ;  /* 0x00000028040b7981 */ /* 0x000ea8000c1e1900 */
[----:B------:R-:W2:Y:S02]  /*1b010*/  LDG.E R6, desc[UR40][R4.64+0x4] ;  /* 0x0000042804067981 */ /* 0x000ea4000c1e1900 */
[----:B--2---:R-:W-:-:S07]  /*1b020*/  IMAD.IADD R11, R6, 0x1, -R11 ;  /* 0x00000001060b7824 */ /* 0x004fce00078e0a0b */
.L_x_1263:
[----:B0-----:R-:W2:Y:S04]  /*1b030*/  @P2 LDG.E R5, desc[UR40][R2.64] ;  /* 0x0000002802052981 */ /* 0x001ea8000c1e1900 */
[----:B------:R-:W2:Y:S01]  /*1b040*/  @P2 LDG.E R4, desc[UR40][R2.64+0x4] ;  /* 0x0000042802042981 */ /* 0x000ea2000c1e1900 */
[----:B-----5:R-:W-:Y:S02]  /*1b050*/  IMAD.IADD R9, R11, 0x1, -R9 ;  /* 0x000000010b097824 */ /* 0x020fe400078e0a09 */
[----:B------:R-:W-:-:S05]  /*1b060*/  IMAD R7, R25, 0xc0, RZ ;  /* 0x000000c019077824 */ /* 0x000fca00078e02ff */
[----:B------:R-:W-:Y:S01]  /*1b070*/  IADD3 R6, -R10, 0xc0, R7 ;  /* 0x000000c00a067810 */ /* 0x000fe20007ffe107 */
[----:B--2---:R-:W-:-:S04]  /*1b080*/  @P2 IMAD.IADD R8, R4, 0x1, -R5 ;  /* 0x0000000104082824 */ /* 0x004fc800078e0a05 */
[----:B------:R-:W-:-:S04]  /*1b090*/  IMAD.IADD R3, R9, 0x1, R8 ;  /* 0x0000000109037824 */ /* 0x000fc800078e0208 */
[C---:B------:R-:W-:Y:S02]  /*1b0a0*/  VIADD R4, R3.reuse, 0x9f ;  /* 0x0000009f03047836 */ /* 0x040fe40000000000 */
[----:B------:R-:W-:Y:S02]  /*1b0b0*/  IMAD.IADD R2, R3, 0x1, R6 ;  /* 0x0000000103027824 */ /* 0x000fe400078e0206 */
[----:B------:R-:W-:-:S05]  /*1b0c0*/  IMAD.HI R4, R4, 0x66666667, RZ ;  /* 0x6666666704047827 */ /* 0x000fca00078e02ff */
[----:B------:R-:W-:-:S04]  /*1b0d0*/  SHF.R.U32.HI R5, RZ, 0x1f, R4 ;  /* 0x0000001fff057819 */ /* 0x000fc80000011604 */
[----:B------:R-:W-:Y:S02]  /*1b0e0*/  LEA.HI.SX32 R20, R4, R5, 0x1a ;  /* 0x0000000504147211 */ /* 0x000fe400078fd2ff */
[----:B------:R-:W0:Y:S02]  /*1b0f0*/  LDC.64 R4, c[0x0][0x9e0] ;  /* 0x00027800ff047b82 */ /* 0x000e240000000a00 */
[----:B0-----:R-:W-:Y:S01]  /*1b100*/  ISETP.GE.AND P1, PT, R5, 0x1, PT ;  /* 0x000000010500780c */ /* 0x001fe20003f26270 */
[----:B------:R-:W-:-:S12]  /*1b110*/  IMAD.IADD R4, R2, 0x1, R4 ;  /* 0x0000000102047824 */ /* 0x000fd800078e0204 */
[----:B------:R-:W-:Y:S05]  /*1b120*/  @!P1 BRA `(.L_x_1264) ;  /* 0x0000000000489947 */ /* 0x000fea0003800000 */
        /* <DEDUP_REMOVED lines=11> */
.L_x_1266:
[----:B------:R-:W-:-:S13]  /*1b1e0*/  ISETP.NE.AND P0, PT, R5, 0x1, PT ;  /* 0x000000010500780c */ /* 0x000fda0003f05270 */
[----:B------:R-:W0:Y:S02]  /*1b1f0*/  @P0 LDC.64 R6, c[0x0][0x9e8] ;  /* 0x00027a00ff060b82 */ /* 0x000e240000000a00 */
[----:B0-----:R-:W-:-:S05]  /*1b200*/  @P0 IMAD.HI.U32 R6, R11, R6, RZ ;  /* 0x000000060b060227 */ /* 0x001fca00078e00ff */
[----:B------:R-:W-:-:S07]  /*1b210*/  @P0 SHF.R.U32.HI R11, RZ, R7, R6 ;  /* 0x00000007ff0b0219 */ /* 0x000fce0000011606 */
.L_x_1267:
[----:B------:R-:W-:Y:S05]  /*1b220*/  BSYNC B0 ;  /* 0x0000000000007941 */ /* 0x000fea0003800000 */
.L_x_1265:
[----:B------:R-:W-:-:S05]  /*1b230*/  IMAD R11, R11, R5, R5 ;  /* 0x000000050b0b7224 */ /* 0x000fca00078e0205 */
[----:B------:R-:W-:-:S07]  /*1b240*/  VIMNMX R4, R4, R11, PT ;  /* 0x0000000b04047248 */ /* 0x000fce0003fe0100 */
.L_x_1264:
        /* <DEDUP_REMOVED lines=15> */
.L_x_1270:
[----:B------:R-:W-:Y:S01]  /*1b340*/  ISETP.NE.AND P0, PT, R5, 0x1, PT ;  /* 0x000000010500780c */ /* 0x000fe20003f05270 */
[----:B------:R-:W-:-:S12]  /*1b350*/  IMAD.MOV.U32 R11, RZ, RZ, R3 ;  /* 0x000000ffff0b7224 */ /* 0x000fd800078e0003 */
[----:B------:R-:W0:Y:S02]  /*1b360*/  @P0 LDC.64 R6, c[0x0][0x9e8] ;  /* 0x00027a00ff060b82 */ /* 0x000e240000000a00 */
[----:B0-----:R-:W-:-:S05]  /*1b370*/  @P0 IMAD.HI.U32 R6, R3, R6, RZ ;  /* 0x0000000603060227 */ /* 0x001fca00078e00ff */
[----:B------:R-:W-:-:S07]  /*1b380*/  @P0 SHF.R.U32.HI R11, RZ, R7, R6 ;  /* 0x00000007ff0b0219 */ /* 0x000fce0000011606 */
.L_x_1271:
[----:B------:R-:W-:Y:S05]  /*1b390*/  BSYNC B0 ;  /* 0x0000000000007941 */ /* 0x000fea0003800000 */
.L_x_1269:
[----:B------:R-:W-:-:S05]  /*1b3a0*/  IMAD R5, R11, R5, RZ ;  /* 0x000000050b057224 */ /* 0x000fca00078e02ff */
[----:B------:R-:W-:-:S07]  /*1b3b0*/  VIMNMX R10, R10, R5, !PT ;  /* 0x000000050a0a7248 */ /* 0x000fce0007fe0100 */
.L_x_1268:
[----:B------:R-:W-:Y:S01]  /*1b3c0*/  VIADD R4, R4, 0x9f ;  /* 0x0000009f04047836 */ /* 0x000fe20000000000 */
[----:B------:R-:W-:Y:S01]  /*1b3d0*/  BSSY B0, `(.L_x_1272) ;  /* 0x00000e6000007945 */ /* 0x000fe20003800000 */
        /* <DEDUP_REMOVED lines=11> */
[----:B------:R-:W-:-:S04]  /*1b490*/  VIMNMX R9, R9, R8, PT ;  /* 0x0000000809097248 */ /* 0x000fc80003fe0100 */
[----:B------:R-:W-:Y:S01]  /*1b4a0*/  ISETP.GT.AND P0, PT, R9, R4, PT ;  /* 0x000000040900720c */ /* 0x000fe20003f04270 */
[----:B------:R-:W-:-:S05]  /*1b4b0*/  IMAD.WIDE.U32 R4, R4, -0x33333333, RZ ;  /* 0xcccccccd04047825 */ /* 0x000fca00078e00ff */
[----:B------:R-:W-:-:S07]  /*1b4c0*/  SHF.R.U32.HI R7, RZ, 0x7, R5 ;  /* 0x00000007ff077819 */ /* 0x000fce0000011605 */
[----:B------:R-:W-:-:S04]  /*1b4d0*/  @P0 VIADD R6, R9, 0x9f ;  /* 0x0000009f09060836 */ /* 0x000fc80000000000 */
[----:B------:R-:W-:-:S04]  /*1b4e0*/  @P0 IMAD.HI R4, R6, 0x66666667, RZ ;  /* 0x6666666706040827 */ /* 0x000fc800078e02ff */
[----:B------:R-:W-:Y:S01]  /*1b4f0*/  IMAD.MOV.U32 R6, RZ, RZ, R7 ;  /* 0x000000ffff067224 */ /* 0x000fe200078e0007 */
[----:B------:R-:W-:-:S04]  /*1b500*/  @P0 SHF.R.U32.HI R5, RZ, 0x1f, R4 ;  /* 0x0000001fff050819 */ /* 0x000fc80000011604 */
[----:B------:R-:W-:Y:S02]  /*1b510*/  @P0 LEA.HI.SX32 R6, R4, R5, 0x1a ;  /* 0x0000000504060211 */ /* 0x000fe400078fd2ff */
[----:B------:R-:W-:Y:S02]  /*1b520*/  PLOP3.LUT P0, PT, PT, PT, PT, 0x80, 0x0 ;  /* 0x000000000000781c */ /* 0x000fe40003f0f070 */
[----:B------:R-:W-:-:S13]  /*1b530*/  ISETP.GT.AND P1, PT, R6, R7, PT ;  /* 0x000000070600720c */ /* 0x000fda0003f24270 */
[----:B------:R-:W-:Y:S05]  /*1b540*/  @!P1 BRA `(.L_x_1273) ;  /* 0x0000000c00389947 */ /* 0x000fea0003800000 */
[----:B------:R-:W0:Y:S01]  /*1b550*/  LDC R4, c[0x0][0x428] ;  /* 0x00010a00ff047b82 */ /* 0x000e220000000800 */
[----:B------:R-:W-:Y:S01]  /*1b560*/  UMOV UR4, 0xffffffff ;  /* 0xffffffff00047882 */ /* 0x000fe20000000000 */
[----:B------:R-:W-:Y:S01]  /*1b570*/  IMAD.MOV.U32 R5, RZ, RZ, R26 ;  /* 0x000000ffff057224 */ /* 0x000fe200078e001a */
[----:B0-----:R-:W-:-:S13]  /*1b580*/  ISETP.NE.AND P0, PT, R4, 0x1, PT ;  /* 0x000000010400780c */ /* 0x001fda0003f05270 */
[----:B------:R-:W0:Y:S08]  /*1b590*/  @P0 LDC R9, c[0x0][0x42c] ;  /* 0x00010b00ff090b82 */ /* 0x000e300000000800 */
[----:B------:R-:W1:Y:S01]  /*1b5a0*/  @P0 LDC R4, c[0x0][0x430] ;  /* 0x00010c00ff040b82 */ /* 0x000e620000000800 */
[----:B0-----:R-:W-:-:S05]  /*1b5b0*/  @P0 IMAD.HI.U32 R9, R26, R9, RZ ;  /* 0x000000091a090227 */ /* 0x001fca00078e00ff */
[----:B-1----:R-:W-:Y:S02]  /*1b5c0*/  @P0 SHF.R.U32.HI R5, RZ, R4, R9 ;  /* 0x00000004ff050219 */ /* 0x002fe40000011609 */
[----:B------:R-:W-:Y:S01]  /*1b5d0*/  SEL R4, R27, RZ, !P2 ;  /* 0x000000ff1b047207 */ /* 0x000fe20005000000 */
[----:B------:R-:W-:Y:S06]  /*1b5e0*/  BRA.DIV UR4, `(.L_x_1274) ;  /* 0x0000004e043c7947 */ /* 0x000fec000b800000 */
[----:B------:R-:W0:Y:S02]  /*1b5f0*/  S2R R8, SR_TID.X ;  /* 0x0000000000087919 */ /* 0x000e240000002100 */
[----:B0-----:R-:W-:-:S04]  /*1b600*/  SHF.R.U32.HI R8, RZ, 0x5, R8 ;  /* 0x00000005ff087819 */ /* 0x001fc80000011608 */
[----:B------:R-:W-:-:S05]  /*1b610*/  LOP3.LUT R8, R8, 0x3, RZ, 0xc0, !PT ;  /* 0x0000000308087812 */ /* 0x000fca00078ec0ff */
[----:B------:R0:W1:Y:S02]  /*1b620*/  SHFL.IDX PT, R14, R8, RZ, 0x1f ;  /* 0x00001fff080e7589 */ /* 0x00006400000e0000 */
.L_x_1420:
[----:B-1----:R-:W-:Y:S02]  /*1b630*/  ISETP.NE.AND P0, PT, R14, RZ, PT ;  /* 0x000000ff0e00720c */ /* 0x002fe40003f05270 */
[----:B------:R-:W-:-:S11]  /*1b640*/  PLOP3.LUT P6, PT, PT, PT, PT, 0x8, 0x0 ;  /* 0x000000000000781c */ /* 0x000fd60003fce170 */
[----:B------:R-:W-:Y:S05]  /*1b650*/  @P0 BRA `(.L_x_1275) ;  /* 0x00000000000c0947 */ /* 0x000fea0003800000 */
[----:B------:R-:W-:-:S03]  /*1b660*/  UMOV UR4, 0xffffffff ;  /* 0xffffffff00047882 */ /* 0x000fc60000000000 */
[----:B------:R-:W-:Y:S05]  /*1b670*/  BRA.DIV UR4, `(.L_x_1276) ;  /* 0x0000004e044c7947 */ /* 0x000fea000b800000 */
[----:B------:R-:W-:-:S13]  /*1b680*/  ELECT P6, URZ, PT ;  /* 0x00000000003f782f */ /* 0x000fda00038c0000 */
.L_x_1275:
        /* <DEDUP_REMOVED lines=12> */
.L_x_1423:
[----:B------:R-:W-:Y:S05]  /*1b750*/  BSYNC B1 ;  /* 0x0000000000017941 */ /* 0x000fea0003800000 */
.L_x_1277:
        /* <DEDUP_REMOVED lines=10> */
.L_x_1424:
[----:B------:R-:W-:Y:S05]  /*1b800*/  BSYNC B2 ;  /* 0x0000000000027941 */ /* 0x000fea0003800000 */
.L_x_1281:
        /* <DEDUP_REMOVED lines=9> */
.L_x_1284:
[----:B------:R-:W-:Y:S05]  /*1b8a0*/  BSYNC B2 ;  /* 0x0000000000027941 */ /* 0x000fea0003800000 */
.L_x_1283:
        /* <DEDUP_REMOVED lines=12> */
.L_x_1285:
        /* <DEDUP_REMOVED lines=13> */
.L_x_1425:
[----:B------:R-:W-:Y:S05]  /*1ba40*/  BSYNC B2 ;  /* 0x0000000000027941 */ /* 0x000fea0003800000 */
.L_x_1286:
[----:B------:R-:W-:Y:S04]  /*1ba50*/  BSSY B2, `(.L_x_1288) ;  /* 0x0000009000027945 */ /* 0x000fe80003800000 */
        /* <DEDUP_REMOVED lines=8> */
.L_x_1289:
[----:B------:R-:W-:Y:S05]  /*1bae0*/  BSYNC B2 ;  /* 0x0000000000027941 */ /* 0x000fea0003800000 */
.L_x_1288:
[----:B------:R-:W-:Y:S01]  /*1baf0*/  R2UR UR10, R15 ;  /* 0x000000000f0a72ca */ /* 0x000fe200000e0000 */
[----:B------:R-:W-:Y:S01]  /*1bb00*/  IMAD.MOV.U32 R14, RZ, RZ, 0x0 ;  /* 0x00000000ff0e7424 */ /* 0x000fe200078e00ff */
[----:B------:R-:W-:Y:S01]  /*1bb10*/  UIADD3 UR4, UP0, UR38, 0x670, URZ ;  /* 0x0000067026047890 */ /* 0x000fe2000ff1e03f */
[----:B------:R-:W-:Y:S01]  /*1bb20*/  IMAD.MOV.U32 R15, RZ, RZ, 0x12f00000 ;  /* 0x12f00000ff0f7424 */ /* 0x000fe200078e00ff */
[----:B------:R-:W-:Y:S01]  /*1bb30*/  PLOP3.LUT P0, PT, PT, PT, PT, 0x80, 0x0 ;  /* 0x000000000000781c */ /* 0x000fe20003f0f070 */
[----:B------:R-:W-:Y:S01]  /*1bb40*/  VIADD R11, R11, 0x6000 ;  /* 0x000060000b0b7836 */ /* 0x000fe20000000000 */
[----:B------:R-:W-:Y:S01]  /*1bb50*/  R2UR UR6, R14 ;  /* 0x000000000e0672ca */ /* 0x000fe200000e0000 */
[----:B01----:R-:W-:Y:S01]  /*1bb60*/  VIADD R9, R9, 0x132b0 ;  /* 0x000132b009097836 */ /* 0x003fe20000000000 */
[----:B------:R-:W-:Y:S01]  /*1bb70*/  R2UR UR7, R15 ;  /* 0x000000000f0772ca */ /* 0x000fe200000e0000 */
[----:B------:R-:W-:-:S14]  /*1bb80*/  UIADD3.X UR5, URZ, UR39, URZ, UP0, !UPT ;  /* 0x000000273f057290 */ /* 0x000fdc00087fe43f */
.L_x_1290:
        /* <DEDUP_REMOVED lines=10> */
.L_x_1280:
[----:B------:R-:W-:Y:S05]  /*1bc30*/  BSYNC B1 ;  /* 0x0000000000017941 */ /* 0x000fea0003800000 */
.L_x_1279:
        /* <DEDUP_REMOVED lines=9> */
.L_x_1303:
        /* <DEDUP_REMOVED lines=11> */
.L_x_1426:
[----:B------:R-:W-:Y:S05]  /*1bd80*/  BSYNC B2 ;  /* 0x0000000000027941 */ /* 0x000fea0003800000 */
.L_x_1293:
        /* <DEDUP_REMOVED lines=9> */
.L_x_1296:
[----:B------:R-:W-:Y:S05]  /*1be20*/  BSYNC B2 ;  /* 0x0000000000027941 */ /* 0x000fea0003800000 */
.L_x_1295:
        /* <DEDUP_REMOVED lines=11> */
.L_x_1297:
        /* <DEDUP_REMOVED lines=13> */
.L_x_1427:
[----:B------:R-:W-:Y:S05]  /*1bfb0*/  BSYNC B2 ;  /* 0x0000000000027941 */ /* 0x000fea0003800000 */
.L_x_1298:
        /* <DEDUP_REMOVED lines=9> */
.L_x_1301:
[----:B------:R-:W-:Y:S05]  /*1c050*/  BSYNC B2 ;  /* 0x0000000000027941 */ /* 0x000fea0003800000 */
.L_x_1300:
        /* <DEDUP_REMOVED lines=10> */
.L_x_1302:
        /* <DEDUP_REMOVED lines=10> */
.L_x_1292:
[----:B------:R-:W-:Y:S05]  /*1c1a0*/  BSYNC B1 ;  /* 0x0000000000017941 */ /* 0x000fea0003800000 */
.L_x_1291:
        /* <DEDUP_REMOVED lines=8> */
.L_x_1273:
[----:B------:R-:W-:Y:S05]  /*1c230*/  BSYNC B0 ;  /* 0x0000000000007941 */ /* 0x000fea0003800000 */
.L_x_1272:
[----:B------:R-:W0:Y:S01]  /*1c240*/  LDC.64 R4, c[0x0][0x9e0] ;  /* 0x00027800ff047b82 */ /* 0x000e220000000a00 */
[----:B------:R-:W-:Y:S07]  /*1c250*/  @!P0 WARPSYNC.ALL ;  /* 0x0000000000008948 */ /* 0x000fee0003800000 */
[----:B------:R-:W-:Y:S01]  /*1c260*/  @!P0 BAR.SYNC.DEFER_BLOCKING 0xc, 0x200 ;  /* 0x0308000000008b1d */ /* 0x000fe20000010000 */
        /* <DEDUP_REMOVED lines=14> */
.L_x_1306:
[----:B------:R-:W-:-:S13]  /*1c350*/  ISETP.NE.AND P1, PT, R5, 0x1, PT ;  /* 0x000000010500780c */ /* 0x000fda0003f25270 */
[----:B------:R-:W0:Y:S02]  /*1c360*/  @P1 LDC.64 R6, c[0x0][0x9e8] ;  /* 0x00027a00ff061b82 */ /* 0x000e240000000a00 */
[----:B0-----:R-:W-:-:S05]  /*1c370*/  @P1 IMAD.HI.U32 R6, R0, R6, RZ ;  /* 0x0000000600061227 */ /* 0x001fca00078e00ff */
[----:B------:R-:W-:-:S07]  /*1c380*/  @P1 SHF.R.U32.HI R0, RZ, R7, R6 ;  /* 0x00000007ff001219 */ /* 0x000fce0000011606 */
.L_x_1307:
[----:B------:R-:W-:Y:S05]  /*1c390*/  BSYNC B0 ;  /* 0x0000000000007941 */ /* 0x000fea0003800000 */
.L_x_1305:
[----:B------:R-:W-:-:S05]  /*1c3a0*/  IMAD R7, R0, R5, R5 ;  /* 0x0000000500077224 */ /* 0x000fca00078e0205 */
[----:B------:R-:W-:-:S07]  /*1c3b0*/  VIMNMX R4, R4, R7, PT ;  /* 0x0000000704047248 */ /* 0x000fce0003fe0100 */
.L_x_1304:
[----:B------:R-:W-:Y:S01]  /*1c3c0*/  VIADD R4, R4, 0x9f ;  /* 0x0000009f04047836 */ /* 0x000fe20000000000 */
[----:B------:R-:W-:Y:S02]  /*1c3d0*/  ULDC UR4, c[0x0][0x9dc] ;  /* 0x0002770000047ab9 */ /* 0x000fe40000000800 */
[----:B------:R-:W-:Y:S02]  /*1c3e0*/  VIADD R0, R3, -UR4 ;  /* 0x8000000403007c36 */ /* 0x000fe40008000000 */
[----:B------:R-:W-:-:S05]  /*1c3f0*/  IMAD.HI R4, R4, 0x66666667, RZ ;  /* 0x6666666704047827 */ /* 0x000fca00078e02ff */
[----:B------:R-:W-:-:S04]  /*1c400*/  SHF.R.U32.HI R7, RZ, 0x1f, R4 ;  /* 0x0000001fff077819 */ /* 0x000fc80000011604 */
[----:B------:R-:W-:-:S04]  /*1c410*/  LEA.HI.SX32 R7, R4, R7, 0x1a ;  /* 0x0000000704077211 */ /* 0x000fc800078fd2ff */
[----:B------:R-:W-:-:S05]  /*1c420*/  VIMNMX R2, R20, R7, PT ;  /* 0x0000000714027248 */ /* 0x000fca0003fe0100 */
[----:B------:R0:W-:Y:S01]  /*1c430*/  STL [R1+0xc], R2 ;  /* 0x00000c0201007387 */ /* 0x0001e20000100800 */
[----:B------:R-:W-:Y:S05]  /*1c440*/  @!P0 BRA `(.L_x_1308) ;  /* 0x0000000000448947 */ /* 0x000fea0003800000 */
        /* <DEDUP_REMOVED lines=10> */
.L_x_1310:
[----:B------:R-:W-:-:S13]  /*1c4f0*/  ISETP.NE.AND P0, PT, R5, 0x1, PT ;  /* 0x000000010500780c */ /* 0x000fda0003f05270 */
[----:B------:R-:W1:Y:S02]  /*1c500*/  @P0 LDC.64 R6, c[0x0][0x9e8] ;  /* 0x00027a00ff060b82 */ /* 0x000e640000000a00 */
[----:B-1----:R-:W-:-:S05]  /*1c510*/  @P0 IMAD.HI.U32 R6, R3, R6, RZ ;  /* 0x0000000603060227 */ /* 0x002fca00078e00ff */
[----:B------:R-:W-:-:S07]  /*1c520*/  @P0 SHF.R.U32.HI R3, RZ, R7, R6 ;  /* 0x00000007ff030219 */ /* 0x000fce0000011606 */
.L_x_1311:
[----:B------:R-:W-:Y:S05]  /*1c530*/  BSYNC B0 ;  /* 0x0000000000007941 */ /* 0x000fea0003800000 */
.L_x_1309:
[----:B------:R-:W-:-:S05]  /*1c540*/  IMAD R3, R3, R5, RZ ;  /* 0x0000000503037224 */ /* 0x000fca00078e02ff */
[----:B------:R-:W-:-:S07]  /*1c550*/  VIMNMX R0, R0, R3, !PT ;  /* 0x0000000300007248 */ /* 0x000fce0007fe0100 */
.L_x_1308:
[----:B------:R-:W-:Y:S01]  /*1c560*/  IMAD.HI R0, R0, 0x66666667, RZ ;  /* 0x6666666700007827 */ /* 0x000fe200078e02ff */
[----:B------:R-:W-:Y:S04]  /*1c570*/  BSSY B6, `(.L_x_1312) ;  /* 0x0000241000067945 */ /* 0x000fe80003800000 */
[----:B------:R-:W-:-:S04]  /*1c580*/  SHF.R.U32.HI R3, RZ, 0x1f, R0 ;  /* 0x0000001fff037819 */ /* 0x000fc80000011600 */
[----:B------:R-:W-:-:S04]  /*1c590*/  LEA.HI.SX32 R3, R0, R3, 0x1a ;  /* 0x0000000300037211 */ /* 0x000fc800078fd2ff */
[----:B------:R-:W-:-:S04]  /*1c5a0*/  VIMNMX R23, RZ, R3, !PT ;  /* 0x00000003ff177248 */ /* 0x000fc80007fe0100 */
[----:B------:R-:W-:-:S13]  /*1c5b0*/  ISETP.GT.AND P0, PT, R2, R23, PT ;  /* 0x000000170200720c */ /* 0x000fda0003f04270 */
[----:B------:R-:W-:Y:S05]  /*1c5c0*/  @P0 BRA `(.L_x_1313) ;  /* 0x0000000000440947 */ /* 0x000fea0003800000 */
[----:B0-----:R-:W0:Y:S02]  /*1c5d0*/  S2R R2, SR_TID.X ;  /* 0x0000000000027919 */ /* 0x001e240000002100 */
[----:B0-----:R-:W-:-:S04]  /*1c5e0*/  LOP3.LUT R2, R2, 0x7f, RZ, 0xc0, !PT ;  /* 0x0000007f02027812 */ /* 0x001fc800078ec0ff */
[----:B------:R-:W-:-:S13]  /*1c5f0*/  ISETP.NE.AND P0, PT, R2, RZ, PT ;  /* 0x000000ff0200720c */ /* 0x000fda0003f05270 */
[----:B------:R-:W-:Y:S05]  /*1c600*/  @P0 BRA `(.L_x_1314) ;  /* 0x0000002000dc0947 */ /* 0x000fea0003800000 */
[----:B------:R-:W0:Y:S01]  /*1c610*/  S2R R5, SR_LANEID ;  /* 0x0000000000057919 */ /* 0x000e220000000000 */
[----:B------:R-:W-:Y:S01]  /*1c620*/  VOTEU.ANY UR4, UPT, PT ;  /* 0x0000000000047886 */ /* 0x000fe200038e0100 */
[----:B------:R-:W1:Y:S01]  /*1c630*/  LDC.64 R2, c[0x0][0xc38] ;  /* 0x00030e00ff027b82 */ /* 0x000e620000000a00 */
[----:B------:R-:W0:Y:S02]  /*1c640*/  FLO.U32 R0, UR4 ;  /* 0x0000000400007d00 */ /* 0x000e2400080e0000 */
[----:B0-----:R-:W-:-:S06]  /*1c650*/  ISETP.EQ.U32.AND P0, PT, R0, R5, PT ;  /* 0x000000050000720c */ /* 0x001fcc0003f02070 */
[----:B------:R-:W1:Y:S07]  /*1c660*/  POPC R5, UR4 ;  /* 0x0000000400057d09 */ /* 0x000e6e0008000000 */
[----:B-1----:R-:W2:Y:S01]  /*1c670*/  @P0 ATOMG.E.ADD.STRONG.GPU PT, R3, desc[UR40][R2.64], R5 ;  /* 0x00000005020309a8 */ /* 0x002ea200081ee1e8 */
[----:B------:R-:W0:Y:S02]  /*1c680*/  S2R R4, SR_LTMASK ;  /* 0x0000000000047919 */ /* 0x000e240000003900 */
[----:B0-----:R-:W-:-:S04]  /*1c690*/  LOP3.LUT R4, R4, UR4, RZ, 0xc0, !PT ;  /* 0x0000000404047c12 */ /* 0x001fc8000f8ec0ff */
[----:B------:R-:W0:Y:S01]  /*1c6a0*/  POPC R7, R4 ;  /* 0x0000000400077309 */ /* 0x000e220000000000 */
[----:B--2---:R-:W0:Y:S02]  /*1c6b0*/  SHFL.IDX PT, R0, R3, R0, 0x1f ;  /* 0x00001f0003007589 */ /* 0x004e2400000e0000 */
[----:B0-----:R-:W-:Y:S01]  /*1c6c0*/  IADD3 R24, R0, UR36, R7 ;  /* 0x0000002400187c10 */ /* 0x001fe2000fffe007 */
[----:B------:R-:W-:Y:S06]  /*1c6d0*/  BRA `(.L_x_1314) ;  /* 0x0000002000a87947 */ /* 0x000fec0003800000 */
.L_x_1313:
        /* <DEDUP_REMOVED lines=22> */
.L_x_1315:
        /* <DEDUP_REMOVED lines=24> */
.L_x_1316:
        /* <DEDUP_REMOVED lines=22> */
.L_x_1317:
        /* <DEDUP_REMOVED lines=22> */
.L_x_1318:
[----:B------:R-:W2:Y:S01]  /*1cc80*/  LDL.LU R21, [R1+0x1c] ;  /* 0x00001c0001157983 */ /* 0x000ea20000300800 */
[----:B------:R-:W0:Y:S01]  /*1cc90*/  LDC R0, c[0x0][0x428] ;  /* 0x00010a00ff007b82 */ /* 0x000e220000000800 */
[----:B------:R-:W-:Y:S01]  /*1cca0*/  ULDC.64 UR4, c[0x0][0x9f8] ;  /* 0x00027e0000047ab9 */ /* 0x000fe20000000a00 */
[----:B------:R-:W1:Y:S01]  /*1ccb0*/  S2R R20, SR_TID.X ;  /* 0x0000000000147919 */ /* 0x000e620000002100 */
[----:B------:R-:W-:-:S04]  /*1ccc0*/  ISETP.NE.U32.AND P0, PT, RZ, UR4, PT ;  /* 0x00000004ff007c0c */ /* 0x000fc8000bf05070 */
[----:B------:R-:W-:Y:S01]  /*1ccd0*/  ISETP.NE.AND.EX P0, PT, RZ, UR5, PT, P0 ;  /* 0x00000005ff007c0c */ /* 0x000fe2000bf05300 */
[----:B------:R-:W-:Y:S01]  /*1cce0*/  ULDC.64 UR4, c[0x0][0xa00] ;  /* 0x0002800000047ab9 */ /* 0x000fe20000000a00 */
[----:B0-----:R-:W-:Y:S01]  /*1ccf0*/  ISETP.NE.AND P1, PT, R0, 0x1, PT ;  /* 0x000000010000780c */ /* 0x001fe20003f25270 */
[----:B------:R-:W-:Y:S01]  /*1cd00*/  IMAD.MOV.U32 R0, RZ, RZ, R26 ;  /* 0x000000ffff007224 */ /* 0x000fe200078e001a */
[----:B-1----:R-:W-:Y:S01]  /*1cd10*/  LOP3.LUT R4, R20, 0x7f, RZ, 0xc0, !PT ;  /* 0x0000007f14047812 */ /* 0x002fe200078ec0ff */
[----:B------:R-:W-:-:S10]  /*1cd20*/  IMAD.MOV.U32 R20, RZ, RZ, R27 ;  /* 0x000000ffff147224 */ /* 0x000fd400078e001b */
[----:B------:R-:W0:Y:S08]  /*1cd30*/  @P1 LDC R3, c[0x0][0x42c] ;  /* 0x00010b00ff031b82 */ /* 0x000e300000000800 */
[----:B------:R-:W1:Y:S01]  /*1cd40*/  @P1 LDC R2, c[0x0][0x430] ;  /* 0x00010c00ff021b82 */ /* 0x000e620000000800 */
[----:B0-----:R-:W-:-:S05]  /*1cd50*/  @P1 IMAD.HI.U32 R3, R26, R3, RZ ;  /* 0x000000031a031227 */ /* 0x001fca00078e00ff */
[----:B-1----:R-:W-:Y:S02]  /*1cd60*/  @P1 SHF.R.U32.HI R0, RZ, R2, R3 ;  /* 0x00000002ff001219 */ /* 0x002fe40000011603 */
[----:B------:R-:W0:Y:S01]  /*1cd70*/  @P0 LDC.64 R2, c[0x0][0x9f8] ;  /* 0x00027e00ff020b82 */ /* 0x000e220000000a00 */
[----:B------:R-:W-:-:S04]  /*1cd80*/  ISETP.NE.AND P1, PT, R4, RZ, PT ;  /* 0x000000ff0400720c */ /* 0x000fc80003f25270 */
[----:B------:R-:W-:-:S09]  /*1cd90*/  PLOP3.LUT P3, PT, P1, PT, PT, 0x8, 0x0 ;  /* 0x000000000000781c */ /* 0x000fd20000f6e170 */
[----:B------:R-:W-:Y:S01]  /*1cda0*/  VOTEU.ALL UP1, P1 ;  /* 0x00000000003f7886 */ /* 0x000fe20000820000 */
[----:B0-----:R-:W-:-:S05]  /*1cdb0*/  @P0 IMAD.WIDE R2, R27, 0x4, R2 ;  /* 0x000000041b020825 */ /* 0x001fca00078e0202 */
[----:B------:R0:W5:Y:S01]  /*1cdc0*/  @P0 LDG.E R20, desc[UR40][R2.64] ;  /* 0x0000002802140981 */ /* 0x000162000c1e1900 */
[----:B------:R-:W-:Y:S01]  /*1cdd0*/  ISETP.NE.U32.AND P0, PT, RZ, UR4, PT ;  /* 0x00000004ff007c0c */ /* 0x000fe2000bf05070 */
[----:B------:R-:W-:-:S03]  /*1cde0*/  @!UP1 UIADD3 UR8, UP0, UR38, 0x270, URZ ;  /* 0x0000027026089890 */ /* 0x000fc6000ff1e03f */
[----:B------:R-:W-:Y:S01]  /*1cdf0*/  ISETP.NE.AND.EX P2, PT, RZ, UR5, PT, P0 ;  /* 0x00000005ff007c0c */ /* 0x000fe2000bf45300 */
[----:B------:R-:W-:-:S03]  /*1ce00*/  @!UP1 UIADD3.X UR9, URZ, UR39, URZ, UP0, !UPT ;  /* 0x000000273f099290 */ /* 0x000fc600087fe43f */
[----:B------:R-:W-:Y:S01]  /*1ce10*/  SEL R6, R27, RZ, !P2 ;  /* 0x000000ff1b067207 */ /* 0x000fe20005000000 */
[----:B------:R-:W-:Y:S01]  /*1ce20*/  VOTEU.ALL UP0, P1 ;  /* 0x00000000003f7886 */ /* 0x000fe20000800000 */
[----:B0-2---:R-:W-:-:S07]  /*1ce30*/  IMAD R25, R25, 0xc0, R21 ;  /* 0x000000c019197824 */ /* 0x005fce00078e0215 */
.L_x_1319:
        /* <DEDUP_REMOVED lines=22> */
.L_x_1430:
[----:B-1----:R-:W-:Y:S02]  /*1cfa0*/  ISETP.NE.AND P0, PT, R14, RZ, PT ;  /* 0x000000ff0e00720c */ /* 0x002fe40003f05270 */
[----:B------:R-:W-:-:S11]  /*1cfb0*/  PLOP3.LUT P6, PT, PT, PT, PT, 0x8, 0x0 ;  /* 0x000000000000781c */ /* 0x000fd60003fce170 */
[----:B------:R-:W-:Y:S05]  /*1cfc0*/  @P0 BRA `(.L_x_1321) ;  /* 0x0000000400ac0947 */ /* 0x000fea0003800000 */
[----:B------:R-:W-:-:S03]  /*1cfd0*/  UMOV UR4, 0xffffffff ;  /* 0xffffffff00047882 */ /* 0x000fc60000000000 */
[----:B------:R-:W-:Y:S05]  /*1cfe0*/  BRA.DIV UR4, `(.L_x_1322) ;  /* 0x0000003604a87947 */ /* 0x000fea000b800000 */
[----:B------:R-:W-:-:S13]  /*1cff0*/  ELECT P6, URZ, PT ;  /* 0x00000000003f782f */ /* 0x000fda00038c0000 */
.L_x_1433:
        /* <DEDUP_REMOVED lines=23> */
.L_x_1324:
        /* <DEDUP_REMOVED lines=10> */
.L_x_1434:
        /* <DEDUP_REMOVED lines=8> */
.L_x_1326:
        /* <DEDUP_REMOVED lines=20> */
.L_x_1435:
        /* <DEDUP_REMOVED lines=8> */
.L_x_1328:
        /* <DEDUP_REMOVED lines=14> */
.L_x_1323:
[----:B01----:R-:W0:Y:S01]  /*1d530*/  S2R R5, SR_CgaCtaId ;  /* 0x0000000000057919 */ /* 0x003e220000008800 */
[----:B------:R-:W-:Y:S01]  /*1d540*/  MOV R4, 0x400 ;  /* 0x0000040000047802 */ /* 0x000fe20000000f00 */
        /* <DEDUP_REMOVED lines=12> */
[----:B0-----:R-:W-:-:S04]  /*1d610*/  LEA R4, R5, R4, 0x18 ;  /* 0x0000000405047211 */ /* 0x001fc800078ec0ff */
[----:B------:R-:W-:Y:S01]  /*1d620*/  R2UR UR9, R4 ;  /* 0x00000000040972ca */ /* 0x000fe200000e0000 */
[----:B------:R1:W-:-:S12]  /*1d630*/  @P0 SYNCS.ARRIVE.TRANS64 RZ, [R4+URZ+0x13200], R3 ;  /* 0x0132000304ff09a7 */ /* 0x0003d8000800003f */
[----:B------:R-:W-:Y:S02]  /*1d640*/  UIADD3 UR8, UR9, 0xb000, URZ ;  /* 0x0000b00009087890 */ /* 0x000fe4000fffe03f */
[----:B------:R-:W-:-:S09]  /*1d650*/  UIADD3 UR9, UR9, 0x13200, URZ ;  /* 0x0001320009097890 */ /* 0x000fd2000fffe03f */
[----:B------:R1:W-:Y:S02]  /*1d660*/  UTMALDG.4D [UR8], [UR4], desc[UR6] ;  /* 0x00000608040075b4 */ /* 0x0003e40008019000 */
[----:B-1----:R-:W-:Y:S01]  /*1d670*/  NOP ;  /* 0x0000000000007918 */ /* 0x002fe20000000000 */
.L_x_1321:
[----:B------:R-:W2:Y:S04]  /*1d680*/  LDL.LU R4, [R1+0x18] ;  /* 0x0000180001047983 */ /* 0x000ea80000300800 */
[----:B------:R-:W3:Y:S01]  /*1d690*/  LDL.LU R5, [R1+0xc] ;  /* 0x00000c0001057983 */ /* 0x000ee20000300800 */
[----:B------:R-:W-:Y:S01]  /*1d6a0*/  MOV R6, 0x400 ;  /* 0x0000040000067802 */ /* 0x000fe20000000f00 */
[----:B------:R-:W-:Y:S01]  /*1d6b0*/  BSSY B0, `(.L_x_1329) ;  /* 0x000000d000007945 */ /* 0x000fe20003800000 */
[----:B------:R-:W1:Y:S02]  /*1d6c0*/  S2R R7, SR_CgaCtaId ;  /* 0x0000000000077919 */ /* 0x000e640000008800 */
[----:B-1----:R-:W-:Y:S01]  /*1d6d0*/  LEA R6, R7, R6, 0x18 ;  /* 0x0000000607067211 */ /* 0x002fe200078ec0ff */
[----:B--2---:R-:W-:-:S05]  /*1d6e0*/  VIADD R4, R4, 0x1 ;  /* 0x0000000104047836 */ /* 0x004fca0000000000 */
[----:B0-----:R-:W-:Y:S01]  /*1d6f0*/  LEA.HI R3, R4, R4, RZ, 0x1 ;  /* 0x0000000404037211 */ /* 0x001fe200078f08ff */
[----:B------:R0:W-:Y:S03]  /*1d700*/  STL [R1+0x18], R4 ;  /* 0x0000180401007387 */ /* 0x0001e60000100800 */
[----:B------:R-:W-:-:S05]  /*1d710*/  LOP3.LUT R3, R3, 0xfffffffe, RZ, 0xc0, !PT ;  /* 0xfffffffe03037812 */ /* 0x000fca00078ec0ff */
[----:B------:R-:W-:-:S05]  /*1d720*/  IMAD.IADD R3, R4, 0x1, -R3 ;  /* 0x0000000104037824 */ /* 0x000fca00078e0a03 */
[----:B0-----:R-:W-:Y:S01]  /*1d730*/  SHF.L.U32 R4, R3, 0x1f, RZ ;  /* 0x0000001f03047819 */ /* 0x001fe200000006ff */
[----:B---3--:R-:W-:-:S03]  /*1d740*/  VIADD R3, R5, 0xfffffffe ;  /* 0xfffffffe05037836 */ /* 0x008fc60000000000 */
[----:B------:R-:W0:Y:S02]  /*1d750*/  SYNCS.PHASECHK.TRANS64.TRYWAIT P0, [R6+URZ+0x13220], R4 ;  /* 0x01322004060075a7 */ /* 0x000e24000800017f */
[----:B------:R-:W-:Y:S01]  /*1d760*/  ISETP.GE.AND P2, PT, R3, R23, PT ;  /* 0x000000170300720c */ /* 0x000fe20003f46270 */
[----:B0-----:R-:W-:-:S12]  /*1d770*/  @!P0 BRA `(.L_x_1330) ;  /* 0x00000030000c8947 */ /* 0x001fd80003800000 */
.L_x_1436:
[----:B------:R-:W-:Y:S05]  /*1d780*/  BSYNC B0 ;  /* 0x0000000000007941 */ /* 0x000fea0003800000 */
.L_x_1329:
[----:B------:R-:W-:Y:S05]  /*1d790*/  @!P2 BRA `(.L_x_1331) ;  /* 0x0000000c0000a947 */ /* 0x000fea0003800000 */
[----:B------:R-:W-:Y:S02]  /*1d7a0*/  IMAD.MOV.U32 R8, RZ, RZ, R17 ;  /* 0x000000ffff087224 */ /* 0x000fe400078e0011 */
[----:B------:R-:W-:-:S07]  /*1d7b0*/  IMAD.MOV.U32 R9, RZ, RZ, R19 ;  /* 0x000000ffff097224 */ /* 0x000fce00078e0013 */
.L_x_1351:
[----:B------:R-:W-:Y:S01]  /*1d7c0*/  VIADD R17, R8, 0x1 ;  /* 0x0000000108117836 */ /* 0x000fe20000000000 */
[----:B------:R-:W-:Y:S05]  /*1d7d0*/  YIELD ;  /* 0x0000000000007946 */ /* 0x000fea0003800000 */
[----:B------:R-:W-:Y:S01]  /*1d7e0*/  ISETP.NE.AND P0, PT, R17, 0x2, PT ;  /* 0x000000021100780c */ /* 0x000fe20003f05270 */
[----:B------:R-:W-:Y:S03]  /*1d7f0*/  BSSY B0, `(.L_x_1332) ;  /* 0x000006b000007945 */ /* 0x000fe60003800000 */
[----:B01----:R-:W-:-:S02]  /*1d800*/  SEL R4, RZ, 0x1, P0 ;  /* 0x00000001ff047807 */ /* 0x003fc40000000000 */
        /* <DEDUP_REMOVED lines=9> */
[----:B------:R-:W-:Y:S01]  /*1d8a0*/  ULDC.64 UR6, c[0x0][0x408] ;  /* 0x0001020000067ab9 */ /* 0x000fe20000000a00 */
[----:B0-----:R-:W-:-:S13]  /*1d8b0*/  ISETP.NE.AND P0, PT, R10, 0x1, PT ;  /* 0x000000010a00780c */ /* 0x001fda0003f05270 */
[----:B------:R-:W0:Y:S02]  /*1d8c0*/  @P0 LDC.64 R4, c[0x0][0x420] ;  /* 0x00010800ff040b82 */ /* 0x000e240000000a00 */
[----:B0-----:R-:W-:-:S04]  /*1d8d0*/  @P0 IMAD.HI.U32 R2, R3, R4, RZ ;  /* 0x0000000403020227 */ /* 0x001fc800078e00ff */
[----:B------:R-:W-:Y:S01]  /*1d8e0*/  IMAD.MOV.U32 R4, RZ, RZ, R3 ;  /* 0x000000ffff047224 */ /* 0x000fe200078e0003 */
[----:B------:R-:W-:-:S04]  /*1d8f0*/  @P0 SHF.R.U32.HI R4, RZ, R5, R2 ;  /* 0x00000005ff040219 */ /* 0x000fc80000011602 */
[--C-:B------:R-:W-:Y:S01]  /*1d900*/  SHF.R.S32.HI R5, RZ, 0x1f, R4.reuse ;  /* 0x0000001fff057819 */ /* 0x100fe20000011404 */
[----:B------:R-:W-:-:S04]  /*1d910*/  IMAD.MOV R2, RZ, RZ, -R4 ;  /* 0x000000ffff027224 */ /* 0x000fc800078e0a04 */
[----:B------:R-:W-:Y:S02]  /*1d920*/  IMAD R10, R10, R2, R3 ;  /* 0x000000020a0a7224 */ /* 0x000fe400078e0203 */
[----:B------:R-:W-:Y:S02]  /*1d930*/  IMAD R2, R21, UR6, RZ ;  /* 0x0000000615027c24 */ /* 0x000fe4000f8e02ff */
[----:B------:R-:W-:-:S04]  /*1d940*/  IMAD.WIDE.U32 R4, R20, UR6, R4 ;  /* 0x0000000614047c25 */ /* 0x000fc8000f8e0004 */
[----:B------:R-:W-:Y:S01]  /*1d950*/  IMAD R2, R20, UR7, R2 ;  /* 0x0000000714027c24 */ /* 0x000fe2000f8e0202 */
[----:B------:R-:W-:-:S03]  /*1d960*/  LEA R6, P0, R4, UR4, 0x2 ;  /* 0x0000000404067c11 */ /* 0x000fc6000f8010ff */
[----:B------:R-:W-:-:S05]  /*1d970*/  IMAD.IADD R2, R2, 0x1, R5 ;  /* 0x0000000102027824 */ /* 0x000fca00078e0205 */
[----:B------:R-:W-:-:S05]  /*1d980*/  LEA.HI.X R7, R4, UR5, R2, 0x2, P0 ;  /* 0x0000000504077c11 */ /* 0x000fca00080f1402 */
[----:B------:R0:W5:Y:S02]  /*1d990*/  LDG.E R2, desc[UR40][R6.64] ;  /* 0x0000002806027981 */ /* 0x000164000c1e1900 */
.L_x_1334:
        /* <DEDUP_REMOVED lines=11> */
.L_x_1437:
[----:B------:R-:W-:Y:S05]  /*1da50*/  BSYNC B1 ;  /* 0x0000000000017941 */ /* 0x000fea0003800000 */
.L_x_1335:
        /* <DEDUP_REMOVED lines=9> */
.L_x_1338:
[----:B------:R-:W-:Y:S05]  /*1daf0*/  BSYNC B1 ;  /* 0x0000000000017941 */ /* 0x000fea0003800000 */
.L_x_1337:
[----:B------:R-:W1:Y:S01]  /*1db00*/  S2R R7, SR_CgaCtaId ;  /* 0x0000000000077919 */ /* 0x000e620000008800 */
[----:B------:R-:W-:Y:S01]  /*1db10*/  IMAD.MOV.U32 R12, RZ, RZ, RZ ;  /* 0x000000ffff0c7224 */ /* 0x000fe200078e00ff */
[----:B------:R-:W-:Y:S01]  /*1db20*/  MOV R4, 0x400 ;  /* 0x0000040000047802 */ /* 0x000fe20000000f00 */
[----:B------:R-:W-:Y:S01]  /*1db30*/  UIADD3 UR4, UP0, UR38, 0x470, URZ ;  /* 0x0000047026047890 */ /* 0x000fe2000ff1e03f */
[----:B------:R-:W-:Y:S01]  /*1db40*/  PLOP3.LUT P0, PT, PT, PT, PT, 0x80, 0x0 ;  /* 0x000000000000781c */ /* 0x000fe20003f0f070 */
[----:B------:R-:W-:Y:S01]  /*1db50*/  UMOV UR6, 0x0 ;  /* 0x0000000000067882 */ /* 0x000fe20000000000 */
[----:B------:R-:W-:Y:S01]  /*1db60*/  R2UR UR10, R12 ;  /* 0x000000000c0a72ca */ /* 0x000fe200000e0000 */
[----:B------:R-:W-:Y:S01]  /*1db70*/  UIADD3.X UR5, URZ, UR39, URZ, UP0, !UPT ;  /* 0x000000273f057290 */ /* 0x000fe200087fe43f */
[----:B------:R-:W-:Y:S01]  /*1db80*/  UMOV UR7, 0x14f00000 ;  /* 0x14f0000000077882 */ /* 0x000fe20000000000 */
[----:B-1----:R-:W-:Y:S01]  /*1db90*/  LEA R4, R7, R4, 0x18 ;  /* 0x0000000407047211 */ /* 0x002fe200078ec0ff */
[----:B------:R-:W-:-:S02]  /*1dba0*/  IMAD R7, R10, 0xa0, R28 ;  /* 0x000000a00a077824 */ /* 0x000fc400078e021c */
[----:B------:R-:W-:Y:S02]  /*1dbb0*/  VIADD R10, R6, 0x13270 ;  /* 0x00013270060a7836 */ /* 0x000fe40000000000 */
[----:B------:R-:W-:-:S04]  /*1dbc0*/  IMAD R4, R17, 0x2800, R4 ;  /* 0x0000280011047824 */ /* 0x000fc800078e0204 */
[----:B------:R-:W-:-:S07]  /*1dbd0*/  VIADD R11, R4, 0x6000 ;  /* 0x00006000040b7836 */ /* 0x000fce0000000000 */
.L_x_1339:
        /* <DEDUP_REMOVED lines=13> */
.L_x_1438:
[----:B------:R-:W-:Y:S05]  /*1dcb0*/  BSYNC B1 ;  /* 0x0000000000017941 */ /* 0x000fea0003800000 */
.L_x_1340:
        /* <DEDUP_REMOVED lines=11> */
.L_x_1343:
[----:B------:R-:W-:Y:S05]  /*1dd70*/  BSYNC B1 ;  /* 0x0000000000017941 */ /* 0x000fea0003800000 */
.L_x_1342:
        /* <DEDUP_REMOVED lines=8> */
.L_x_1344:
        /* <DEDUP_REMOVED lines=10> */
.L_x_1333:
[----:B------:R-:W-:Y:S05]  /*1dea0*/  BSYNC B0 ;  /* 0x0000000000007941 */ /* 0x000fea0003800000 */
.L_x_1332:
[----:B------:R-:W2:Y:S02]  /*1deb0*/  LDL R5, [R1+0x20] ;  /* 0x0000200001057983 */ /* 0x000ea40000100800 */
[----:B--2---:R-:W-:-:S13]  /*1dec0*/  ISETP.NE.AND P0, PT, R5, 0x3, PT ;  /* 0x000000030500780c */ /* 0x004fda0003f05270 */
[----:B------:R-:W-:Y:S05]  /*1ded0*/  @!P0 BRA `(.L_x_1345) ;  /* 0x0000000000048947 */ /* 0x000fea0003800000 */
[----:B------:R-:W-:Y:S01]  /*1dee0*/  BPT.TRAP 0x1 ;  /* 0x000000040000795c */ /* 0x000fe20000300000 */
.L_x_1345:
[----:B------:R-:W2:Y:S01]  /*1def0*/  LDL R5, [R1+0x8] ;  /* 0x0000080001057983 */ /* 0x000ea20000100800 */
[----:B------:R-:W-:Y:S01]  /*1df00*/  MOV R6, 0x400 ;  /* 0x0000040000067802 */ /* 0x000fe20000000f00 */
[----:B------:R-:W0:Y:S01]  /*1df10*/  S2R R7, SR_CgaCtaId ;  /* 0x0000000000077919 */ /* 0x000e220000008800 */
[----:B------:R-:W-:-:S04]  /*1df20*/  LOP3.LUT R4, R9, 0x1, RZ, 0x3c, !PT ;  /* 0x0000000109047812 */ /* 0x000fc800078e3cff */
[----:B------:R-:W-:Y:S02]  /*1df30*/  SHF.L.U32 R4, R4, 0x1f, RZ ;  /* 0x0000001f04047819 */ /* 0x000fe400000006ff */
[----:B0-----:R-:W-:-:S05]  /*1df40*/  LEA R6, R7, R6, 0x18 ;  /* 0x0000000607067211 */ /* 0x001fca00078ec0ff */
[----:B------:R-:W-:-:S04]  /*1df50*/  IMAD R13, R8, 0x8, R6 ;  /* 0x00000008080d7824 */ /* 0x000fc800078e0206 */
[----:B------:R-:W0:Y:S01]  /*1df60*/  SYNCS.PHASECHK.TRANS64.TRYWAIT P2, [R13+URZ+0x13270], R4 ;  /* 0x013270040d0075a7 */ /* 0x000e22000804017f */
[----:B------:R-:W-:Y:S01]  /*1df70*/  BSSY B0, `(.L_x_1346) ;  /* 0x0000003000007945 */ /* 0x000fe20003800000 */
[----:B--2---:R-:W-:-:S03]  /*1df80*/  ISETP.NE.AND P0, PT, R5, 0x3, PT ;  /* 0x000000030500780c */ /* 0x004fc60003f05270 */
[----:B0-----:R-:W-:Y:S10]  /*1df90*/  @!P2 BRA `(.L_x_1347) ;  /* 0x00000028004ca947 */ /* 0x001ff40003800000 */
.L_x_1439:
[----:B------:R-:W-:Y:S05]  /*1dfa0*/  BSYNC B0 ;  /* 0x0000000000007941 */ /* 0x000fea0003800000 */
.L_x_1346:
[----:B------:R-:W-:Y:S05]  /*1dfb0*/  @!P0 BRA `(.L_x_1348) ;  /* 0x0000000000048947 */ /* 0x000fea0003800000 */
[----:B------:R-:W-:Y:S01]  /*1dfc0*/  BPT.TRAP 0x1 ;  /* 0x000000040000795c */ /* 0x000fe20000300000 */
.L_x_1348:
[----:B0-----:R-:W-:Y:S01]  /*1dfd0*/  SHF.L.U32 R4, R9, 0x1f, RZ ;  /* 0x0000001f09047819 */ /* 0x001fe200000006ff */
[----:B------:R-:W-:-:S03]  /*1dfe0*/  IMAD R10, R8, 0x2800, RZ ;  /* 0x00002800080a7824 */ /* 0x000fc600078e02ff */
[----:B------:R-:W0:Y:S02]  /*1dff0*/  SYNCS.PHASECHK.TRANS64.TRYWAIT P2, [R13+URZ+0x13260], R4 ;  /* 0x013260040d0075a7 */ /* 0x000e24000804017f */
[----:B0-----:R-:W-:Y:S05]  /*1e000*/  @!P2 BRA `(.L_x_1349) ;  /* 0x000000280044a947 */ /* 0x001fea0003800000 */
.L_x_1440:
        /* <DEDUP_REMOVED lines=47> */
.L_x_1350:
[----:B-1----:R1:W-:Y:S01]  /*1e300*/  SYNCS.ARRIVE.TRANS64.A1T0 RZ, [R13+URZ+0x13250], RZ ;  /* 0x013250ff0dff79a7 */ /* 0x0023e2000810003f */
[----:B------:R-:W-:Y:S01]  /*1e310*/  BAR.SYNC.DEFER_BLOCKING 0x2, 0x80 ;  /* 0x0082000000007b1d */ /* 0x000fe20000010000 */
[----:B------:R-:W-:Y:S01]  /*1e320*/  ISETP.GT.AND P0, PT, R3, R23, PT ;  /* 0x000000170300720c */ /* 0x000fe20003f04270 */
[----:B------:R-:W-:Y:S02]  /*1e330*/  @!P1 VIADD R4, R13, 0x13280 ;  /* 0x000132800d049836 */ /* 0x000fe40000000000 */
[----:B------:R-:W-:Y:S02]  /*1e340*/  VIADD R3, R3, 0xffffffff ;  /* 0xffffffff03037836 */ /* 0x000fe40000000000 */
[----:B0-----:R-:W-:Y:S01]  /*1e350*/  IMAD.MOV.U32 R8, RZ, RZ, R17 ;  /* 0x000000ffff087224 */ /* 0x001fe200078e0011 */
[----:B------:R-:W-:Y:S01]  /*1e360*/  @!P1 PRMT R4, RZ, 0x654, R4 ;  /* 0x00000654ff049816 */ /* 0x000fe20000000004 */
[----:B------:R-:W-:-:S03]  /*1e370*/  IMAD.MOV.U32 R9, RZ, RZ, R19 ;  /* 0x000000ffff097224 */ /* 0x000fc600078e0013 */
[----:B------:R1:W-:Y:S03]  /*1e380*/  @!P1 SYNCS.ARRIVE.TRANS64.RED.A1T0 RZ, [R4+URZ], RZ ;  /* 0x000000ff04ff99a7 */ /* 0x0003e6000810043f */
[----:B------:R-:W-:Y:S05]  /*1e390*/  @P0 BRA `(.L_x_1351) ;  /* 0xfffffff400080947 */ /* 0x000fea000383ffff */
.L_x_1331:
[----:B01----:R-:W2:Y:S01]  /*1e3a0*/  LDL R4, [R1+0x20] ;  /* 0x0000200001047983 */ /* 0x003ea20000100800 */
[----:B------:R-:W-:Y:S01]  /*1e3b0*/  BSSY B0, `(.L_x_1352) ;  /* 0x000000f000007945 */ /* 0x000fe20003800000 */
[----:B--2---:R-:W-:-:S03]  /*1e3c0*/  ISETP.NE.AND P2, PT, R4, 0x3, PT ;  /* 0x000000030400780c */ /* 0x004fc60003f45270 */
[----:B------:R-:W-:Y:S10]  /*1e3d0*/  @P1 BRA `(.L_x_1353) ;  /* 0x0000000000301947 */ /* 0x000ff40003800000 */
        /* <DEDUP_REMOVED lines=11> */
[----:B0-----:R-:W-:-:S07]  /*1e490*/  IADD3 R24, R0, UR36, R7 ;  /* 0x0000002400187c10 */ /* 0x001fce000fffe007 */
.L_x_1353:
[----:B------:R-:W-:Y:S05]  /*1e4a0*/  BSYNC B0 ;  /* 0x0000000000007941 */ /* 0x000fea0003800000 */
.L_x_1352:
[----:B------:R-:W-:Y:S05]  /*1e4b0*/  @!P2 BRA `(.L_x_1354) ;  /* 0x000000000004a947 */ /* 0x000fea0003800000 */
[----:B------:R-:W-:Y:S01]  /*1e4c0*/  BPT.TRAP 0x1 ;  /* 0x000000040000795c */ /* 0x000fe20000300000 */
.L_x_1354:
        /* <DEDUP_REMOVED lines=11> */
.L_x_1441:
[----:B------:R-:W-:Y:S05]  /*1e580*/  BSYNC B0 ;  /* 0x0000000000007941 */ /* 0x000fea0003800000 */
.L_x_1355:
[----:B------:R-:W-:Y:S05]  /*1e590*/  @!P2 BRA `(.L_x_1357) ;  /* 0x000000000004a947 */ /* 0x000fea0003800000 */
[----:B------:R-:W-:Y:S01]  /*1e5a0*/  BPT.TRAP 0x1 ;  /* 0x000000040000795c */ /* 0x000fe20000300000 */
.L_x_1357:
[----:B0-----:R-:W-:-:S04]  /*1e5b0*/  SHF.L.U32 R0, R19, 0x1f, RZ ;  /* 0x0000001f13007819 */ /* 0x001fc800000006ff */
[----:B------:R-:W0:Y:S02]  /*1e5c0*/  SYNCS.PHASECHK.TRANS64.TRYWAIT P0, [R3+URZ+0x13260], R0 ;  /* 0x01326000030075a7 */ /* 0x000e24000800017f */
[----:B0-----:R-:W-:Y:S05]  /*1e5d0*/  @!P0 BRA `(.L_x_1358) ;  /* 0x0000002000f88947 */ /* 0x001fea0003800000 */
.L_x_1442:
[----:B------:R-:W0:Y:S01]  /*1e5e0*/  LDL R4, [R1] ;  /* 0x0000000001047983 */ /* 0x000e220000100800 */
[----:B------:R-:W-:Y:S01]  /*1e5f0*/  IMAD R2, R17, 0x2800, RZ ;  /* 0x0000280011027824 */ /* 0x000fe200078e02ff */
[----:B------:R-:W-:Y:S01]  /*1e600*/  MOV R8, 0x400 ;  /* 0x0000040000087802 */ /* 0x000fe20000000f00 */
[----:B------:R-:W-:Y:S05]  /*1e610*/  WARPSYNC.ALL ;  /* 0x0000000000007948 */ /* 0x000fea0003800000 */
[----:B------:R-:W1:Y:S02]  /*1e620*/  S2R R9, SR_CgaCtaId ;  /* 0x0000000000097919 */ /* 0x000e640000008800 */
[----:B-1----:R-:W-:-:S02]  /*1e630*/  LEA R8, R9, R8, 0x18 ;  /* 0x0000000809087211 */ /* 0x002fc400078ec0ff */
[C---:B0-----:R-:W-:Y:S02]  /*1e640*/  LOP3.LUT R0, R2.reuse, R4, RZ, 0xfc, !PT ;  /* 0x0000000402007212 */ /* 0x041fe400078efcff */
[----:B------:R-:W-:-:S03]  /*1e650*/  LOP3.LUT R2, R2, R29, RZ, 0xfc, !PT ;  /* 0x0000001d02027212 */ /* 0x000fc600078efcff */
[C---:B------:R-:W-:Y:S02]  /*1e660*/  IMAD.IADD R0, R8.reuse, 0x1, R0 ;  /* 0x0000000108007824 */ /* 0x040fe400078e0200 */
[----:B------:R-:W-:-:S03]  /*1e670*/  IMAD.IADD R2, R8, 0x1, R2 ;  /* 0x0000000108027824 */ /* 0x000fc600078e0202 */
[----:B------:R-:W0:Y:S02]  /*1e680*/  LDSM.16.MT88.4 R4, [R0+0x6000] ;  /* 0x006000000004783b */ /* 0x000e240000004200 */
        /* <DEDUP_REMOVED lines=37> */
.L_x_1359:
        /* <DEDUP_REMOVED lines=10> */
.L_x_1314:
[----:B------:R-:W-:Y:S05]  /*1e980*/  BSYNC B6 ;  /* 0x0000000000067941 */ /* 0x000fea0003800000 */
.L_x_1312:
        /* <DEDUP_REMOVED lines=10> */
.L_x_1360:
        /* <DEDUP_REMOVED lines=14> */
[----:B------:R-:W-:Y:S01]  /*1eb10*/  SHFL.IDX PT, R0, R24, RZ, 0x1f ;  /* 0x00001fff18007589 */ /* 0x000fe200000e0000 */
[C---:B------:R-:W-:Y:S02]  /*1eb20*/  ISETP.GE.U32.AND P4, PT, R8.reuse, 0x8, PT ;  /* 0x000000080800780c */ /* 0x040fe40003f86070 */
[C---:B------:R-:W-:Y:S01]  /*1eb30*/  ISETP.GE.U32.AND P5, PT, R8.reuse, 0x10, PT ;  /* 0x000000100800780c */ /* 0x040fe20003fa6070 */
[----:B--2---:R-:W-:Y:S01]  /*1eb40*/  @!P1 IMAD.MOV.U32 R25, RZ, RZ, R2 ;  /* 0x000000ffff199224 */ /* 0x004fe200078e0002 */
[----:B------:R-:W-:-:S04]  /*1eb50*/  ISETP.NE.AND P1, PT, R8, RZ, PT ;  /* 0x000000ff0800720c */ /* 0x000fc80003f25270 */
[----:B------:R-:W0:Y:S02]  /*1eb60*/  SHFL.UP PT, R14, R25, 0x1, RZ ;  /* 0x04200000190e7989 */ /* 0x000e2400000e00ff */
[----:B0-----:R-:W-:-:S05]  /*1eb70*/  SEL R4, R14, RZ, P1 ;  /* 0x000000ff0e047207 */ /* 0x001fca0000800000 */
[----:B------:R-:W-:-:S05]  /*1eb80*/  IMAD.IADD R4, R25, 0x1, R4 ;  /* 0x0000000119047824 */ /* 0x000fca00078e0204 */
        /* <DEDUP_REMOVED lines=14> */
.L_x_1452:
[----:B------:R-:W-:Y:S02]  /*1ec70*/  ULDC UR4, c[0x0][0xc10] ;  /* 0x0003040000047ab9 */ /* 0x000fe40000000800 */
[----:B------:R-:W-:-:S04]  /*1ec80*/  IMAD.U32 R4, RZ, RZ, UR4 ;  /* 0x00000004ff047e24 */ /* 0x000fc8000f8e00ff */
[----:B-1----:R-:W-:-:S04]  /*1ec90*/  IMAD R14, R14, R4, RZ ;  /* 0x000000040e0e7224 */ /* 0x002fc800078e02ff */
[----:B------:R-:W-:-:S05]  /*1eca0*/  IMAD.IADD R5, R5, 0x1, R14 ;  /* 0x0000000105057824 */ /* 0x000fca00078e020e */
[----:B------:R-:W-:-:S13]  /*1ecb0*/  ISETP.GT.AND P6, PT, R5, R0, PT ;  /* 0x000000000500720c */ /* 0x000fda0003fc4270 */
[----:B------:R-:W-:Y:S05]  /*1ecc0*/  @P6 BRA `(.L_x_1363) ;  /* 0x00000000009c6947 */ /* 0x000fea0003800000 */
.L_x_1368:
[----:B------:R-:W1:Y:S01]  /*1ecd0*/  LDC R2, c[0x0][0xc14] ;  /* 0x00030500ff027b82 */ /* 0x000e620000000800 */
[----:B------:R-:W-:-:S05]  /*1ece0*/  VIADD R27, R27, 0x1f ;  /* 0x0000001f1b1b7836 */ /* 0x000fca0000000000 */
[----:B-1----:R-:W-:-:S13]  /*1ecf0*/  ISETP.GE.AND P6, PT, R27, R2, PT ;  /* 0x000000021b00720c */ /* 0x002fda0003fc6270 */
[----:B------:R-:W-:Y:S05]  /*1ed00*/  @P6 BRA `(.L_x_1364) ;  /* 0x0000000400d06947 */ /* 0x000fea0003800000 */
[----:B0-----:R-:W0:Y:S01]  /*1ed10*/  S2R R3, SR_TID.X ;  /* 0x0000000000037919 */ /* 0x001e220000002100 */
        /* <DEDUP_REMOVED lines=9> */
.L_x_1366:
[----:B------:R-:W-:Y:S05]  /*1edb0*/  BSYNC B0 ;  /* 0x0000000000007941 */ /* 0x000fea0003800000 */
.L_x_1365:
        /* <DEDUP_REMOVED lines=18> */
.L_x_1460:
[----:B------:R-:W-:Y:S02]  /*1eee0*/  ULDC UR4, c[0x0][0xc10] ;  /* 0x0003040000047ab9 */ /* 0x000fe40000000800 */
[----:B------:R-:W-:-:S04]  /*1eef0*/  IMAD.U32 R4, RZ, RZ, UR4 ;  /* 0x00000004ff047e24 */ /* 0x000fc8000f8e00ff */
[----:B-1----:R-:W-:-:S04]  /*1ef00*/  IMAD R14, R14, R4, RZ ;  /* 0x000000040e0e7224 */ /* 0x002fc800078e02ff */
[----:B------:R-:W-:-:S05]  /*1ef10*/  IMAD.IADD R5, R14, 0x1, R5 ;  /* 0x000000010e057824 */ /* 0x000fca00078e0205 */
[----:B------:R-:W-:-:S13]  /*1ef20*/  ISETP.GT.AND P6, PT, R5, R0, PT ;  /* 0x000000000500720c */ /* 0x000fda0003fc4270 */
[----:B------:R-:W-:Y:S05]  /*1ef30*/  @!P6 BRA `(.L_x_1368) ;  /* 0xfffffffc0064e947 */ /* 0x000fea000383ffff */
.L_x_1363:
        /* <DEDUP_REMOVED lines=8> */
.L_x_1464:
[----:B------:R-:W-:Y:S01]  /*1efc0*/  ISETP.NE.AND P0, PT, R2, RZ, PT ;  /* 0x000000ff0200720c */ /* 0x000fe20003f05270 */
[----:B------:R-:W-:-:S12]  /*1efd0*/  IMAD.MOV.U32 R14, RZ, RZ, RZ ;  /* 0x000000ffff0e7224 */ /* 0x000fd800078e00ff */
[----:B------:R-:W-:Y:S05]  /*1efe0*/  @!P0 BRA `(.L_x_1370) ;  /* 0x0000000000108947 */ /* 0x000fea0003800000 */
[----:B------:R-:W-:Y:S01]  /*1eff0*/  UMOV UR4, 0xffffffff ;  /* 0xffffffff00047882 */ /* 0x000fe20000000000 */
[----:B------:R-:W-:Y:S02]  /*1f000*/  VIADD R12, R6, 0xffffffff ;  /* 0xffffffff060c7836 */ /* 0x000fe40000000000 */
[----:B------:R-:W-:Y:S05]  /*1f010*/  BRA.DIV UR4, `(.L_x_1371) ;  /* 0x0000002204a47947 */ /* 0x000fea000b800000 */
[----:B------:R3:W4:Y:S02]  /*1f020*/  SHFL.IDX PT, R14, R3, R12, 0x1f ;  /* 0x00001f0c030e7589 */ /* 0x00072400000e0000 */
.L_x_1370:
[----:B0--3--:R-:W0:Y:S01]  /*1f030*/  LDC.64 R2, c[0x0][0xc68] ;  /* 0x00031a00ff027b82 */ /* 0x009e220000000a00 */
[----:B------:R-:W-:-:S04]  /*1f040*/  IMAD.IADD R27, R6, 0x1, R27 ;  /* 0x00000001061b7824 */ /* 0x000fc800078e021b */
[----:B0-----:R-:W-:-:S05]  /*1f050*/  IMAD.WIDE R2, R27, 0x4, R2 ;  /* 0x000000041b027825 */ /* 0x001fca00078e0202 */
[----:B-1----:R0:W2:Y:S01]  /*1f060*/  LDG.E R6, desc[UR40][R2.64] ;  /* 0x0000002802067981 */ /* 0x0020a2000c1e1900 */
[----:B----4-:R-:W-:-:S04]  /*1f070*/  IMAD R24, R14, R4, R24 ;  /* 0x000000040e187224 */ /* 0x010fc800078e0218 */
[----:B------:R-:W-:Y:S02]  /*1f080*/  IMAD.IADD R0, R0, 0x1, -R24 ;  /* 0x0000000100007824 */ /* 0x000fe400078e0a18 */
[----:B0-----:R-:W-:Y:S02]  /*1f090*/  IMAD.MOV.U32 R2, RZ, RZ, RZ ;  /* 0x000000ffff027224 */ /* 0x001fe400078e00ff */
[----:B--2---:R-:W-:-:S05]  /*1f0a0*/  IMAD R5, R25, R6, RZ ;  /* 0x0000000619057224 */ /* 0x004fca00078e02ff */
[----:B------:R-:W-:-:S04]  /*1f0b0*/  IABS R7, R5 ;  /* 0x0000000500077213 */ /* 0x000fc80000000000 */
[----:B------:R-:W0:Y:S08]  /*1f0c0*/  I2F.RP R8, R7 ;  /* 0x0000000700087306 */ /* 0x000e300000209400 */
[----:B0-----:R-:W0:Y:S02]  /*1f0d0*/  MUFU.RCP R8, R8 ;  /* 0x0000000800087308 */ /* 0x001e240000001000 */
[----:B0-----:R-:W-:Y:S01]  /*1f0e0*/  VIADD R9, R8, 0xffffffe ;  /* 0x0ffffffe08097836 */ /* 0x001fe20000000000 */
[----:B------:R-:W-:-:S05]  /*1f0f0*/  IABS R8, R5 ;  /* 0x0000000500087213 */ /* 0x000fca0000000000 */
[----:B------:R-:W0:Y:S01]  /*1f100*/  F2I.FTZ.U32.TRUNC.NTZ R3, R9 ;  /* 0x0000000900037305 */ /* 0x000e22000021f000 */
[----:B------:R-:W-:Y:S02]  /*1f110*/  IMAD.MOV R8, RZ, RZ, -R8 ;  /* 0x000000ffff087224 */ /* 0x000fe400078e0a08 */
[----:B0-----:R-:W-:-:S04]  /*1f120*/  IMAD.MOV R10, RZ, RZ, -R3 ;  /* 0x000000ffff0a7224 */ /* 0x001fc800078e0a03 */
[----:B------:R-:W-:-:S04]  /*1f130*/  IMAD R11, R10, R7, RZ ;  /* 0x000000070a0b7224 */ /* 0x000fc800078e02ff */
        /* <DEDUP_REMOVED lines=19> */
[----:B------:R-:W-:-:S04]  /*1f270*/  IABS R6, R4 ;  /* 0x0000000400067213 */ /* 0x000fc80000000000 */
[----:B------:R-:W0:Y:S08]  /*1f280*/  I2F.RP R8, R6 ;  /* 0x0000000600087306 */ /* 0x000e300000209400 */
[----:B0-----:R-:W0:Y:S02]  /*1f290*/  MUFU.RCP R8, R8 ;  /* 0x0000000800087308 */ /* 0x001e240000001000 */
[----:B0-----:R-:W-:Y:S01]  /*1f2a0*/  VIADD R2, R8, 0xffffffe ;  /* 0x0ffffffe08027836 */ /* 0x001fe20000000000 */
[----:B------:R-:W-:-:S05]  /*1f2b0*/  IABS R8, R0 ;  /* 0x0000000000087213 */ /* 0x000fca0000000000 */
[----:B------:R0:W1:Y:S02]  /*1f2c0*/  F2I.FTZ.U32.TRUNC.NTZ R3, R2 ;  /* 0x0000000200037305 */ /* 0x000064000021f000 */
[----:B0-----:R-:W-:Y:S02]  /*1f2d0*/  IMAD.MOV.U32 R2, RZ, RZ, RZ ;  /* 0x000000ffff027224 */ /* 0x001fe400078e00ff */
[----:B-1----:R-:W-:-:S04]  /*1f2e0*/  IMAD.MOV R5, RZ, RZ, -R3 ;  /* 0x000000ffff057224 */ /* 0x002fc800078e0a03 */
[----:B------:R-:W-:-:S04]  /*1f2f0*/  IMAD R5, R5, R6, RZ ;  /* 0x0000000605057224 */ /* 0x000fc800078e02ff */
[----:B------:R-:W-:Y:S01]  /*1f300*/  IMAD.HI.U32 R3, R3, R5, R2 ;  /* 0x0000000503037227 */ /* 0x000fe200078e0002 */
[-C--:B------:R-:W-:Y:S02]  /*1f310*/  IABS R5, R4.reuse ;  /* 0x0000000400057213 */ /* 0x080fe40000000000 */
[C---:B------:R-:W-:Y:S01]  /*1f320*/  LOP3.LUT R2, R0.reuse, R4, RZ, 0x3c, !PT ;  /* 0x0000000400027212 */ /* 0x040fe200078e3cff */
[----:B------:R-:W-:Y:S02]  /*1f330*/  IMAD.IADD R0, R0, 0x1, R7 ;  /* 0x0000000100007824 */ /* 0x000fe400078e0207 */
[----:B------:R-:W-:Y:S01]  /*1f340*/  IMAD.MOV R5, RZ, RZ, -R5 ;  /* 0x000000ffff057224 */ /* 0x000fe200078e0a05 */
[----:B------:R-:W-:Y:S01]  /*1f350*/  ISETP.GE.AND P2, PT, R2, RZ, PT ;  /* 0x000000ff0200720c */ /* 0x000fe20003f46270 */
[----:B------:R-:W-:-:S04]  /*1f360*/  IMAD.HI.U32 R3, R3, R8, RZ ;  /* 0x0000000803037227 */ /* 0x000fc800078e00ff */
[----:B------:R-:W-:-:S05]  /*1f370*/  IMAD R5, R3, R5, R8 ;  /* 0x0000000503057224 */ /* 0x000fca00078e0208 */
[----:B------:R-:W-:-:S13]  /*1f380*/  ISETP.GT.U32.AND P1, PT, R6, R5, PT ;  /* 0x000000050600720c */ /* 0x000fda0003f24070 */
[----:B------:R-:W-:Y:S02]  /*1f390*/  @!P1 IMAD.IADD R5, R5, 0x1, -R6 ;  /* 0x0000000105059824 */ /* 0x000fe400078e0a06 */
[----:B------:R-:W-:Y:S01]  /*1f3a0*/  @!P1 VIADD R3, R3, 0x1 ;  /* 0x0000000103039836 */ /* 0x000fe20000000000 */
[----:B------:R-:W-:Y:S02]  /*1f3b0*/  ISETP.NE.AND P1, PT, R4, RZ, PT ;  /* 0x000000ff0400720c */ /* 0x000fe40003f25270 */
[----:B------:R-:W-:-:S13]  /*1f3c0*/  ISETP.GE.U32.AND P0, PT, R5, R6, PT ;  /* 0x000000060500720c */ /* 0x000fda0003f06070 */
[----:B------:R-:W-:-:S04]  /*1f3d0*/  @P0 VIADD R3, R3, 0x1 ;  /* 0x0000000103030836 */ /* 0x000fc80000000000 */
[----:B------:R-:W-:Y:S01]  /*1f3e0*/  @!P2 IMAD.MOV R3, RZ, RZ, -R3 ;  /* 0x000000ffff03a224 */ /* 0x000fe200078e0a03 */
[----:B------:R-:W-:Y:S01]  /*1f3f0*/  @!P1 LOP3.LUT R3, RZ, R4, RZ, 0x33, !PT ;  /* 0x00000004ff039212 */ /* 0x000fe200078e33ff */
[----:B------:R-:W-:-:S04]  /*1f400*/  IMAD.MOV R4, RZ, RZ, -R4 ;  /* 0x000000ffff047224 */ /* 0x000fc800078e0a04 */
[----:B------:R-:W-:Y:S01]  /*1f410*/  IMAD R26, R3, R4, R0 ;  /* 0x00000004031a7224 */ /* 0x000fe200078e0200 */
[----:B------:R-:W-:-:S05]  /*1f420*/  LOP3.LUT R0, RZ, R3, RZ, 0x33, !PT ;  /* 0x00000003ff007212 */ /* 0x000fca00078e33ff */
[----:B------:R-:W-:Y:S01]  /*1f430*/  IMAD.IADD R25, R25, 0x1, R0 ;  /* 0x0000000119197824 */ /* 0x000fe200078e0200 */
[----:B------:R-:W-:Y:S06]  /*1f440*/  BRA `(.L_x_1372) ;  /* 0x00000000001c7947 */ /* 0x000fec0003800000 */
.L_x_1364:
[----:B------:R-:W-:Y:S01]  /*1f450*/  UMOV UR4, URZ ;  /* 0x0000003f00047c82 */ /* 0x000fe20008000000 */
[----:B------:R-:W-:Y:S01]  /*1f460*/  UMOV UR5, URZ ;  /* 0x0000003f00057c82 */ /* 0x000fe20008000000 */
[----:B------:R-:W-:Y:S01]  /*1f470*/  ULDC UR6, c[0x0][0xc14] ;  /* 0x0003050000067ab9 */ /* 0x000fe20000000800 */
[----:B------:R-:W-:Y:S02]  /*1f480*/  IMAD.MOV.U32 R24, RZ, RZ, R0 ;  /* 0x000000ffff187224 */ /* 0x000fe400078e0000 */
[----:B------:R-:W-:Y:S02]  /*1f490*/  IMAD.U32 R25, RZ, RZ, UR4 ;  /* 0x00000004ff197e24 */ /* 0x000fe4000f8e00ff */
[----:B------:R-:W-:Y:S02]  /*1f4a0*/  IMAD.U32 R26, RZ, RZ, UR5 ;  /* 0x00000005ff1a7e24 */ /* 0x000fe4000f8e00ff */
[----:B------:R-:W-:-:S07]  /*1f4b0*/  IMAD.U32 R27, RZ, RZ, UR6 ;  /* 0x00000006ff1b7e24 */ /* 0x000fce000f8e00ff */
.L_x_1372:
[----:B------:R-:W1:Y:S01]  /*1f4c0*/  S2R R0, SR_TID.X ;  /* 0x0000000000007919 */ /* 0x000e620000002100 */
[----:B------:R-:W-:Y:S05]  /*1f4d0*/  WARPSYNC.ALL ;  /* 0x0000000000007948 */ /* 0x000fea0003800000 */
[----:B------:R-:W-:Y:S01]  /*1f4e0*/  BAR.SYNC.DEFER_BLOCKING 0x4, 0x200 ;  /* 0x0108000000007b1d */ /* 0x000fe20000010000 */
[----:B-1----:R-:W-:-:S04]  /*1f4f0*/  LOP3.LUT R0, R0, 0x1f, RZ, 0xc0, !PT ;  /* 0x0000001f00007812 */ /* 0x002fc800078ec0ff */
[----:B------:R-:W-:-:S13]  /*1f500*/  ISETP.NE.AND P0, PT, R0, RZ, PT ;  /* 0x000000ff0000720c */ /* 0x000fda0003f05270 */
[----:B0-----:R-:W0:Y:S01]  /*1f510*/  @!P0 S2R R3, SR_CgaCtaId ;  /* 0x0000000000038919 */ /* 0x001e220000008800 */
[----:B------:R-:W-:-:S04]  /*1f520*/  @!P0 MOV R0, 0x400 ;  /* 0x0000040000008802 */ /* 0x000fc80000000f00 */
[----:B0-----:R-:W-:-:S05]  /*1f530*/  @!P0 LEA R0, R3, R0, 0x18 ;  /* 0x0000000003008211 */ /* 0x001fca00078ec0ff */
[----:B------:R2:W-:Y:S01]  /*1f540*/  @!P0 STS.128 [R0+0x132d0], R24 ;  /* 0x0132d01800008388 */ /* 0x0005e20000000c00 */
[----:B------:R-:W-:Y:S06]  /*1f550*/  BAR.ARV 0x5, 0x200 ;  /* 0x0148000000007b1d */ /* 0x000fec0000002000 */
.L_x_1361:
[----:B------:R-:W-:Y:S02]  /*1f560*/  ULDC UR4, c[0x0][0xc14] ;  /* 0x0003050000047ab9 */ /* 0x000fe40000000800 */
[----:B-1----:R-:W-:-:S13]  /*1f570*/  ISETP.GE.AND P0, PT, R27, UR4, PT ;  /* 0x000000041b007c0c */ /* 0x002fda000bf06270 */
[----:B------:R-:W-:Y:S05]  /*1f580*/  @!P0 BRA `(.L_x_1373) ;  /* 0xffffffb400a48947 */ /* 0x000fea000383ffff */
[----:B------:R-:W-:Y:S05]  /*1f590*/  BSYNC B7 ;  /* 0x0000000000077941 */ /* 0x000fea0003800000 */
.L_x_1260:
[----:B-12---:R-:W2:Y:S01]  /*1f5a0*/  LDL.LU R0, [R1+0x18] ;  /* 0x0000180001007983 */ /* 0x006ea20000300800 */
[----:B------:R-:W-:Y:S01]  /*1f5b0*/  BSSY B0, `(.L_x_1374) ;  /* 0x000000b000007945 */ /* 0x000fe20003800000 */
[----:B------:R-:W1:Y:S01]  /*1f5c0*/  S2R R5, SR_CgaCtaId ;  /* 0x0000000000057919 */ /* 0x000e620000008800 */
[----:B--2---:R-:W-:-:S05]  /*1f5d0*/  VIADD R0, R0, 0x1 ;  /* 0x0000000100007836 */ /* 0x004fca0000000000 */
[----:B0-----:R-:W-:-:S04]  /*1f5e0*/  LEA.HI R2, R0, R0, RZ, 0x1 ;  /* 0x0000000000027211 */ /* 0x001fc800078f08ff */
[----:B------:R-:W-:Y:S02]  /*1f5f0*/  LOP3.LUT R3, R2, 0xfffffffe, RZ, 0xc0, !PT ;  /* 0xfffffffe02037812 */ /* 0x000fe400078ec0ff */
[----:B------:R-:W-:-:S03]  /*1f600*/  MOV R2, 0x400 ;  /* 0x0000040000027802 */ /* 0x000fc60000000f00 */
[----:B------:R-:W-:Y:S01]  /*1f610*/  IMAD.IADD R0, R0, 0x1, -R3 ;  /* 0x0000000100007824 */ /* 0x000fe200078e0a03 */
[----:B-1----:R-:W-:-:S04]  /*1f620*/  LEA R8, R5, R2, 0x18 ;  /* 0x0000000205087211 */ /* 0x002fc800078ec0ff */
[----:B------:R-:W-:-:S04]  /*1f630*/  SHF.L.U32 R0, R0, 0x1f, RZ ;  /* 0x0000001f00007819 */ /* 0x000fc800000006ff */
[----:B------:R-:W0:Y:S02]  /*1f640*/  SYNCS.PHASECHK.TRANS64.TRYWAIT P0, [R8+URZ+0x13220], R0 ;  /* 0x01322000080075a7 */ /* 0x000e24000800017f */
[----:B0-----:R-:W-:Y:S05]  /*1f650*/  @!P0 BRA `(.L_x_1375) ;  /* 0x0000001c00388947 */ /* 0x001fea0003800000 */
.L_x_1467:
[----:B------:R-:W-:Y:S05]  /*1f660*/  BSYNC B0 ;  /* 0x0000000000007941 */ /* 0x000fea0003800000 */
.L_x_1374:
[----:B------:R-:W-:-:S03]  /*1f670*/  UMOV UR4, 0xffffffff ;  /* 0xffffffff00047882 */ /* 0x000fc60000000000 */
[----:B------:R-:W-:Y:S05]  /*1f680*/  BRA.DIV UR4, `(.L_x_1376) ;  /* 0x0000001e04407947 */ /* 0x000fea000b800000 */
[----:B0-----:R-:W0:Y:S02]  /*1f690*/  S2R R0, SR_TID.X ;  /* 0x0000000000007919 */ /* 0x001e240000002100 */
[----:B0-----:R-:W-:-:S04]  /*1f6a0*/  SHF.R.U32.HI R0, RZ, 0x5, R0 ;  /* 0x00000005ff007819 */ /* 0x001fc80000011600 */
[----:B------:R-:W-:-:S05]  /*1f6b0*/  LOP3.LUT R0, R0, 0x3, RZ, 0xc0, !PT ;  /* 0x0000000300007812 */ /* 0x000fca00078ec0ff */
[----:B------:R0:W1:Y:S02]  /*1f6c0*/  SHFL.IDX PT, R14, R0, RZ, 0x1f ;  /* 0x00001fff000e7589 */ /* 0x00006400000e0000 */
.L_x_1470:
[----:B-1----:R-:W-:-:S13]  /*1f6d0*/  ISETP.NE.AND P0, PT, R14, RZ, PT ;  /* 0x000000ff0e00720c */ /* 0x002fda0003f05270 */
[----:B------:R-:W-:Y:S05]  /*1f6e0*/  @P0 BRA `(.L_x_1059) ;  /* 0x0000000000a40947 */ /* 0x000fea0003800000 */
[----:B------:R-:W-:-:S03]  /*1f6f0*/  UMOV UR4, 0xffffffff ;  /* 0xffffffff00047882 */ /* 0x000fc60000000000 */
[----:B------:R-:W-:Y:S05]  /*1f700*/  BRA.DIV UR4, `(.L_x_1377) ;  /* 0x0000001e04547947 */ /* 0x000fea000b800000 */
[----:B------:R-:W-:-:S13]  /*1f710*/  ELECT P6, URZ, PT ;  /* 0x00000000003f782f */ /* 0x000fda00038c0000 */
.L_x_1473:
[----:B------:R-:W-:Y:S05]  /*1f720*/  @!P6 BRA `(.L_x_1059) ;  /* 0x000000000094e947 */ /* 0x000fea0003800000 */
[----:B0-----:R-:W2:Y:S02]  /*1f730*/  LDL.LU R0, [R1+0x14] ;  /* 0x0000140001007983 */ /* 0x001ea40000300800 */
[----:B--2---:R-:W-:-:S04]  /*1f740*/  LOP3.LUT R0, R0, 0x2, RZ, 0xfc, !PT ;  /* 0x0000000200007812 */ /* 0x004fc800078efcff */
[----:B------:R-:W-:-:S13]  /*1f750*/  ISETP.NE.AND P0, PT, R0, 0x3, PT ;  /* 0x000000030000780c */ /* 0x000fda0003f05270 */
[----:B------:R-:W-:Y:S05]  /*1f760*/  @!P0 BRA `(.L_x_1378) ;  /* 0x0000000000048947 */ /* 0x000fea0003800000 */
[----:B------:R-:W-:Y:S01]  /*1f770*/  BPT.TRAP 0x1 ;  /* 0x000000040000795c */ /* 0x000fe20000300000 */
.L_x_1378:
        /* <DEDUP_REMOVED lines=12> */
.L_x_1474:
[----:B------:R-:W1:Y:S02]  /*1f840*/  SYNCS.PHASECHK.TRANS64.TRYWAIT P1, [R7+URZ], R0 ;  /* 0x00000000070075a7 */ /* 0x000e64000802017f */
[----:B-1----:R-:W-:Y:S05]  /*1f850*/  @!P1 BRA `(.L_x_1380) ;  /* 0x0000001c00349947 */ /* 0x002fea0003800000 */
.L_x_1475:
[----:B------:R-:W-:Y:S05]  /*1f860*/  @!P0 BRA `(.L_x_1381) ;  /* 0x0000000000048947 */ /* 0x000fea0003800000 */
[----:B------:R-:W-:Y:S01]  /*1f870*/  BPT.TRAP 0x1 ;  /* 0x000000040000795c */ /* 0x000fe20000300000 */
.L_x_1381:
[----:B------:R-:W-:-:S04]  /*1f880*/  IMAD R2, R17, 0x8, R8 ;  /* 0x0000000811027824 */ /* 0x000fc800078e0208 */
[----:B------:R-:W2:Y:S02]  /*1f890*/  SYNCS.PHASECHK.TRANS64.TRYWAIT P1, [R2+URZ+0x13260], R3 ;  /* 0x01326003020075a7 */ /* 0x000ea4000802017f */
[----:B--2---:R-:W-:Y:S05]  /*1f8a0*/  @!P1 BRA `(.L_x_1382) ;  /* 0x0000001c00349947 */ /* 0x004fea0003800000 */
.L_x_1476:
[----:B------:R-:W-:Y:S05]  /*1f8b0*/  @!P0 BRA `(.L_x_1383) ;  /* 0x0000000000048947 */ /* 0x000fea0003800000 */
[----:B------:R-:W-:Y:S01]  /*1f8c0*/  BPT.TRAP 0x1 ;  /* 0x000000040000795c */ /* 0x000fe20000300000 */
.L_x_1383:
[----:B------:R-:W-:-:S04]  /*1f8d0*/  IMAD R5, R5, 0x8, R8 ;  /* 0x0000000805057824 */ /* 0x000fc800078e0208 */
[----:B------:R-:W3:Y:S02]  /*1f8e0*/  SYNCS.PHASECHK.TRANS64.TRYWAIT P1, [R5+URZ+0x13260], R0 ;  /* 0x01326000050075a7 */ /* 0x000ee4000802017f */
[----:B---3--:R-:W-:Y:S05]  /*1f8f0*/  @!P1 BRA `(.L_x_1384) ;  /* 0x0000001c00349947 */ /* 0x008fea0003800000 */
.L_x_1477:
[----:B------:R-:W-:Y:S05]  /*1f900*/  @!P0 BRA `(.L_x_1385) ;  /* 0x0000000000048947 */ /* 0x000fea0003800000 */
[----:B------:R-:W-:Y:S01]  /*1f910*/  BPT.TRAP 0x1 ;  /* 0x000000040000795c */ /* 0x000fe20000300000 */
.L_x_1385:
[----:B------:R-:W4:Y:S02]  /*1f920*/  SYNCS.PHASECHK.TRANS64.TRYWAIT P0, [R2+URZ+0x13280], R3 ;  /* 0x01328003020075a7 */ /* 0x000f24000800017f */
[----:B----4-:R-:W-:Y:S05]  /*1f930*/  @!P0 BRA `(.L_x_1386) ;  /* 0x0000001c00388947 */ /* 0x010fea0003800000 */
.L_x_1387:
[----:B------:R0:W0:Y:S02]  /*1f940*/  SYNCS.PHASECHK.TRANS64.TRYWAIT P0, [R5+URZ+0x13280], R0 ;  /* 0x01328000050075a7 */ /* 0x000024000800017f */
[----:B0-----:R-:W-:Y:S05]  /*1f950*/  @!P0 NANOSLEEP.SYNCS 0x989680 ;  /* 0x009896800000895d */ /* 0x001fea0003900000 */
[----:B------:R-:W0:Y:S02]  /*1f960*/  @!P0 SYNCS.PHASECHK.TRANS64 P0, [R5+URZ+0x13280], R0 ;  /* 0x01328000050085a7 */ /* 0x000e24000800007f */
[----:B0-----:R-:W-:Y:S05]  /*1f970*/  @!P0 BRA `(.L_x_1387) ;  /* 0xfffffffc00f08947 */ /* 0x001fea000383ffff */
.L_x_1059:
[----:B------:R-:W-:Y:S05]  /*1f980*/  BSYNC B8 ;  /* 0x0000000000087941 */ /* 0x000fea0003800000 */
.L_x_1056:
[----:B------:R-:W-:Y:S05]  /*1f990*/  EXIT ;  /* 0x000000000000794d */ /* 0x000fea0003800000 */
.L_x_1083:
[----:B0-----:R0:W1:Y:S02]  /*1f9a0*/  SYNCS.PHASECHK.TRANS64.TRYWAIT P5, [R74+URZ+0x13290], R77 ;  /* 0x0132904d4a0075a7 */ /* 0x00106400080a017f */
[----:B-1----:R-:W-:Y:S05]  /*1f9b0*/  @!P5 NANOSLEEP.SYNCS 0x989680 ;  /* 0x009896800000d95d */ /* 0x002fea0003900000 */
[----:B------:R-:W1:Y:S02]  /*1f9c0*/  @!P5 SYNCS.PHASECHK.TRANS64 P5, [R74+URZ+0x13290], R77 ;  /* 0x0132904d4a00d5a7 */ /* 0x000e6400080a007f */
[----:B-1----:R-:W-:Y:S05]  /*1f9d0*/  @!P5 BRA `(.L_x_1083) ;  /* 0xfffffffc00f0d947 */ /* 0x002fea000383ffff */
[----:B------:R-:W-:Y:S05]  /*1f9e0*/  BRA `(.L_x_1388) ;  /* 0xfffffe2c00b87947 */ /* 0x000fea000383ffff */
.L_x_1093:
[----:B0-----:R0:W1:Y:S02]  /*1f9f0*/  SYNCS.PHASECHK.TRANS64.TRYWAIT P5, [R74+URZ+0x13290], R77 ;  /* 0x0132904d4a0075a7 */ /* 0x00106400080a017f */
[----:B-1----:R-:W-:Y:S05]  /*1fa00*/  @!P5 NANOSLEEP.SYNCS 0x989680 ;  /* 0x009896800000d95d */ /* 0x002fea0003900000 */
[----:B------:R-:W1:Y:S02]  /*1fa10*/  @!P5 SYNCS.PHASECHK.TRANS64 P5, [R74+URZ+0x13290], R77 ;  /* 0x0132904d4a00d5a7 */ /* 0x000e6400080a007f */
[----:B-1----:R-:W-:Y:S05]  /*1fa20*/  @!P5 BRA `(.L_x_1093) ;  /* 0xfffffffc00f0d947 */ /* 0x002fea000383ffff */
[----:B------:R-:W-:Y:S05]  /*1fa30*/  BRA `(.L_x_1389) ;  /* 0xfffffe3c00e07947 */ /* 0x000fea000383ffff */
.L_x_1098:
[----:B0-----:R0:W1:Y:S02]  /*1fa40*/  SYNCS.PHASECHK.TRANS64.TRYWAIT P1, [R74+URZ+0x13290], R77 ;  /* 0x0132904d4a0075a7 */ /* 0x001064000802017f */
[----:B-1----:R-:W-:Y:S05]  /*1fa50*/  @!P1 NANOSLEEP.SYNCS 0x989680 ;  /* 0x009896800000995d */ /* 0x002fea0003900000 */
[----:B------:R-:W1:Y:S02]  /*1fa60*/  @!P1 SYNCS.PHASECHK.TRANS64 P1, [R74+URZ+0x13290], R77 ;  /* 0x0132904d4a0095a7 */ /* 0x000e64000802007f */
[----:B-1----:R-:W-:Y:S05]  /*1fa70*/  @!P1 BRA `(.L_x_1098) ;  /* 0xfffffffc00f09947 */ /* 0x002fea000383ffff */
[----:B------:R-:W-:Y:S05]  /*1fa80*/  BRA `(.L_x_1390) ;  /* 0xfffffe4c00fc7947 */ /* 0x000fea000383ffff */
.L_x_1102:
[----:B--2---:R2:W0:Y:S02]  /*1fa90*/  SYNCS.PHASECHK.TRANS64.TRYWAIT P0, [R74+URZ+0x132b0], R77 ;  /* 0x0132b04d4a0075a7 */ /* 0x004424000800017f */
[----:B0-----:R-:W-:Y:S05]  /*1faa0*/  @!P0 NANOSLEEP.SYNCS 0x989680 ;  /* 0x009896800000895d */ /* 0x001fea0003900000 */
[----:B------:R-:W0:Y:S02]  /*1fab0*/  @!P0 SYNCS.PHASECHK.TRANS64 P0, [R74+URZ+0x132b0], R77 ;  /* 0x0132b04d4a0085a7 */ /* 0x000e24000800007f */
[----:B0-----:R-:W-:Y:S05]  /*1fac0*/  @!P0 BRA `(.L_x_1102) ;  /* 0xfffffffc00f08947 */ /* 0x001fea000383ffff */
[----:B------:R-:W-:Y:S05]  /*1fad0*/  BRA `(.L_x_1391) ;  /* 0xfffffe5000707947 */ /* 0x000fea000383ffff */
.L_x_1130:
[----:B------:R-:W-:Y:S01]  /*1fae0*/  BSSY B1, `(.L_x_1392) ;  /* 0x0000007000017945 */ /* 0x000fe20003800000 */
[----:B------:R-:W-:Y:S02]  /*1faf0*/  IMAD.MOV.U32 R12, RZ, RZ, RZ ;  /* 0x000000ffff0c7224 */ /* 0x000fe400078e00ff */
[----:B------:R-:W-:Y:S02]  /*1fb00*/  IMAD.MOV.U32 R11, RZ, RZ, 0x1e1f ;  /* 0x00001e1fff0b7424 */ /* 0x000fe400078e00ff */
[----:B------:R-:W-:-:S07]  /*1fb10*/  IMAD.MOV.U32 R15, RZ, RZ, -0x1 ;  /* 0xffffffffff0f7424 */ /* 0x000fce00078e00ff */
[----:B-----5:R-:W-:Y:S05]  /*1fb20*/  WARPSYNC.COLLECTIVE R15, `(.L_x_1393) ;  /* 0x000000000f087348 */ /* 0x020fea0003c00000 */
[----:B------:R0:W1:Y:S02]  /*1fb30*/  SHFL.IDX P6, R14, R13, R12, R11 ;  /* 0x0000000c0d0e7389 */ /* 0x00006400000c000b */
[----:B01---5:R-:W-:Y:S01]  /*1fb40*/  ENDCOLLECTIVE ;  /* 0x000000000000791b */ /* 0x023fe20003800000 */
.L_x_1393:
[----:B------:R-:W-:Y:S05]  /*1fb50*/  BSYNC B1 ;  /* 0x0000000000017941 */ /* 0x000fea0003800000 */
.L_x_1392:
[----:B------:R-:W-:Y:S05]  /*1fb60*/  BRA `(.L_x_1394) ;  /* 0xfffffe6800107947 */ /* 0x000fea000383ffff */
.L_x_1131:
        /* <DEDUP_REMOVED lines=8> */
.L_x_1396:
[----:B------:R-:W-:Y:S05]  /*1fbf0*/  BSYNC B1 ;  /* 0x0000000000017941 */ /* 0x000fea0003800000 */
.L_x_1395:
[----:B------:R-:W-:Y:S05]  /*1fc00*/  BRA `(.L_x_1397) ;  /* 0xfffffe6400f07947 */ /* 0x000fea000383ffff */
.L_x_1132:
        /* <DEDUP_REMOVED lines=8> */
.L_x_1399:
[----:B------:R-:W-:Y:S05]  /*1fc90*/  BSYNC B1 ;  /* 0x0000000000017941 */ /* 0x000fea0003800000 */
.L_x_1398:
[----:B------:R-:W-:Y:S05]  /*1fca0*/  BRA `(.L_x_1400) ;  /* 0xfffffe6400d07947 */ /* 0x000fea000383ffff */
.L_x_1133:
        /* <DEDUP_REMOVED lines=8> */
.L_x_1402:
[----:B------:R-:W-:Y:S05]  /*1fd30*/  BSYNC B1 ;  /* 0x0000000000017941 */ /* 0x000fea0003800000 */
.L_x_1401:
[----:B------:R-:W-:Y:S05]  /*1fd40*/  BRA `(.L_x_1403) ;  /* 0xfffffe6400b07947 */ /* 0x000fea000383ffff */
.L_x_1135:
[----:B0-----:R0:W1:Y:S02]  /*1fd50*/  SYNCS.PHASECHK.TRANS64.TRYWAIT P1, [R18+URZ+0x13200], R5 ;  /* 0x01320005120075a7 */ /* 0x001064000802017f */
[----:B-1----:R-:W-:Y:S05]  /*1fd60*/  @!P1 NANOSLEEP.SYNCS 0x989680 ;  /* 0x009896800000995d */ /* 0x002fea0003900000 */
[----:B------:R-:W1:Y:S02]  /*1fd70*/  @!P1 SYNCS.PHASECHK.TRANS64 P1, [R18+URZ+0x13200], R5 ;  /* 0x01320005120095a7 */ /* 0x000e64000802007f */
[----:B-1----:R-:W-:Y:S05]  /*1fd80*/  @!P1 BRA `(.L_x_1135) ;  /* 0xfffffffc00f09947 */ /* 0x002fea000383ffff */
[----:B------:R-:W-:Y:S05]  /*1fd90*/  BRA `(.L_x_1404) ;  /* 0xfffffe6400a87947 */ /* 0x000fea000383ffff */
.L_x_1139:
[----:B------:R-:W-:Y:S01]  /*1fda0*/  BSSY B1, `(.L_x_1405) ;  /* 0x0000007000017945 */ /* 0x000fe20003800000 */
[----:B------:R-:W-:Y:S02]  /*1fdb0*/  IMAD.MOV.U32 R12, RZ, RZ, RZ ;  /* 0x000000ffff0c7224 */ /* 0x000fe400078e00ff */
[----:B------:R-:W-:Y:S02]  /*1fdc0*/  IMAD.MOV.U32 R11, RZ, RZ, 0x1e1f ;  /* 0x00001e1fff0b7424 */ /* 0x000fe400078e00ff */
[----:B------:R-:W-:-:S07]  /*1fdd0*/  IMAD.MOV.U32 R15, RZ, RZ, -0x1 ;  /* 0xffffffffff0f7424 */ /* 0x000fce00078e00ff */
[----:B-----5:R-:W-:Y:S05]  /*1fde0*/  WARPSYNC.COLLECTIVE R15, `(.L_x_1406) ;  /* 0x000000000f087348 */ /* 0x020fea0003c00000 */
[----:B------:R0:W1:Y:S02]  /*1fdf0*/  SHFL.IDX P6, R14, R13, R12, R11 ;  /* 0x0000000c0d0e7389 */ /* 0x00006400000c000b */
[----:B01---5:R-:W-:Y:S01]  /*1fe00*/  ENDCOLLECTIVE ;  /* 0x000000000000791b */ /* 0x023fe20003800000 */
.L_x_1406:
[----:B------:R-:W-:Y:S05]  /*1fe10*/  BSYNC B1 ;  /* 0x0000000000017941 */ /* 0x000fea0003800000 */
.L_x_1405:
[----:B------:R-:W-:Y:S05]  /*1fe20*/  BRA `(.L_x_1407) ;  /* 0xfffffe7800a47947 */ /* 0x000fea000383ffff */
.L_x_1140:
        /* <DEDUP_REMOVED lines=8> */
.L_x_1409:
[----:B------:R-:W-:Y:S05]  /*1feb0*/  BSYNC B1 ;  /* 0x0000000000017941 */ /* 0x000fea0003800000 */
.L_x_1408:
[----:B------:R-:W-:Y:S05]  /*1fec0*/  BRA `(.L_x_1410) ;  /* 0xfffffe7800887947 */ /* 0x000fea000383ffff */
.L_x_1141:
        /* <DEDUP_REMOVED lines=8> */
.L_x_1412:
[----:B------:R-:W-:Y:S05]  /*1ff50*/  BSYNC B1 ;  /* 0x0000000000017941 */ /* 0x000fea0003800000 */
.L_x_1411:
[----:B------:R-:W-:Y:S05]  /*1ff60*/  BRA `(.L_x_1413) ;  /* 0xfffffe78006c7947 */ /* 0x000fea000383ffff */
.L_x_1142:
        /* <DEDUP_REMOVED lines=8> */
.L_x_1415:
[----:B------:R-:W-:Y:S05]  /*1fff0*/  BSYNC B1 ;  /* 0x0000000000017941 */ /* 0x000fea0003800000 */
.L_x_1414:
[----:B------:R-:W-:Y:S05]  /*20000*/  BRA `(.L_x_1416) ;  /* 0xfffffe7800507947 */ /* 0x000fea000383ffff */
.L_x_1144:
[----:B0-----:R0:W1:Y:S02]  /*20010*/  SYNCS.PHASECHK.TRANS64.TRYWAIT P1, [R18+URZ+0x13200], R3 ;  /* 0x01320003120075a7 */ /* 0x001064000802017f */
[----:B-1----:R-:W-:Y:S05]  /*20020*/  @!P1 NANOSLEEP.SYNCS 0x989680 ;  /* 0x009896800000995d */ /* 0x002fea0003900000 */
[----:B------:R-:W1:Y:S02]  /*20030*/  @!P1 SYNCS.PHASECHK.TRANS64 P1, [R18+URZ+0x13200], R3 ;  /* 0x01320003120095a7 */ /* 0x000e64000802007f */
[----:B-1----:R-:W-:Y:S05]  /*20040*/  @!P1 BRA `(.L_x_1144) ;  /* 0xfffffffc00f09947 */ /* 0x002fea000383ffff */
[----:B------:R-:W-:Y:S05]  /*20050*/  BRA `(.L_x_1417) ;  /* 0xfffffe7800507947 */ /* 0x000fea000383ffff */
.L_x_1148:
[----:B-1----:R1:W2:Y:S02]  /*20060*/  SYNCS.PHASECHK.TRANS64.TRYWAIT P1, [R12+URZ+0x13230], R3 ;  /* 0x013230030c0075a7 */ /* 0x0022a4000802017f */
[----:B--2---:R-:W-:Y:S05]  /*20070*/  @!P1 NANOSLEEP.SYNCS 0x989680 ;  /* 0x009896800000995d */ /* 0x004fea0003900000 */
[----:B------:R-:W2:Y:S02]  /*20080*/  @!P1 SYNCS.PHASECHK.TRANS64 P1, [R12+URZ+0x13230], R3 ;  /* 0x013230030c0095a7 */ /* 0x000ea4000802007f */
[----:B--2---:R-:W-:Y:S05]  /*20090*/  @!P1 BRA `(.L_x_1148) ;  /* 0xfffffffc00f09947 */ /* 0x004fea000383ffff */
[----:B------:R-:W-:Y:S05]  /*200a0*/  BRA `(.L_x_1147) ;  /* 0xfffffe8800a87947 */ /* 0x000fea000383ffff */
.L_x_1168:
[----:B-1----:R1:W2:Y:S02]  /*200b0*/  SYNCS.PHASECHK.TRANS64.TRYWAIT P1, [R9+URZ+0x13230], R10 ;  /* 0x0132300a090075a7 */ /* 0x0022a4000802017f */
[----:B--2---:R-:W-:Y:S05]  /*200c0*/  @!P1 NANOSLEEP.SYNCS 0x989680 ;  /* 0x009896800000995d */ /* 0x004fea0003900000 */
[----:B------:R-:W2:Y:S02]  /*200d0*/  @!P1 SYNCS.PHASECHK.TRANS64 P1, [R9+URZ+0x13230], R10 ;  /* 0x0132300a090095a7 */ /* 0x000ea4000802007f */
[----:B--2---:R-:W-:Y:S05]  /*200e0*/  @!P1 BRA `(.L_x_1168) ;  /* 0xfffffffc00f09947 */ /* 0x004fea000383ffff */
[----:B------:R-:W-:Y:S05]  /*200f0*/  BRA `(.L_x_1167) ;  /* 0xfffffec800647947 */ /* 0x000fea000383ffff */
.L_x_1173:
[----:B-1----:R1:W2:Y:S02]  /*20100*/  SYNCS.PHASECHK.TRANS64.TRYWAIT P1, [R20+URZ+0x13250], R10 ;  /* 0x0132500a140075a7 */ /* 0x0022a4000802017f */
[----:B--2---:R-:W-:Y:S05]  /*20110*/  @!P1 NANOSLEEP.SYNCS 0x989680 ;  /* 0x009896800000995d */ /* 0x004fea0003900000 */
[----:B------:R-:W2:Y:S02]  /*20120*/  @!P1 SYNCS.PHASECHK.TRANS64 P1, [R20+URZ+0x13250], R10 ;  /* 0x0132500a140095a7 */ /* 0x000ea4000802007f */
[----:B--2---:R-:W-:Y:S05]  /*20130*/  @!P1 BRA `(.L_x_1173) ;  /* 0xfffffffc00f09947 */ /* 0x004fea000383ffff */
[----:B------:R-:W-:Y:S05]  /*20140*/  BRA `(.L_x_1172) ;  /* 0xfffffecc00d47947 */ /* 0x000fea000383ffff */
.L_x_1195:
[----:B0-----:R0:W1:Y:S02]  /*20150*/  SYNCS.PHASECHK.TRANS64.TRYWAIT P1, [R0+URZ+0x13230], R3 ;  /* 0x01323003000075a7 */ /* 0x001064000802017f */
[----:B-1----:R-:W-:Y:S05]  /*20160*/  @!P1 NANOSLEEP.SYNCS 0x989680 ;  /* 0x009896800000995d */ /* 0x002fea0003900000 */
[----:B------:R-:W1:Y:S02]  /*20170*/  @!P1 SYNCS.PHASECHK.TRANS64 P1, [R0+URZ+0x13230], R3 ;  /* 0x01323003000095a7 */ /* 0x000e64000802007f */
[----:B-1----:R-:W-:Y:S05]  /*20180*/  @!P1 BRA `(.L_x_1195) ;  /* 0xfffffffc00f09947 */ /* 0x002fea000383ffff */
[----:B------:R-:W-:Y:S05]  /*20190*/  BRA `(.L_x_1194) ;  /* 0xffffff0c00a87947 */ /* 0x000fea000383ffff */
.L_x_1200:
[----:B-1----:R1:W2:Y:S02]  /*201a0*/  SYNCS.PHASECHK.TRANS64.TRYWAIT P1, [R15+URZ+0x13250], R0 ;  /* 0x013250000f0075a7 */ /* 0x0022a4000802017f */
[----:B--2---:R-:W-:Y:S05]  /*201b0*/  @!P1 NANOSLEEP.SYNCS 0x989680 ;  /* 0x009896800000995d */ /* 0x004fea0003900000 */
[----:B------:R-:W2:Y:S02]  /*201c0*/  @!P1 SYNCS.PHASECHK.TRANS64 P1, [R15+URZ+0x13250], R0 ;  /* 0x013250000f0095a7 */ /* 0x000ea4000802007f */
[----:B--2---:R-:W-:Y:S05]  /*201d0*/  @!P1 BRA `(.L_x_1200) ;  /* 0xfffffffc00f09947 */ /* 0x004fea000383ffff */
[----:B------:R-:W-:Y:S05]  /*201e0*/  BRA `(.L_x_1199) ;  /* 0xffffff1400187947 */ /* 0x000fea000383ffff */
.L_x_1209:
[----:B0-----:R0:W2:Y:S02]  /*201f0*/  SYNCS.PHASECHK.TRANS64.TRYWAIT P1, [R0+URZ+0x13230], R3 ;  /* 0x01323003000075a7 */ /* 0x0010a4000802017f */
[----:B--2---:R-:W-:Y:S05]  /*20200*/  @!P1 NANOSLEEP.SYNCS 0x989680 ;  /* 0x009896800000995d */ /* 0x004fea0003900000 */
[----:B------:R-:W2:Y:S02]  /*20210*/  @!P1 SYNCS.PHASECHK.TRANS64 P1, [R0+URZ+0x13230], R3 ;  /* 0x01323003000095a7 */ /* 0x000ea4000802007f */
[----:B--2---:R-:W-:Y:S05]  /*20220*/  @!P1 BRA `(.L_x_1209) ;  /* 0xfffffffc00f09947 */ /* 0x004fea000383ffff */
[----:B------:R-:W-:Y:S05]  /*20230*/  BRA `(.L_x_1208) ;  /* 0xffffff3400147947 */ /* 0x000fea000383ffff */
.L_x_1214:
[----:B-1----:R1:W2:Y:S02]  /*20240*/  SYNCS.PHASECHK.TRANS64.TRYWAIT P1, [R15+URZ+0x13250], R3 ;  /* 0x013250030f0075a7 */ /* 0x0022a4000802017f */
[----:B--2---:R-:W-:Y:S05]  /*20250*/  @!P1 NANOSLEEP.SYNCS 0x989680 ;  /* 0x009896800000995d */ /* 0x004fea0003900000 */
[----:B------:R-:W2:Y:S02]  /*20260*/  @!P1 SYNCS.PHASECHK.TRANS64 P1, [R15+URZ+0x13250], R3 ;  /* 0x013250030f0095a7 */ /* 0x000ea4000802007f */
[----:B--2---:R-:W-:Y:S05]  /*20270*/  @!P1 BRA `(.L_x_1214) ;  /* 0xfffffffc00f09947 */ /* 0x004fea000383ffff */
[----:B------:R-:W-:Y:S05]  /*20280*/  BRA `(.L_x_1213) ;  /* 0xffffff3800847947 */ /* 0x000fea000383ffff */
.L_x_1229:
[----:B---3--:R3:W4:Y:S02]  /*20290*/  SYNCS.PHASECHK.TRANS64.TRYWAIT P1, [R13+URZ+0x13250], R4 ;  /* 0x013250040d0075a7 */ /* 0x008724000802017f */
[----:B----4-:R-:W-:Y:S05]  /*202a0*/  @!P1 NANOSLEEP.SYNCS 0x989680 ;  /* 0x009896800000995d */ /* 0x010fea0003900000 */
[----:B------:R-:W4:Y:S02]  /*202b0*/  @!P1 SYNCS.PHASECHK.TRANS64 P1, [R13+URZ+0x13250], R4 ;  /* 0x013250040d0095a7 */ /* 0x000f24000802007f */
[----:B----4-:R-:W-:Y:S05]  /*202c0*/  @!P1 BRA `(.L_x_1229) ;  /* 0xfffffffc00f09947 */ /* 0x010fea000383ffff */
[----:B------:R-:W-:Y:S05]  /*202d0*/  BRA `(.L_x_1228) ;  /* 0xffffff7400707947 */ /* 0x000fea000383ffff */
.L_x_1274:
[----:B------:R-:W0:Y:S01]  /*202e0*/  S2R R11, SR_TID.X ;  /* 0x00000000000b7919 */ /* 0x000e220000002100 */
[----:B------:R-:W-:Y:S01]  /*202f0*/  BSSY B1, `(.L_x_1418) ;  /* 0x000000a000017945 */ /* 0x000fe20003800000 */
[----:B------:R-:W-:Y:S02]  /*20300*/  IMAD.MOV.U32 R12, RZ, RZ, RZ ;  /* 0x000000ffff0c7224 */ /* 0x000fe400078e00ff */
[----:B------:R-:W-:Y:S01]  /*20310*/  IMAD.MOV.U32 R15, RZ, RZ, -0x1 ;  /* 0xffffffffff0f7424 */ /* 0x000fe200078e00ff */
[----:B0-----:R-:W-:-:S04]  /*20320*/  SHF.R.U32.HI R11, RZ, 0x5, R11 ;  /* 0x00000005ff0b7819 */ /* 0x001fc8000001160b */
[----:B------:R-:W-:-:S05]  /*20330*/  LOP3.LUT R11, R11, 0x3, RZ, 0xc0, !PT ;  /* 0x000000030b0b7812 */ /* 0x000fca00078ec0ff */
[----:B------:R-:W-:Y:S02]  /*20340*/  IMAD.MOV.U32 R13, RZ, RZ, R11 ;  /* 0x000000ffff0d7224 */ /* 0x000fe400078e000b */
[----:B------:R-:W-:-:S07]  /*20350*/  IMAD.MOV.U32 R11, RZ, RZ, 0x1f ;  /* 0x0000001fff0b7424 */ /* 0x000fce00078e00ff */
[----:B------:R-:W-:Y:S05]  /*20360*/  WARPSYNC.COLLECTIVE R15, `(.L_x_1419) ;  /* 0x000000000f087348 */ /* 0x000fea0003c00000 */
[----:B------:R0:W1:Y:S02]  /*20370*/  SHFL.IDX P6, R14, R13, R12, R11 ;  /* 0x0000000c0d0e7389 */ /* 0x00006400000c000b */
[----:B01----:R-:W-:Y:S01]  /*20380*/  ENDCOLLECTIVE ;  /* 0x000000000000791b */ /* 0x003fe20003800000 */
.L_x_1419:
[----:B------:R-:W-:Y:S05]  /*20390*/  BSYNC B1 ;  /* 0x0000000000017941 */ /* 0x000fea0003800000 */
.L_x_1418:
[----:B------:R-:W-:Y:S05]  /*203a0*/  BRA `(.L_x_1420) ;  /* 0xffffffb000a07947 */ /* 0x000fea000383ffff */
.L_x_1276:
[----:B------:R-:W-:Y:S01]  /*203b0*/  BSSY B1, `(.L_x_1421) ;  /* 0x0000006000017945 */ /* 0x000fe20003800000 */
[----:B------:R-:W-:-:S07]  /*203c0*/  IMAD.MOV.U32 R15, RZ, RZ, -0x1 ;  /* 0xffffffffff0f7424 */ /* 0x000fce00078e00ff */
[----:B0-----:R-:W-:Y:S05]  /*203d0*/  WARPSYNC.COLLECTIVE R15, `(.L_x_1422) ;  /* 0x000000000f0c7348 */ /* 0x001fea0003c00000 */
[----:B------:R-:W-:Y:S02]  /*203e0*/  ELECT P6, UR62, PT ;  /* 0x00000000003e782f */ /* 0x000fe400038c0000 */
[----:B------:R-:W-:Y:S01]  /*203f0*/  MOV R14, UR62 ;  /* 0x0000003e000e7c02 */ /* 0x000fe20008000f00 */
[----:B0-----:R-:W-:Y:S10]  /*20400*/  ENDCOLLECTIVE ;  /* 0x000000000000791b */ /* 0x001ff40003800000 */
.L_x_1422:
[----:B------:R-:W-:Y:S05]  /*20410*/  BSYNC B1 ;  /* 0x0000000000017941 */ /* 0x000fea0003800000 */
.L_x_1421:
[----:B------:R-:W-:Y:S05]  /*20420*/  BRA `(.L_x_1275) ;  /* 0xffffffb000987947 */ /* 0x000fea000383ffff */
.L_x_1278:
[----:B0-----:R0:W1:Y:S02]  /*20430*/  SYNCS.PHASECHK.TRANS64.TRYWAIT P0, [R8+URZ+0x13220], R9 ;  /* 0x01322009080075a7 */ /* 0x001064000800017f */
[----:B-1----:R-:W-:Y:S05]  /*20440*/  @!P0 NANOSLEEP.SYNCS 0x989680 ;  /* 0x009896800000895d */ /* 0x002fea0003900000 */
[----:B------:R-:W1:Y:S02]  /*20450*/  @!P0 SYNCS.PHASECHK.TRANS64 P0, [R8+URZ+0x13220], R9 ;  /* 0x01322009080085a7 */ /* 0x000e64000800007f */
[----:B-1----:R-:W-:Y:S05]  /*20460*/  @!P0 BRA `(.L_x_1278) ;  /* 0xfffffffc00f08947 */ /* 0x002fea000383ffff */
[----:B------:R-:W-:Y:S05]  /*20470*/  BRA `(.L_x_1423) ;  /* 0xffffffb000b47947 */ /* 0x000fea000383ffff */
.L_x_1282:
[----:B0-----:R0:W1:Y:S02]  /*20480*/  SYNCS.PHASECHK.TRANS64.TRYWAIT P0, [R9+URZ+0x132a0], R10 ;  /* 0x0132a00a090075a7 */ /* 0x001064000800017f */
[----:B-1----:R-:W-:Y:S05]  /*20490*/  @!P0 NANOSLEEP.SYNCS 0x989680 ;  /* 0x009896800000895d */ /* 0x002fea0003900000 */
[----:B------:R-:W1:Y:S02]  /*204a0*/  @!P0 SYNCS.PHASECHK.TRANS64 P0, [R9+URZ+0x132a0], R10 ;  /* 0x0132a00a090085a7 */ /* 0x000e64000800007f */
[----:B-1----:R-:W-:Y:S05]  /*204b0*/  @!P0 BRA `(.L_x_1282) ;  /* 0xfffffffc00f08947 */ /* 0x002fea000383ffff */
[----:B------:R-:W-:Y:S05]  /*204c0*/  BRA `(.L_x_1424) ;  /* 0xffffffb000cc7947 */ /* 0x000fea000383ffff */
.L_x_1287:
[----:B-1----:R1:W2:Y:S02]  /*204d0*/  SYNCS.PHASECHK.TRANS64.TRYWAIT P0, [R9+URZ+0x132c0], R10 ;  /* 0x0132c00a090075a7 */ /* 0x0022a4000800017f */
[----:B--2---:R-:W-:Y:S05]  /*204e0*/  @!P0 NANOSLEEP.SYNCS 0x989680 ;  /* 0x009896800000895d */ /* 0x004fea0003900000 */
[----:B------:R-:W2:Y:S02]  /*204f0*/  @!P0 SYNCS.PHASECHK.TRANS64 P0, [R9+URZ+0x132c0], R10 ;  /* 0x0132c00a090085a7 */ /* 0x000ea4000800007f */
[----:B--2---:R-:W-:Y:S05]  /*20500*/  @!P0 BRA `(.L_x_1287) ;  /* 0xfffffffc00f08947 */ /* 0x004fea000383ffff */
[----:B------:R-:W-:Y:S05]  /*20510*/  BRA `(.L_x_1425) ;  /* 0xffffffb400487947 */ /* 0x000fea000383ffff */
.L_x_1294:
[----:B0-----:R0:W1:Y:S02]  /*20520*/  SYNCS.PHASECHK.TRANS64.TRYWAIT P1, [R9+URZ+0x132a0], R10 ;  /* 0x0132a00a090075a7 */ /* 0x001064000802017f */
[----:B-1----:R-:W-:Y:S05]  /*20530*/  @!P1 NANOSLEEP.SYNCS 0x989680 ;  /* 0x009896800000995d */ /* 0x002fea0003900000 */
[----:B------:R-:W1:Y:S02]  /*20540*/  @!P1 SYNCS.PHASECHK.TRANS64 P1, [R9+URZ+0x132a0], R10 ;  /* 0x0132a00a090095a7 */ /* 0x000e64000802007f */
[----:B-1----:R-:W-:Y:S05]  /*20550*/  @!P1 BRA `(.L_x_1294) ;  /* 0xfffffffc00f09947 */ /* 0x002fea000383ffff */
[----:B------:R-:W-:Y:S05]  /*20560*/  BRA `(.L_x_1426) ;  /* 0xffffffb800047947 */ /* 0x000fea000383ffff */
.L_x_1299:
[----:B-1----:R1:W2:Y:S02]  /*20570*/  SYNCS.PHASECHK.TRANS64.TRYWAIT P1, [R9+URZ+0x132c0], R10 ;  /* 0x0132c00a090075a7 */ /* 0x0022a4000802017f */
[----:B--2---:R-:W-:Y:S05]  /*20580*/  @!P1 NANOSLEEP.SYNCS 0x989680 ;  /* 0x009896800000995d */ /* 0x004fea0003900000 */
[----:B------:R-:W2:Y:S02]  /*20590*/  @!P1 SYNCS.PHASECHK.TRANS64 P1, [R9+URZ+0x132c0], R10 ;  /* 0x0132c00a090095a7 */ /* 0x000ea4000802007f */
[----:B--2---:R-:W-:Y:S05]  /*205a0*/  @!P1 BRA `(.L_x_1299) ;  /* 0xfffffffc00f09947 */ /* 0x004fea000383ffff */
[----:B------:R-:W-:Y:S05]  /*205b0*/  BRA `(.L_x_1427) ;  /* 0xffffffb8007c7947 */ /* 0x000fea000383ffff */
.L_x_1320:
        /* <DEDUP_REMOVED lines=11> */
.L_x_1429:
[----:B------:R-:W-:Y:S05]  /*20670*/  BSYNC B0 ;  /* 0x0000000000007941 */ /* 0x000fea0003800000 */
.L_x_1428:
[----:B------:R-:W-:Y:S05]  /*20680*/  BRA `(.L_x_1430) ;  /* 0xffffffc800447947 */ /* 0x000fea000383ffff */
.L_x_1322:
[----:B------:R-:W-:Y:S01]  /*20690*/  BSSY B0, `(.L_x_1431) ;  /* 0x0000006000007945 */ /* 0x000fe20003800000 */
[----:B------:R-:W-:-:S07]  /*206a0*/  IMAD.MOV.U32 R15, RZ, RZ, -0x1 ;  /* 0xffffffffff0f7424 */ /* 0x000fce00078e00ff */
[----:B0-----:R-:W-:Y:S05]  /*206b0*/  WARPSYNC.COLLECTIVE R15, `(.L_x_1432) ;  /* 0x000000000f0c7348 */ /* 0x001fea0003c00000 */
[----:B------:R-:W-:Y:S02]  /*206c0*/  ELECT P6, UR62, PT ;  /* 0x00000000003e782f */ /* 0x000fe400038c0000 */
[----:B------:R-:W-:Y:S01]  /*206d0*/  MOV R14, UR62 ;  /* 0x0000003e000e7c02 */ /* 0x000fe20008000f00 */
[----:B0-----:R-:W-:Y:S10]  /*206e0*/  ENDCOLLECTIVE ;  /* 0x000000000000791b */ /* 0x001ff40003800000 */
.L_x_1432:
[----:B------:R-:W-:Y:S05]  /*206f0*/  BSYNC B0 ;  /* 0x0000000000007941 */ /* 0x000fea0003800000 */
.L_x_1431:
[----:B------:R-:W-:Y:S05]  /*20700*/  BRA `(.L_x_1433) ;  /* 0xffffffc8003c7947 */ /* 0x000fea000383ffff */
.L_x_1325:
[----:B0-----:R0:W1:Y:S02]  /*20710*/  SYNCS.PHASECHK.TRANS64.TRYWAIT P2, [R5+URZ+0x13280], R4 ;  /* 0x01328004050075a7 */ /* 0x001064000804017f */
[----:B-1----:R-:W-:Y:S05]  /*20720*/  @!P2 NANOSLEEP.SYNCS 0x989680 ;  /* 0x009896800000a95d */ /* 0x002fea0003900000 */
[----:B------:R-:W1:Y:S02]  /*20730*/  @!P2 SYNCS.PHASECHK.TRANS64 P2, [R5+URZ+0x13280], R4 ;  /* 0x013280040500a5a7 */ /* 0x000e64000804007f */
[----:B-1----:R-:W-:Y:S05]  /*20740*/  @!P2 BRA `(.L_x_1325) ;  /* 0xfffffffc00f0a947 */ /* 0x002fea000383ffff */
[----:B------:R-:W-:Y:S05]  /*20750*/  BRA `(.L_x_1434) ;  /* 0xffffffc800ac7947 */ /* 0x000fea000383ffff */
.L_x_1327:
[----:B-1----:R1:W2:Y:S02]  /*20760*/  SYNCS.PHASECHK.TRANS64.TRYWAIT P2, [R5+URZ+0x13240], R4 ;  /* 0x01324004050075a7 */ /* 0x0022a4000804017f */
[----:B--2---:R-:W-:Y:S05]  /*20770*/  @!P2 NANOSLEEP.SYNCS 0x989680 ;  /* 0x009896800000a95d */ /* 0x004fea0003900000 */
[----:B------:R-:W2:Y:S02]  /*20780*/  @!P2 SYNCS.PHASECHK.TRANS64 P2, [R5+URZ+0x13240], R4 ;  /* 0x013240040500a5a7 */ /* 0x000ea4000804007f */
[----:B--2---:R-:W-:Y:S05]  /*20790*/  @!P2 BRA `(.L_x_1327) ;  /* 0xfffffffc00f0a947 */ /* 0x004fea000383ffff */
[----:B------:R-:W-:Y:S05]  /*207a0*/  BRA `(.L_x_1435) ;  /* 0xffffffcc00087947 */ /* 0x000fea000383ffff */
.L_x_1330:
        /* <DEDUP_REMOVED lines=8> */
.L_x_1336:
[----:B0-----:R0:W1:Y:S02]  /*20830*/  SYNCS.PHASECHK.TRANS64.TRYWAIT P0, [R6+URZ+0x13280], R5 ;  /* 0x01328005060075a7 */ /* 0x001064000800017f */
[----:B-1----:R-:W-:Y:S05]  /*20840*/  @!P0 NANOSLEEP.SYNCS 0x989680 ;  /* 0x009896800000895d */ /* 0x002fea0003900000 */
[----:B------:R-:W1:Y:S02]  /*20850*/  @!P0 SYNCS.PHASECHK.TRANS64 P0, [R6+URZ+0x13280], R5 ;  /* 0x01328005060085a7 */ /* 0x000e64000800007f */
[----:B-1----:R-:W-:Y:S05]  /*20860*/  @!P0 BRA `(.L_x_1336) ;  /* 0xfffffffc00f08947 */ /* 0x002fea000383ffff */
[----:B------:R-:W-:Y:S05]  /*20870*/  BRA `(.L_x_1437) ;  /* 0xffffffd000747947 */ /* 0x000fea000383ffff */
.L_x_1341:
[----:B-1----:R1:W2:Y:S02]  /*20880*/  SYNCS.PHASECHK.TRANS64.TRYWAIT P0, [R6+URZ+0x13240], R5 ;  /* 0x01324005060075a7 */ /* 0x0022a4000800017f */
[----:B--2---:R-:W-:Y:S05]  /*20890*/  @!P0 NANOSLEEP.SYNCS 0x989680 ;  /* 0x009896800000895d */ /* 0x004fea0003900000 */
[----:B------:R-:W2:Y:S02]  /*208a0*/  @!P0 SYNCS.PHASECHK.TRANS64 P0, [R6+URZ+0x13240], R5 ;  /* 0x01324005060085a7 */ /* 0x000ea4000800007f */
[----:B--2---:R-:W-:Y:S05]  /*208b0*/  @!P0 BRA `(.L_x_1341) ;  /* 0xfffffffc00f08947 */ /* 0x004fea000383ffff */
[----:B------:R-:W-:Y:S05]  /*208c0*/  BRA `(.L_x_1438) ;  /* 0xffffffd000f87947 */ /* 0x000fea000383ffff */
.L_x_1347:
[----:B0-----:R0:W1:Y:S02]  /*208d0*/  SYNCS.PHASECHK.TRANS64.TRYWAIT P2, [R13+URZ+0x13270], R4 ;  /* 0x013270040d0075a7 */ /* 0x001064000804017f */
[----:B-1----:R-:W-:Y:S05]  /*208e0*/  @!P2 NANOSLEEP.SYNCS 0x989680 ;  /* 0x009896800000a95d */ /* 0x002fea0003900000 */
[----:B------:R-:W1:Y:S02]  /*208f0*/  @!P2 SYNCS.PHASECHK.TRANS64 P2, [R13+URZ+0x13270], R4 ;  /* 0x013270040d00a5a7 */ /* 0x000e64000804007f */
[----:B-1----:R-:W-:Y:S05]  /*20900*/  @!P2 BRA `(.L_x_1347) ;  /* 0xfffffffc00f0a947 */ /* 0x002fea000383ffff */
[----:B------:R-:W-:Y:S05]  /*20910*/  BRA `(.L_x_1439) ;  /* 0xffffffd400a07947 */ /* 0x000fea000383ffff */
.L_x_1349:
[----:B0-----:R0:W1:Y:S02]  /*20920*/  SYNCS.PHASECHK.TRANS64.TRYWAIT P2, [R13+URZ+0x13260], R4 ;  /* 0x013260040d0075a7 */ /* 0x001064000804017f */
[----:B-1----:R-:W-:Y:S05]  /*20930*/  @!P2 NANOSLEEP.SYNCS 0x989680 ;  /* 0x009896800000a95d */ /* 0x002fea0003900000 */
[----:B------:R-:W1:Y:S02]  /*20940*/  @!P2 SYNCS.PHASECHK.TRANS64 P2, [R13+URZ+0x13260], R4 ;  /* 0x013260040d00a5a7 */ /* 0x000e64000804007f */
[----:B-1----:R-:W-:Y:S05]  /*20950*/  @!P2 BRA `(.L_x_1349) ;  /* 0xfffffffc00f0a947 */ /* 0x002fea000383ffff */
[----:B------:R-:W-:Y:S05]  /*20960*/  BRA `(.L_x_1440) ;  /* 0xffffffd400a87947 */ /* 0x000fea000383ffff */
.L_x_1356:
[----:B0-----:R0:W1:Y:S02]  /*20970*/  SYNCS.PHASECHK.TRANS64.TRYWAIT P0, [R3+URZ+0x13270], R0 ;  /* 0x01327000030075a7 */ /* 0x001064000800017f */
[----:B-1----:R-:W-:Y:S05]  /*20980*/  @!P0 NANOSLEEP.SYNCS 0x989680 ;  /* 0x009896800000895d */ /* 0x002fea0003900000 */
[----:B------:R-:W1:Y:S02]  /*20990*/  @!P0 SYNCS.PHASECHK.TRANS64 P0, [R3+URZ+0x13270], R0 ;  /* 0x01327000030085a7 */ /* 0x000e64000800007f */
[----:B-1----:R-:W-:Y:S05]  /*209a0*/  @!P0 BRA `(.L_x_1356) ;  /* 0xfffffffc00f08947 */ /* 0x002fea000383ffff */
[----:B------:R-:W-:Y:S05]  /*209b0*/  BRA `(.L_x_1441) ;  /* 0xffffffd800f07947 */ /* 0x000fea000383ffff */
.L_x_1358:
[----:B0-----:R0:W1:Y:S02]  /*209c0*/  SYNCS.PHASECHK.TRANS64.TRYWAIT P0, [R3+URZ+0x13260], R0 ;  /* 0x01326000030075a7 */ /* 0x001064000800017f */
[----:B-1----:R-:W-:Y:S05]  /*209d0*/  @!P0 NANOSLEEP.SYNCS 0x989680 ;  /* 0x009896800000895d */ /* 0x002fea0003900000 */
[----:B------:R-:W1:Y:S02]  /*209e0*/  @!P0 SYNCS.PHASECHK.TRANS64 P0, [R3+URZ+0x13260], R0 ;  /* 0x01326000030085a7 */ /* 0x000e64000800007f */
[----:B-1----:R-:W-:Y:S05]  /*209f0*/  @!P0 BRA `(.L_x_1358) ;  /* 0xfffffffc00f08947 */ /* 0x002fea000383ffff */
[----:B------:R-:W-:Y:S05]  /*20a00*/  BRA `(.L_x_1442) ;  /* 0xffffffd800f47947 */ /* 0x000fea000383ffff */
.L_x_1362:
        /* <DEDUP_REMOVED lines=8> */
.L_x_1444:
[----:B------:R-:W-:Y:S05]  /*20a90*/  BSYNC B0 ;  /* 0x0000000000007941 */ /* 0x000fea0003800000 */
.L_x_1443:
        /* <DEDUP_REMOVED lines=9> */
.L_x_1445:
        /* <DEDUP_REMOVED lines=13> */
[----:B------:R-:W-:-:S03]  /*20c00*/  ISETP.NE.AND P1, PT, R8, RZ, PT ;  /* 0x000000ff0800720c */ /* 0x000fc60003f25270 */
[----:B------:R-:W-:-:S10]  /*20c10*/  IMAD.MOV.U32 R13, RZ, RZ, R25 ;  /* 0x000000ffff0d7224 */ /* 0x000fd400078e0019 */
[----:B------:R-:W-:Y:S05]  /*20c20*/  WARPSYNC.COLLECTIVE R15, `(.L_x_1446) ;  /* 0x000000000f087348 */ /* 0x000fea0003c00000 */
[----:B------:R0:W1:Y:S02]  /*20c30*/  SHFL.UP P6, R14, R13, R12, R11 ;  /* 0x0400000c0d0e7389 */ /* 0x00006400000c000b */
[----:B01----:R-:W-:Y:S01]  /*20c40*/  ENDCOLLECTIVE ;  /* 0x000000000000791b */ /* 0x003fe20003800000 */
.L_x_1446:
[----:B------:R-:W-:Y:S01]  /*20c50*/  IMAD.MOV.U32 R12, RZ, RZ, 0x2 ;  /* 0x00000002ff0c7424 */ /* 0x000fe200078e00ff */
[----:B------:R-:W-:-:S05]  /*20c60*/  SEL R4, R14, RZ, P1 ;  /* 0x000000ff0e047207 */ /* 0x000fca0000800000 */
[----:B------:R-:W-:-:S04]  /*20c70*/  IMAD.IADD R4, R25, 0x1, R4 ;  /* 0x0000000119047824 */ /* 0x000fc800078e0204 */
[----:B------:R-:W-:-:S07]  /*20c80*/  IMAD.MOV.U32 R13, RZ, RZ, R4 ;  /* 0x000000ffff0d7224 */ /* 0x000fce00078e0004 */
[----:B------:R-:W-:Y:S05]  /*20c90*/  WARPSYNC.COLLECTIVE R15, `(.L_x_1447) ;  /* 0x000000000f087348 */ /* 0x000fea0003c00000 */
[----:B------:R0:W1:Y:S02]  /*20ca0*/  SHFL.UP P6, R14, R13, R12, R11 ;  /* 0x0400000c0d0e7389 */ /* 0x00006400000c000b */
[----:B01----:R-:W-:Y:S01]  /*20cb0*/  ENDCOLLECTIVE ;  /* 0x000000000000791b */ /* 0x003fe20003800000 */
.L_x_1447:
[----:B------:R-:W-:Y:S01]  /*20cc0*/  IMAD.MOV.U32 R12, RZ, RZ, 0x4 ;  /* 0x00000004ff0c7424 */ /* 0x000fe200078e00ff */
[----:B------:R-:W-:-:S05]  /*20cd0*/  SEL R3, R14, RZ, P2 ;  /* 0x000000ff0e037207 */ /* 0x000fca0001000000 */
[----:B------:R-:W-:-:S04]  /*20ce0*/  IMAD.IADD R6, R4, 0x1, R3 ;  /* 0x0000000104067824 */ /* 0x000fc800078e0203 */
[----:B------:R-:W-:-:S07]  /*20cf0*/  IMAD.MOV.U32 R13, RZ, RZ, R6 ;  /* 0x000000ffff0d7224 */ /* 0x000fce00078e0006 */
[----:B------:R-:W-:Y:S05]  /*20d00*/  WARPSYNC.COLLECTIVE R15, `(.L_x_1448) ;  /* 0x000000000f087348 */ /* 0x000fea0003c00000 */
[----:B------:R0:W1:Y:S02]  /*20d10*/  SHFL.UP P6, R14, R13, R12, R11 ;  /* 0x0400000c0d0e7389 */ /* 0x00006400000c000b */
[----:B01----:R-:W-:Y:S01]  /*20d20*/  ENDCOLLECTIVE ;  /* 0x000000000000791b */ /* 0x003fe20003800000 */
.L_x_1448:
[----:B------:R-:W-:Y:S01]  /*20d30*/  IMAD.MOV.U32 R12, RZ, RZ, 0x8 ;  /* 0x00000008ff0c7424 */ /* 0x000fe200078e00ff */
[----:B------:R-:W-:-:S05]  /*20d40*/  SEL R3, R14, RZ, P3 ;  /* 0x000000ff0e037207 */ /* 0x000fca0001800000 */
[----:B------:R-:W-:-:S04]  /*20d50*/  IMAD.IADD R2, R6, 0x1, R3 ;  /* 0x0000000106027824 */ /* 0x000fc800078e0203 */
[----:B------:R-:W-:-:S07]  /*20d60*/  IMAD.MOV.U32 R13, RZ, RZ, R2 ;  /* 0x000000ffff0d7224 */ /* 0x000fce00078e0002 */
[----:B------:R-:W-:Y:S05]  /*20d70*/  WARPSYNC.COLLECTIVE R15, `(.L_x_1449) ;  /* 0x000000000f087348 */ /* 0x000fea0003c00000 */
[----:B------:R0:W1:Y:S02]  /*20d80*/  SHFL.UP P6, R14, R13, R12, R11 ;  /* 0x0400000c0d0e7389 */ /* 0x00006400000c000b */
[----:B01----:R-:W-:Y:S01]  /*20d90*/  ENDCOLLECTIVE ;  /* 0x000000000000791b */ /* 0x003fe20003800000 */
.L_x_1449:
[----:B------:R-:W-:Y:S01]  /*20da0*/  IMAD.MOV.U32 R12, RZ, RZ, 0x10 ;  /* 0x00000010ff0c7424 */ /* 0x000fe200078e00ff */
[----:B------:R-:W-:-:S05]  /*20db0*/  SEL R3, R14, RZ, P4 ;  /* 0x000000ff0e037207 */ /* 0x000fca0002000000 */
[----:B------:R-:W-:-:S04]  /*20dc0*/  IMAD.IADD R3, R2, 0x1, R3 ;  /* 0x0000000102037824 */ /* 0x000fc800078e0203 */
[----:B------:R-:W-:-:S07]  /*20dd0*/  IMAD.MOV.U32 R13, RZ, RZ, R3 ;  /* 0x000000ffff0d7224 */ /* 0x000fce00078e0003 */
[----:B------:R-:W-:Y:S05]  /*20de0*/  WARPSYNC.COLLECTIVE R15, `(.L_x_1450) ;  /* 0x000000000f087348 */ /* 0x000fea0003c00000 */
[----:B------:R0:W1:Y:S02]  /*20df0*/  SHFL.UP P6, R14, R13, R12, R11 ;  /* 0x0400000c0d0e7389 */ /* 0x00006400000c000b */
[----:B01----:R-:W-:Y:S01]  /*20e00*/  ENDCOLLECTIVE ;  /* 0x000000000000791b */ /* 0x003fe20003800000 */
.L_x_1450:
        /* <DEDUP_REMOVED lines=8> */
.L_x_1451:
[----:B------:R-:W-:Y:S05]  /*20e90*/  BRA `(.L_x_1452) ;  /* 0xffffffdc00747947 */ /* 0x000fea000383ffff */
.L_x_1367:
        /* <DEDUP_REMOVED lines=8> */
.L_x_1454:
[----:B------:R-:W-:Y:S05]  /*20f20*/  BSYNC B0 ;  /* 0x0000000000007941 */ /* 0x000fea0003800000 */
.L_x_1453:
        /* <DEDUP_REMOVED lines=8> */
.L_x_1455:
[----:B------:R-:W-:Y:S01]  /*20fb0*/  IMAD.MOV.U32 R12, RZ, RZ, 0x4 ;  /* 0x00000004ff0c7424 */ /* 0x000fe200078e00ff */
[----:B------:R-:W-:-:S05]  /*20fc0*/  SEL R2, R14, RZ, P2 ;  /* 0x000000ff0e027207 */ /* 0x000fca0001000000 */
[----:B------:R-:W-:-:S04]  /*20fd0*/  IMAD.IADD R2, R13, 0x1, R2 ;  /* 0x000000010d027824 */ /* 0x000fc800078e0202 */
[----:B------:R-:W-:-:S07]  /*20fe0*/  IMAD.MOV.U32 R13, RZ, RZ, R2 ;  /* 0x000000ffff0d7224 */ /* 0x000fce00078e0002 */
[----:B------:R-:W-:Y:S05]  /*20ff0*/  WARPSYNC.COLLECTIVE R15, `(.L_x_1456) ;  /* 0x000000000f087348 */ /* 0x000fea0003c00000 */
[----:B------:R0:W1:Y:S02]  /*21000*/  SHFL.UP P6, R14, R13, R12, R11 ;  /* 0x0400000c0d0e7389 */ /* 0x00006400000c000b */
[----:B01----:R-:W-:Y:S01]  /*21010*/  ENDCOLLECTIVE ;  /* 0x000000000000791b */ /* 0x003fe20003800000 */
.L_x_1456:
[----:B------:R-:W-:Y:S01]  /*21020*/  IMAD.MOV.U32 R12, RZ, RZ, 0x8 ;  /* 0x00000008ff0c7424 */ /* 0x000fe200078e00ff */
[----:B------:R-:W-:-:S05]  /*21030*/  SEL R3, R14, RZ, P3 ;  /* 0x000000ff0e037207 */ /* 0x000fca0001800000 */
[----:B------:R-:W-:-:S04]  /*21040*/  IMAD.IADD R3, R2, 0x1, R3 ;  /* 0x0000000102037824 */ /* 0x000fc800078e0203 */
[----:B------:R-:W-:-:S07]  /*21050*/  IMAD.MOV.U32 R13, RZ, RZ, R3 ;  /* 0x000000ffff0d7224 */ /* 0x000fce00078e0003 */
[----:B------:R-:W-:Y:S05]  /*21060*/  WARPSYNC.COLLECTIVE R15, `(.L_x_1457) ;  /* 0x000000000f087348 */ /* 0x000fea0003c00000 */
[----:B------:R0:W1:Y:S02]  /*21070*/  SHFL.UP P6, R14, R13, R12, R11 ;  /* 0x0400000c0d0e7389 */ /* 0x00006400000c000b */
[----:B01----:R-:W-:Y:S01]  /*21080*/  ENDCOLLECTIVE ;  /* 0x000000000000791b */ /* 0x003fe20003800000 */
.L_x_1457:
[----:B------:R-:W-:Y:S01]  /*21090*/  IMAD.MOV.U32 R12, RZ, RZ, 0x10 ;  /* 0x00000010ff0c7424 */ /* 0x000fe200078e00ff */
[----:B------:R-:W-:-:S05]  /*210a0*/  SEL R4, R14, RZ, P4 ;  /* 0x000000ff0e047207 */ /* 0x000fca0002000000 */
[----:B------:R-:W-:-:S04]  /*210b0*/  IMAD.IADD R4, R3, 0x1, R4 ;  /* 0x0000000103047824 */ /* 0x000fc800078e0204 */
[----:B------:R-:W-:-:S07]  /*210c0*/  IMAD.MOV.U32 R13, RZ, RZ, R4 ;  /* 0x000000ffff0d7224 */ /* 0x000fce00078e0004 */
[----:B------:R-:W-:Y:S05]  /*210d0*/  WARPSYNC.COLLECTIVE R15, `(.L_x_1458) ;  /* 0x000000000f087348 */ /* 0x000fea0003c00000 */
[----:B------:R0:W1:Y:S02]  /*210e0*/  SHFL.UP P6, R14, R13, R12, R11 ;  /* 0x0400000c0d0e7389 */ /* 0x00006400000c000b */
[----:B01----:R-:W-:Y:S01]  /*210f0*/  ENDCOLLECTIVE ;  /* 0x000000000000791b */ /* 0x003fe20003800000 */
.L_x_1458:
        /* <DEDUP_REMOVED lines=8> */
.L_x_1459:
[----:B------:R-:W-:Y:S05]  /*21180*/  BRA `(.L_x_1460) ;  /* 0xffffffdc00547947 */ /* 0x000fea000383ffff */
.L_x_1369:
[----:B------:R-:W-:Y:S01]  /*21190*/  BSSY B0, `(.L_x_1461) ;  /* 0x0000006000007945 */ /* 0x000fe20003800000 */
[----:B------:R-:W-:Y:S01]  /*211a0*/  PLOP3.LUT P6, PT, P6, PT, PT, 0x8, 0x0 ;  /* 0x000000000000781c */ /* 0x000fe200037ce170 */
[----:B------:R-:W-:-:S12]  /*211b0*/  IMAD.MOV.U32 R15, RZ, RZ, -0x1 ;  /* 0xffffffffff0f7424 */ /* 0x000fd800078e00ff */
[----:B0-----:R-:W-:Y:S05]  /*211c0*/  WARPSYNC.COLLECTIVE R15, `(.L_x_1462) ;  /* 0x000000000f087348 */ /* 0x001fea0003c00000 */
[----:B------:R-:W-:Y:S01]  /*211d0*/  VOTE.ANY R14, PT, P6 ;  /* 0x00000000000e7806 */ /* 0x000fe200030e0100 */
[----:B0-----:R-:W-:Y:S06]  /*211e0*/  ENDCOLLECTIVE ;  /* 0x000000000000791b */ /* 0x001fec0003800000 */
.L_x_1462:
[----:B------:R-:W-:Y:S05]  /*211f0*/  BSYNC B0 ;  /* 0x0000000000007941 */ /* 0x000fea0003800000 */
.L_x_1461:
        /* <DEDUP_REMOVED lines=9> */
.L_x_1463:
[----:B------:R-:W-:Y:S01]  /*21290*/  IMAD.MOV.U32 R25, RZ, RZ, R14 ;  /* 0x000000ffff197224 */ /* 0x000fe200078e000e */
[----:B------:R-:W-:Y:S06]  /*212a0*/  BRA `(.L_x_1464) ;  /* 0xffffffdc00447947 */ /* 0x000fec000383ffff */
.L_x_1371:
[----:B------:R-:W-:Y:S01]  /*212b0*/  BSSY B0, `(.L_x_1465) ;  /* 0x0000007000007945 */ /* 0x000fe20003800000 */
[----:B------:R-:W-:Y:S02]  /*212c0*/  IMAD.MOV.U32 R13, RZ, RZ, R3 ;  /* 0x000000ffff0d7224 */ /* 0x000fe400078e0003 */
[----:B------:R-:W-:Y:S02]  /*212d0*/  IMAD.MOV.U32 R11, RZ, RZ, 0x1f ;  /* 0x0000001fff0b7424 */ /* 0x000fe400078e00ff */
[----:B------:R-:W-:-:S07]  /*212e0*/  IMAD.MOV.U32 R15, RZ, RZ, -0x1 ;  /* 0xffffffffff0f7424 */ /* 0x000fce00078e00ff */
[----:B012---:R-:W-:Y:S05]  /*212f0*/  WARPSYNC.COLLECTIVE R15, `(.L_x_1466) ;  /* 0x000000000f087348 */ /* 0x007fea0003c00000 */
[----:B------:R3:W4:Y:S02]  /*21300*/  SHFL.IDX P6, R14, R13, R12, R11 ;  /* 0x0000000c0d0e7389 */ /* 0x00072400000c000b */
[----:B01234-:R-:W-:Y:S01]  /*21310*/  ENDCOLLECTIVE ;  /* 0x000000000000791b */ /* 0x01ffe20003800000 */
.L_x_1466:
[----:B------:R-:W-:Y:S05]  /*21320*/  BSYNC B0 ;  /* 0x0000000000007941 */ /* 0x000fea0003800000 */
.L_x_1465:
[----:B------:R-:W-:Y:S05]  /*21330*/  BRA `(.L_x_1370) ;  /* 0xffffffdc003c7947 */ /* 0x000fea000383ffff */
.L_x_1375:
[----:B0-----:R0:W1:Y:S02]  /*21340*/  SYNCS.PHASECHK.TRANS64.TRYWAIT P0, [R8+URZ+0x13220], R0 ;  /* 0x01322000080075a7 */ /* 0x001064000800017f */
[----:B-1----:R-:W-:Y:S05]  /*21350*/  @!P0 NANOSLEEP.SYNCS 0x989680 ;  /* 0x009896800000895d */ /* 0x002fea0003900000 */
[----:B------:R-:W1:Y:S02]  /*21360*/  @!P0 SYNCS.PHASECHK.TRANS64 P0, [R8+URZ+0x13220], R0 ;  /* 0x01322000080085a7 */ /* 0x000e64000800007f */
[----:B-1----:R-:W-:Y:S05]  /*21370*/  @!P0 BRA `(.L_x_1375) ;  /* 0xfffffffc00f08947 */ /* 0x002fea000383ffff */
[----:B------:R-:W-:Y:S05]  /*21380*/  BRA `(.L_x_1467) ;  /* 0xffffffe000b47947 */ /* 0x000fea000383ffff */
.L_x_1376:
        /* <DEDUP_REMOVED lines=11> */
.L_x_1469:
[----:B------:R-:W-:Y:S05]  /*21440*/  BSYNC B0 ;  /* 0x0000000000007941 */ /* 0x000fea0003800000 */
.L_x_1468:
[----:B------:R-:W-:Y:S05]  /*21450*/  BRA `(.L_x_1470) ;  /* 0xffffffe0009c7947 */ /* 0x000fea000383ffff */
.L_x_1377:
[----:B------:R-:W-:Y:S01]  /*21460*/  BSSY B0, `(.L_x_1471) ;  /* 0x0000006000007945 */ /* 0x000fe20003800000 */
[----:B------:R-:W-:-:S07]  /*21470*/  IMAD.MOV.U32 R15, RZ, RZ, -0x1 ;  /* 0xffffffffff0f7424 */ /* 0x000fce00078e00ff */
[----:B0-----:R-:W-:Y:S05]  /*21480*/  WARPSYNC.COLLECTIVE R15, `(.L_x_1472) ;  /* 0x000000000f0c7348 */ /* 0x001fea0003c00000 */
[----:B------:R-:W-:Y:S02]  /*21490*/  ELECT P6, UR62, PT ;  /* 0x00000000003e782f */ /* 0x000fe400038c0000 */
[----:B------:R-:W-:Y:S01]  /*214a0*/  MOV R14, UR62 ;  /* 0x0000003e000e7c02 */ /* 0x000fe20008000f00 */
[----:B0-----:R-:W-:Y:S10]  /*214b0*/  ENDCOLLECTIVE ;  /* 0x000000000000791b */ /* 0x001ff40003800000 */
.L_x_1472:
[----:B------:R-:W-:Y:S05]  /*214c0*/  BSYNC B0 ;  /* 0x0000000000007941 */ /* 0x000fea0003800000 */
.L_x_1471:
[----:B------:R-:W-:Y:S05]  /*214d0*/  BRA `(.L_x_1473) ;  /* 0xffffffe000907947 */ /* 0x000fea000383ffff */
.L_x_1379:
[----:B0-----:R0:W1:Y:S02]  /*214e0*/  SYNCS.PHASECHK.TRANS64.TRYWAIT P1, [R6+URZ], R3 ;  /* 0x00000003060075a7 */ /* 0x001064000802017f */
[----:B-1----:R-:W-:Y:S05]  /*214f0*/  @!P1 NANOSLEEP.SYNCS 0x989680 ;  /* 0x009896800000995d */ /* 0x002fea0003900000 */
[----:B------:R-:W1:Y:S02]  /*21500*/  @!P1 SYNCS.PHASECHK.TRANS64 P1, [R6+URZ], R3 ;  /* 0x00000003060095a7 */ /* 0x000e64000802007f */
[----:B-1----:R-:W-:Y:S05]  /*21510*/  @!P1 BRA `(.L_x_1379) ;  /* 0xfffffffc00f09947 */ /* 0x002fea000383ffff */
[----:B------:R-:W-:Y:S05]  /*21520*/  BRA `(.L_x_1474) ;  /* 0xffffffe000c47947 */ /* 0x000fea000383ffff */
.L_x_1380:
[----:B-1----:R1:W2:Y:S02]  /*21530*/  SYNCS.PHASECHK.TRANS64.TRYWAIT P1, [R7+URZ], R0 ;  /* 0x00000000070075a7 */ /* 0x0022a4000802017f */
[----:B--2---:R-:W-:Y:S05]  /*21540*/  @!P1 NANOSLEEP.SYNCS 0x989680 ;  /* 0x009896800000995d */ /* 0x004fea0003900000 */
[----:B------:R-:W2:Y:S02]  /*21550*/  @!P1 SYNCS.PHASECHK.TRANS64 P1, [R7+URZ], R0 ;  /* 0x00000000070095a7 */ /* 0x000ea4000802007f */
[----:B--2---:R-:W-:Y:S05]  /*21560*/  @!P1 BRA `(.L_x_1380) ;  /* 0xfffffffc00f09947 */ /* 0x004fea000383ffff */
[----:B------:R-:W-:Y:S05]  /*21570*/  BRA `(.L_x_1475) ;  /* 0xffffffe000b87947 */ /* 0x000fea000383ffff */
.L_x_1382:
[----:B--2---:R2:W3:Y:S02]  /*21580*/  SYNCS.PHASECHK.TRANS64.TRYWAIT P1, [R2+URZ+0x13260], R3 ;  /* 0x01326003020075a7 */ /* 0x0044e4000802017f */
[----:B---3--:R-:W-:Y:S05]  /*21590*/  @!P1 NANOSLEEP.SYNCS 0x989680 ;  /* 0x009896800000995d */ /* 0x008fea0003900000 */
[----:B------:R-:W3:Y:S02]  /*215a0*/  @!P1 SYNCS.PHASECHK.TRANS64 P1, [R2+URZ+0x13260], R3 ;  /* 0x01326003020095a7 */ /* 0x000ee4000802007f */
[----:B---3--:R-:W-:Y:S05]  /*215b0*/  @!P1 BRA `(.L_x_1382) ;  /* 0xfffffffc00f09947 */ /* 0x008fea000383ffff */
[----:B------:R-:W-:Y:S05]  /*215c0*/  BRA `(.L_x_1476) ;  /* 0xffffffe000b87947 */ /* 0x000fea000383ffff */
.L_x_1384:
[----:B---3--:R3:W4:Y:S02]  /*215d0*/  SYNCS.PHASECHK.TRANS64.TRYWAIT P1, [R5+URZ+0x13260], R0 ;  /* 0x01326000050075a7 */ /* 0x008724000802017f */
[----:B----4-:R-:W-:Y:S05]  /*215e0*/  @!P1 NANOSLEEP.SYNCS 0x989680 ;  /* 0x009896800000995d */ /* 0x010fea0003900000 */
[----:B------:R-:W4:Y:S02]  /*215f0*/  @!P1 SYNCS.PHASECHK.TRANS64 P1, [R5+URZ+0x13260], R0 ;  /* 0x01326000050095a7 */ /* 0x000f24000802007f */
[----:B----4-:R-:W-:Y:S05]  /*21600*/  @!P1 BRA `(.L_x_1384) ;  /* 0xfffffffc00f09947 */ /* 0x010fea000383ffff */
[----:B------:R-:W-:Y:S05]  /*21610*/  BRA `(.L_x_1477) ;  /* 0xffffffe000b87947 */ /* 0x000fea000383ffff */
.L_x_1386:
[----:B----4-:R4:W0:Y:S02]  /*21620*/  SYNCS.PHASECHK.TRANS64.TRYWAIT P0, [R2+URZ+0x13280], R3 ;  /* 0x01328003020075a7 */ /* 0x010824000800017f */
[----:B0-----:R-:W-:Y:S05]  /*21630*/  @!P0 NANOSLEEP.SYNCS 0x989680 ;  /* 0x009896800000895d */ /* 0x001fea0003900000 */
[----:B------:R-:W0:Y:S02]  /*21640*/  @!P0 SYNCS.PHASECHK.TRANS64 P0, [R2+URZ+0x13280], R3 ;  /* 0x01328003020085a7 */ /* 0x000e24000800007f */
[----:B0-----:R-:W-:Y:S05]  /*21650*/  @!P0 BRA `(.L_x_1386) ;  /* 0xfffffffc00f08947 */ /* 0x001fea000383ffff */
[----:B------:R-:W-:Y:S05]  /*21660*/  BRA `(.L_x_1387) ;  /* 0xffffffe000b47947 */ /* 0x000fea000383ffff */
.L_x_1478:
        /* <DEDUP_REMOVED lines=9> */
.L_x_2168:


//--------------------- .text._ZN7cutlass13device_kernelIN5flash11enable_sm90INS1_16FlashAttnFwdSm90INS1_25CollectiveMainloopFwdSm90ILi2EN4cute5tupleIJNS5_1CILi1EEES8_S8_EEENS6_IJNS7_ILi192EEENS7_ILi160EEENS7_ILi64EEEEEELi64ENS_12float_e4m3_tEfNS_4arch4Sm90ELb1ELb0ELb0ELb0ELb0ELb0ELb0ELb1ELb1ELb0ELb0ELb0EEENS1_21CollectiveEpilogueFwdINS6_IJSA_SC_SB_EEES9_NS_10bfloat16_tESG_Li384ELb0ELb0ELb0ELb1EEENS1_30DynamicPersistentTileSchedulerILi384ELi128ELb0ELb0ELb1EEEEEEEEEvNT_6ParamsE --------------------------
	.section	.text._ZN7cutlass13device_kernelIN5flash11enable_sm90INS1_16FlashAttnFwdSm90INS1_25CollectiveMainloopFwdSm90ILi2EN4cute5tupleIJNS5_1CILi1EEES8_S8_EEENS6_IJNS7_ILi192EEENS7_ILi160EEENS7_ILi64EEEEEELi64ENS_12float_e4m3_tEfNS_4arch4Sm90ELb1ELb0ELb0ELb0ELb0ELb0ELb0ELb1ELb1ELb0ELb0ELb0EEENS1_21CollectiveEpilogueFwdINS6_IJSA_SC_SB_EEES9_NS_10bfloat16_tESG_Li384ELb0ELb0ELb0ELb1EEENS1_30DynamicPersistentTileSchedulerILi384ELi128ELb0ELb0ELb1EEEEEEEEEvNT_6ParamsE,"ax",@progbits
	.align	128
.text._ZN7cutlass13device_kernelIN5flash11enable_sm90INS1_16FlashAttnFwdSm90INS1_25CollectiveMainloopFwdSm90ILi2EN4cute5tupleIJNS5_1CILi1EEES8_S8_EEENS6_IJNS7_ILi192EEENS7_ILi160EEENS7_ILi64EEEEEELi64ENS_12float_e4m3_tEfNS_4arch4Sm90ELb1ELb0ELb0ELb0ELb0ELb0ELb0ELb1ELb1ELb0ELb0ELb0EEENS1_21CollectiveEpilogueFwdINS6_IJSA_SC_SB_EEES9_NS_10bfloat16_tESG_Li384ELb0ELb0ELb0ELb1EEENS1_30DynamicPersistentTileSchedulerILi384ELi128ELb0ELb0ELb1EEEEEEEEEvNT_6ParamsE:
        .type           _ZN7cutlass13device_kernelIN5flash11enable_sm90INS1_16FlashAttnFwdSm90INS1_25CollectiveMainloopFwdSm90ILi2EN4cute5tupleIJNS5_1CILi1EEES8_S8_EEENS6_IJNS7_ILi192EEENS7_ILi160EEENS7_ILi64EEEEEELi64ENS_12float_e4m3_tEfNS_4arch4Sm90ELb1ELb0ELb0ELb0ELb0ELb0ELb0ELb1ELb1ELb0ELb0ELb0EEENS1_21CollectiveEpilogueFwdINS6_IJSA_SC_SB_EEES9_NS_10bfloat16_tESG_Li384ELb0ELb0ELb0ELb1EEENS1_30DynamicPersistentTileSchedulerILi384ELi128ELb0ELb0ELb1EEEEEEEEEvNT_6ParamsE,@function
        .size           _ZN7cutlass13device_kernelIN5flash11enable_sm90INS1_16FlashAttnFwdSm90INS1_25CollectiveMainloopFwdSm90ILi2EN4cute5tupleIJNS5_1CILi1EEES8_S8_EEENS6_IJNS7_ILi192EEENS7_ILi160EEENS7_ILi64EEEEEELi64ENS_12float_e4m3_tEfNS_4arch4Sm90ELb1ELb0ELb0ELb0ELb0ELb0ELb0ELb1ELb1ELb0ELb0ELb0EEENS1_21CollectiveEpilogueFwdINS6_IJSA_SC_SB_EEES9_NS_10bfloat16_tESG_Li384ELb0ELb0ELb0ELb1EEENS1_30DynamicPersistentTileSchedulerILi384ELi128ELb0ELb0ELb1EEEEEEEEEvNT_6ParamsE,(.L_x_2169 - _ZN7cutlass13device_kernelIN5flash11enable_sm90INS1_16FlashAttnFwdSm90INS1_25CollectiveMainloopFwdSm90ILi2EN4cute5tupleIJNS5_1CILi1EEES8_S8_EEENS6_IJNS7_ILi192EEENS7_ILi160EEENS7_ILi64EEEEEELi64ENS_12float_e4m3_tEfNS_4arch4Sm90ELb1ELb0ELb0ELb0ELb0ELb0ELb0ELb1ELb1ELb0ELb0ELb0EEENS1_21CollectiveEpilogueFwdINS6_IJSA_SC_SB_EEES9_NS_10bfloat16_tESG_Li384ELb0ELb0ELb0ELb1EEENS1_30DynamicPersistentTileSchedulerILi384ELi128ELb0ELb0ELb1EEEEEEEEEvNT_6ParamsE)
        .other          _ZN7cutlass13device_kernelIN5flash11enable_sm90INS1_16FlashAttnFwdSm90INS1_25CollectiveMainloopFwdSm90ILi2EN4cute5tupleIJNS5_1CILi1EEES8_S8_EEENS6_IJNS7_ILi192EEENS7_ILi160EEENS7_ILi64EEEEEELi64ENS_12float_e4m3_tEfNS_4arch4Sm90ELb1ELb0ELb0ELb0ELb0ELb0ELb0ELb1ELb1ELb0ELb0ELb0EEENS1_21CollectiveEpilogueFwdINS6_IJSA_SC_SB_EEES9_NS_10bfloat16_tESG_Li384ELb0ELb0ELb0ELb1EEENS1_30DynamicPersistentTileSchedulerILi384ELi128ELb0ELb0ELb1EEEEEEEEEvNT_6ParamsE,@"STO_CUDA_ENTRY STV_DEFAULT"
_ZN7cutlass13device_kernelIN5flash11enable_sm90INS1_16FlashAttnFwdSm90INS1_25CollectiveMainloopFwdSm90ILi2EN4cute5tupleIJNS5_1CILi1EEES8_S8_EEENS6_IJNS7_ILi192EEENS7_ILi160EEENS7_ILi64EEEEEELi64ENS_12float_e4m3_tEfNS_4arch4Sm90ELb1ELb0ELb0ELb0ELb0ELb0ELb0ELb1ELb1ELb0ELb0ELb0EEENS1_21CollectiveEpilogueFwdINS6_IJSA_SC_SB_EEES9_NS_10bfloat16_tESG_Li384ELb0ELb0ELb0ELb1EEENS1_30DynamicPersistentTileSchedulerILi384ELi128ELb0ELb0ELb1EEEEEEEEEvNT_6ParamsE:
[----:B------:R-:W1:Y:S02]  /*0000*/  LDC R1, c[0x0][0x28] ;  /* 0x00000a00ff017b82 */ /* 0x000e640000000800 */
[----:B-1----:R-:W-:Y:S01]  /*0010*/  VIADD R1, R1, 0xfffffff0 ;  /* 0xfffffff001017836 */ /* 0x002fe20000000000 */
[----:B------:R-:W1:Y:S01]  /*0020*/  S2R R3, SR_TID.X ;  /* 0x0000000000037919 */ /* 0x000e620000002100 */
[----:B------:R-:W-:Y:S01]  /*0030*/  ELECT P0, URZ, PT ;  /* 0x00000000003f782f */ /* 0x000fe20003800000 */
[----:B------:R-:W-:Y:S01]  /*0040*/  BSSY B0, `(.L_x_1479) ;  /* 0x0000013000007945 */ /* 0x000fe20003800000 */
[----:B-1----:R-:W-:-:S05]  /*0050*/  SHF.R.U32.HI R0, RZ, 0x5, R3 ;  /* 0x00000005ff007819 */ /* 0x002fca0000011603 */
[----:B------:R-:W1:Y:S02]  /*0060*/  SHFL.IDX PT, R2, R0, RZ, 0x1f ;  /* 0x00001fff00027589 */ /* 0x000e6400000e0000 */
[----:B-1----:R-:W-:-:S13]  /*0070*/  ISETP.EQ.AND P0, PT, R2, RZ, P0 ;  /* 0x000000ff0200720c */ /* 0x002fda0000702270 */
        /* <DEDUP_REMOVED lines=15> */
.L_x_1480:
[----:B------:R-:W-:Y:S05]  /*0170*/  BSYNC B0 ;  /* 0x0000000000007941 */ /* 0x000fea0003800000 */
.L_x_1479:
[----:B------:R-:W-:Y:S01]  /*0180*/  VOTEU.ANY UP0, P0 ;  /* 0x00000000003f7886 */ /* 0x000fe20000000100 */
[----:B------:R-:W1:Y:S01]  /*0190*/  SHFL.IDX PT, R2, R0, RZ, 0x1f ;  /* 0x00001fff00027589 */ /* 0x000e6200000e0000 */
[----:B------:R-:W-:Y:S01]  /*01a0*/  UMOV UR4, 0x1 ;  /* 0x0000000100047882 */ /* 0x000fe20000000000 */
[----:B------:R-:W-:Y:S02]  /*01b0*/  VOTEU.ANY UP1, P0 ;  /* 0x00000000003f7886 */ /* 0x000fe40000020100 */
[----:B------:R-:W2:Y:S01]  /*01c0*/  @UP0 S2UR UR7, SR_CgaCtaId ;  /* 0x00000000000709c3 */ /* 0x000ea20000008800 */
[----:B------:R-:W-:Y:S01]  /*01d0*/  @UP0 UMOV UR6, 0x400 ;  /* 0x0000040000060882 */ /* 0x000fe20000000000 */
[----:B------:R-:W-:-:S04]  /*01e0*/  @UP0 UIADD3 UR4, -UR4, 0x100000, URZ ;  /* 0x0010000004040890 */ /* 0x000fc8000fffe13f */
[----:B------:R-:W-:Y:S02]  /*01f0*/  @UP0 USHF.L.U32 UR5, UR4, 0xb, URZ ;  /* 0x0000000b04050899 */ /* 0x000fe4000800063f */
[----:B------:R-:W-:Y:S01]  /*0200*/  @UP0 USHF.L.U32 UR4, UR4, 0x1, URZ ;  /* 0x0000000104040899 */ /* 0x000fe2000800063f */
[----:B-1----:R-:W-:Y:S02]  /*0210*/  ISETP.NE.AND P1, PT, R2, RZ, PT ;  /* 0x000000ff0200720c */ /* 0x002fe40003f25270 */
[----:B------:R-:W-:Y:S01]  /*0220*/  SHF.R.U32.HI R2, RZ, 0x7, R3 ;  /* 0x00000007ff027819 */ /* 0x000fe20000011603 */
[----:B--2---:R-:W-:Y:S01]  /*0230*/  @UP0 ULEA UR6, UR7, UR6, 0x18 ;  /* 0x0000000607060291 */ /* 0x004fe2000f8ec03f */
[----:B------:R-:W-:-:S04]  /*0240*/  VOTEU.ANY UP0, P0 ;  /* 0x00000000003f7886 */ /* 0x000fc80000000100 */
[----:B------:R-:W1:Y:S04]  /*0250*/  SHFL.IDX PT, R2, R2, RZ, 0x1f ;  /* 0x00001fff02027589 */ /* 0x000e6800000e0000 */
[----:B------:R-:W2:Y:S03]  /*0260*/  FENCE.VIEW.ASYNC.S ;  /* 0x00000000000073c6 */ /* 0x000ea60000000000 */
[----:B--2---:R2:W3:Y:S01]  /*0270*/  @UP0 SYNCS.EXCH.64 URZ, [UR6+0x13200], UR4 ;  /* 0x01320004063f05b2 */ /* 0x0044e20008000100 */
[----:B------:R2:W4:Y:S01]  /*0280*/  @UP1 SYNCS.EXCH.64 URZ, [UR6+0x13220], UR4 ;  /* 0x01322004063f15b2 */ /* 0x0005220008000100 */
[----:B------:R-:W-:Y:S05]  /*0290*/  @P1 BRA `(.L_x_1481) ;  /* 0x0000000000481947 */ /* 0x000fea0003800000 */
[----:B--2---:R-:W2:Y:S01]  /*02a0*/  S2UR UR5, SR_CgaCtaId ;  /* 0x00000000000579c3 */ /* 0x004ea20000008800 */
[----:B------:R-:W-:Y:S01]  /*02b0*/  UMOV UR4, 0x400 ;  /* 0x0000040000047882 */ /* 0x000fe20000000000 */
[----:B------:R-:W-:Y:S01]  /*02c0*/  UMOV UR6, 0x1 ;  /* 0x0000000100067882 */ /* 0x000fe20000000000 */
[----:B------:R-:W-:Y:S01]  /*02d0*/  UMOV UR9, 0x3 ;  /* 0x0000000300097882 */ /* 0x000fe20000000000 */
[----:B------:R-:W-:-:S04]  /*02e0*/  UIADD3 UR6, -UR6, 0x100000, URZ ;  /* 0x0010000006067890 */ /* 0x000fc8000fffe13f */
[----:B------:R-:W-:Y:S02]  /*02f0*/  USHF.L.U32 UR7, UR6, 0xb, URZ ;  /* 0x0000000b06077899 */ /* 0x000fe4000800063f */
[----:B------:R-:W-:Y:S01]  /*0300*/  USHF.L.U32 UR6, UR6, 0x1, URZ ;  /* 0x0000000106067899 */ /* 0x000fe2000800063f */
[----:B------:R-:W-:Y:S01]  /*0310*/  ELECT P0, URZ, PT ;  /* 0x00000000003f782f */ /* 0x000fe20003800000 */
[----:B--2---:R-:W-:Y:S02]  /*0320*/  ULEA UR8, UR5, UR4, 0x18 ;  /* 0x0000000405087291 */ /* 0x004fe4000f8ec03f */
[----:B------:R-:W-:-:S04]  /*0330*/  UIADD3 UR4, -UR9, 0x100000, URZ ;  /* 0x0010000009047890 */ /* 0x000fc8000fffe13f */
[----:B------:R-:W-:Y:S02]  /*0340*/  USHF.L.U32 UR5, UR4, 0xb, URZ ;  /* 0x0000000b04057899 */ /* 0x000fe4000800063f */
[----:B------:R-:W-:Y:S01]  /*0350*/  USHF.L.U32 UR4, UR4, 0x1, URZ ;  /* 0x0000000104047899 */ /* 0x000fe2000800063f */
[----:B------:R-:W2:Y:S03]  /*0360*/  FENCE.VIEW.ASYNC.S ;  /* 0x00000000000073c6 */ /* 0x000ea60000000000 */
[----:B--2---:R2:W1:Y:S08]  /*0370*/  SYNCS.EXCH.64 URZ, [UR8+0x13230], UR6 ;  /* 0x01323006083f75b2 */ /* 0x0044700008000100 */
[----:B------:R2:W1:Y:S01]  /*0380*/  SYNCS.EXCH.64 URZ, [UR8+0x13240], UR4 ;  /* 0x01324004083f75b2 */ /* 0x0004620008000100 */
[----:B------:R2:W1:Y:S01]  /*0390*/  SYNCS.EXCH.64 URZ, [UR8+0x13238], UR6 ;  /* 0x01323806083f75b2 */ /* 0x0004620008000100 */
[----:B------:R2:W1:Y:S01]  /*03a0*/  SYNCS.EXCH.64 URZ, [UR8+0x13248], UR4 ;  /* 0x01324804083f75b2 */ /* 0x0004620008000100 */
[----:B------:R-:W-:Y:S01]  /*03b0*/  NOP ;  /* 0x0000000000007918 */ /* 0x000fe20000000000 */
.L_x_1481:
[----:B------:R-:W5:Y:S01]  /*03c0*/  SHFL.IDX PT, R3, R0, RZ, 0x1f ;  /* 0x00001fff00037589 */ /* 0x000f6200000e0000 */
[----:B------:R-:W-:Y:S01]  /*03d0*/  NOP ;  /* 0x0000000000007918 */ /* 0x000fe20000000000 */
[----:B-----5:R-:W-:-:S13]  /*03e0*/  ISETP.NE.AND P0, PT, R3, RZ, PT ;  /* 0x000000ff0300720c */ /* 0x020fda0003f05270 */
[----:B------:R-:W-:Y:S05]  /*03f0*/  @P0 BRA `(.L_x_1482) ;  /* 0x0000000000480947 */ /* 0x000fea0003800000 */
[----:B--2---:R-:W2:Y:S01]  /*0400*/  S2UR UR5, SR_CgaCtaId ;  /* 0x00000000000579c3 */ /* 0x004ea20000008800 */
[----:B------:R-:W-:Y:S01]  /*0410*/  UMOV UR4, 0x400 ;  /* 0x0000040000047882 */ /* 0x000fe20000000000 */
[----:B------:R-:W-:Y:S01]  /*0420*/  UMOV UR6, 0x80 ;  /* 0x0000008000067882 */ /* 0x000fe20000000000 */
[----:B------:R-:W-:Y:S01]  /*0430*/  UMOV UR7, 0x180 ;  /* 0x0000018000077882 */ /* 0x000fe20000000000 */
[----:B------:R-:W-:Y:S01]  /*0440*/  ELECT P0, URZ, PT ;  /* 0x00000000003f782f */ /* 0x000fe20003800000 */
[----:B--2---:R-:W-:Y:S02]  /*0450*/  ULEA UR8, UR5, UR4, 0x18 ;  /* 0x0000000405087291 */ /* 0x004fe4000f8ec03f */
[----:B------:R-:W-:-:S04]  /*0460*/  UIADD3 UR4, -UR6, 0x100000, URZ ;  /* 0x0010000006047890 */ /* 0x000fc8000fffe13f */
[----:B------:R-:W-:Y:S02]  /*0470*/  USHF.L.U32 UR5, UR4, 0xb, URZ ;  /* 0x0000000b04057899 */ /* 0x000fe4000800063f */
[----:B------:R-:W-:Y:S02]  /*0480*/  USHF.L.U32 UR4, UR4, 0x1, URZ ;  /* 0x0000000104047899 */ /* 0x000fe4000800063f */
        /* <DEDUP_REMOVED lines=9> */
.L_x_1482:
[----:B------:R-:W5:Y:S01]  /*0520*/  SHFL.IDX PT, R3, R0, RZ, 0x1f ;  /* 0x00001fff00037589 */ /* 0x000f6200000e0000 */
[----:B------:R-:W-:Y:S01]  /*0530*/  NOP ;  /* 0x0000000000007918 */ /* 0x000fe20000000000 */
[----:B-----5:R-:W-:-:S13]  /*0540*/  ISETP.NE.AND P0, PT, R3, RZ, PT ;  /* 0x000000ff0300720c */ /* 0x020fda0003f05270 */
[----:B------:R-:W-:Y:S05]  /*0550*/  @P0 BRA `(.L_x_1483) ;  /* 0x0000000000380947 */ /* 0x000fea0003800000 */
[----:B--2---:R-:W2:Y:S01]  /*0560*/  S2UR UR5, SR_CgaCtaId ;  /* 0x00000000000579c3 */ /* 0x004ea20000008800 */
[----:B------:R-:W-:Y:S01]  /*0570*/  UMOV UR4, 0x400 ;  /* 0x0000040000047882 */ /* 0x000fe20000000000 */
[----:B------:R-:W-:Y:S01]  /*0580*/  UMOV UR7, 0x1 ;  /* 0x0000000100077882 */ /* 0x000fe20000000000 */
[----:B------:R-:W-:Y:S01]  /*0590*/  ELECT P0, URZ, PT ;  /* 0x00000000003f782f */ /* 0x000fe20003800000 */
[----:B--2---:R-:W-:Y:S02]  /*05a0*/  ULEA UR6, UR5, UR4, 0x18 ;  /* 0x0000000405067291 */ /* 0x004fe4000f8ec03f */
[----:B------:R-:W-:-:S04]  /*05b0*/  UIADD3 UR4, -UR7, 0x100000, URZ ;  /* 0x0010000007047890 */ /* 0x000fc8000fffe13f */
[----:B------:R-:W-:Y:S02]  /*05c0*/  USHF.L.U32 UR5, UR4, 0xb, URZ ;  /* 0x0000000b04057899 */ /* 0x000fe4000800063f */
[----:B------:R-:W-:Y:S01]  /*05d0*/  USHF.L.U32 UR4, UR4, 0x1, URZ ;  /* 0x0000000104047899 */ /* 0x000fe2000800063f */
[----:B------:R-:W2:Y:S11]  /*05e0*/  FENCE.VIEW.ASYNC.S ;  /* 0x00000000000073c6 */ /* 0x000eb60000000000 */
[----:B--2---:R2:W1:Y:S01]  /*05f0*/  SYNCS.EXCH.64 URZ, [UR6+0x13270], UR4 ;  /* 0x01327004063f75b2 */ /* 0x0044620008000100 */
[----:B------:R2:W1:Y:S01]  /*0600*/  SYNCS.EXCH.64 URZ, [UR6+0x13280], UR4 ;  /* 0x01328004063f75b2 */ /* 0x0004620008000100 */
[----:B------:R2:W1:Y:S01]  /*0610*/  SYNCS.EXCH.64 URZ, [UR6+0x13278], UR4 ;  /* 0x01327804063f75b2 */ /* 0x0004620008000100 */
[----:B------:R2:W1:Y:S01]  /*0620*/  SYNCS.EXCH.64 URZ, [UR6+0x13288], UR4 ;  /* 0x01328804063f75b2 */ /* 0x0004620008000100 */
[----:B------:R-:W-:Y:S01]  /*0630*/  NOP ;  /* 0x0000000000007918 */ /* 0x000fe20000000000 */
.L_x_1483:
        /* <DEDUP_REMOVED lines=22> */
.L_x_1484:
        /* <DEDUP_REMOVED lines=22> */
.L_x_1485:
[----:B-1----:R-:W-:Y:S01]  /*0900*/  ISETP.NE.AND P0, PT, R2, RZ, PT ;  /* 0x000000ff0200720c */ /* 0x002fe20003f05270 */
[----:B------:R-:W-:Y:S01]  /*0910*/  IMAD.MOV.U32 R26, RZ, RZ, 0x1 ;  /* 0x00000001ff1a7424 */ /* 0x000fe200078e00ff */
[----:B------:R-:W-:Y:S01]  /*0920*/  NOP ;  /* 0x0000000000007918 */ /* 0x000fe20000000000 */
[----:B------:R-:W-:-:S03]  /*0930*/  ULDC.64 UR46, c[0x0][0x208] ;  /* 0x00008200002e7ab9 */ /* 0x000fc60000000a00 */
[----:B------:R-:W-:Y:S01]  /*0940*/  SEL R26, R26, 0x2, !P0 ;  /* 0x000000021a1a7807 */ /* 0x000fe20004000000 */
[----:B---34-:R-:W-:Y:S06]  /*0950*/  BAR.SYNC.DEFER_BLOCKING 0x0 ;  /* 0x0000000000007b1d */ /* 0x018fec0000010000 */
[----:B------:R-:W-:Y:S05]  /*0960*/  @!P0 BRA `(.L_x_1486) ;  /* 0x000000a4003c8947 */ /* 0x000fea0003800000 */
.L_x_1487:
[----:B------:R-:W-:-:S08]  /*0970*/  NOP ;  /* 0x0000000000007918 */ /* 0x000fd00000000000 */
[----:B------:R-:W1:Y:S02]  /*0980*/  USETMAXREG.TRY_ALLOC.CTAPOOL UP0, 0xa0 ;  /* 0x000000a0000079c8 */ /* 0x000e640008000600 */
[----:B-1----:R-:W-:-:S13]  /*0990*/  PLOP3.LUT P0, PT, PT, PT, UP0, 0x80, 0x0 ;  /* 0x000000000000781c */ /* 0x002fda0003f0f008 */
[----:B------:R-:W-:Y:S05]  /*09a0*/  @!P0 BRA `(.L_x_1487) ;  /* 0xfffffffc00f08947 */ /* 0x000fea000383ffff */
[----:B--2---:R-:W1:Y:S08]  /*09b0*/  S2UR UR7, SR_CTAID.X ;  /* 0x00000000000779c3 */ /* 0x004e700000002500 */
        /* <DEDUP_REMOVED lines=8> */
[----:B------:R-:W-:Y:S01]  /*0a40*/  LOP3.LUT R17, R26, 0x1, RZ, 0xfc, !PT ;  /* 0x000000011a117812 */ /* 0x000fe200078efcff */
[----:B------:R3:W-:Y:S01]  /*0a50*/  STL [R1+0x4], RZ ;  /* 0x000004ff01007387 */ /* 0x0007e20000100800 */
[----:B------:R-:W-:Y:S01]  /*0a60*/  IMAD.MOV.U32 R16, RZ, RZ, RZ ;  /* 0x000000ffff107224 */ /* 0x000fe200078e00ff */
[----:B------:R-:W-:Y:S01]  /*0a70*/  ULDC.64 UR36, c[0x0][0x198] ;  /* 0x0000660000247ab9 */ /* 0x000fe20000000a00 */
[----:B------:R-:W-:Y:S02]  /*0a80*/  UMOV UR38, URZ ;  /* 0x0000003f00267c82 */ /* 0x000fe40008000000 */
[----:B------:R-:W4:Y:S01]  /*0a90*/  S2UR UR6, SR_SWINHI ;  /* 0x00000000000679c3 */ /* 0x000f220000002f00 */
[----:B--2---:R-:W-:Y:S01]  /*0aa0*/  ULEA UR40, UR39, UR40, 0x18 ;  /* 0x0000002827287291 */ /* 0x004fe2000f8ec03f */
[----:B-1----:R-:W-:-:S06]  /*0ab0*/  VIADD R11, R2, 0xffffff80 ;  /* 0xffffff80020b7836 */ /* 0x002fcc0000000000 */
[----:B------:R-:W-:Y:S01]  /*0ac0*/  UMOV UR4, UR40 ;  /* 0x0000002800047c82 */ /* 0x000fe20008000000 */
[----:B----4-:R-:W-:Y:S01]  /*0ad0*/  UMOV UR5, UR6 ;  /* 0x0000000600057c82 */ /* 0x010fe20008000000 */
[----:B------:R-:W-:Y:S01]  /*0ae0*/  IMAD.U32 R22, RZ, RZ, UR4 ;  /* 0x00000004ff167e24 */ /* 0x000fe2000f8e00ff */
[----:B------:R-:W-:Y:S01]  /*0af0*/  UMOV UR4, UR7 ;  /* 0x0000000700047c82 */ /* 0x000fe20008000000 */
[----:B------:R-:W-:Y:S01]  /*0b00*/  SHF.R.S32.HI R0, RZ, 0x1f, R11 ;  /* 0x0000001fff007819 */ /* 0x000fe2000001140b */
[----:B------:R-:W-:-:S03]  /*0b10*/  IMAD.U32 R23, RZ, RZ, UR5 ;  /* 0x00000005ff177e24 */ /* 0x000fc6000f8e00ff */
[CC--:B------:R-:W-:Y:S02]  /*0b20*/  LEA.HI R3, R0.reuse, R11.reuse, RZ, 0x4 ;  /* 0x0000000b00037211 */ /* 0x0c0fe400078f20ff */
[----:B------:R-:W-:Y:S02]  /*0b30*/  LEA.HI R2, R0, R11, RZ, 0x7 ;  /* 0x0000000b00027211 */ /* 0x000fe400078f38ff */
[----:B------:R-:W-:Y:S02]  /*0b40*/  SHF.R.S32.HI R4, RZ, 0x4, R3 ;  /* 0x00000004ff047819 */ /* 0x000fe40000011403 */
[----:B------:R-:W-:Y:S02]  /*0b50*/  LOP3.LUT R6, R2, 0xffffff80, RZ, 0xc0, !PT ;  /* 0xffffff8002067812 */ /* 0x000fe400078ec0ff */
[C---:B------:R-:W-:Y:S02]  /*0b60*/  LEA.HI R5, R3.reuse, R4, RZ, 0x1 ;  /* 0x0000000403057211 */ /* 0x040fe400078f08ff */
[----:B------:R-:W-:Y:S01]  /*0b70*/  LOP3.LUT R3, R3, 0x3fffff0, RZ, 0xc0, !PT ;  /* 0x03fffff003037812 */ /* 0x000fe200078ec0ff */
[----:B------:R-:W-:Y:S01]  /*0b80*/  IMAD.IADD R10, R11, 0x1, -R6 ;  /* 0x000000010b0a7824 */ /* 0x000fe200078e0a06 */
[----:B------:R-:W-:-:S02]  /*0b90*/  LOP3.LUT R5, R5, 0x1ffffffe, RZ, 0xc0, !PT ;  /* 0x1ffffffe05057812 */ /* 0x000fc400078ec0ff */
[----:B------:R-:W-:Y:S01]  /*0ba0*/  SHF.R.S32.HI R12, RZ, 0x7, R2 ;  /* 0x00000007ff0c7819 */ /* 0x000fe20000011402 */
[----:B------:R-:W-:Y:S01]  /*0bb0*/  IMAD.IADD R3, R11, 0x1, -R3 ;  /* 0x000000010b037824 */ /* 0x000fe200078e0a03 */
[----:B------:R-:W-:Y:S01]  /*0bc0*/  SHF.R.S32.HI R6, RZ, 0x1f, R10 ;  /* 0x0000001fff067819 */ /* 0x000fe2000001140a */
[----:B------:R-:W-:Y:S01]  /*0bd0*/  IMAD.IADD R5, R4, 0x1, -R5 ;  /* 0x0000000104057824 */ /* 0x000fe200078e0a05 */
[CC--:B------:R-:W-:Y:S02]  /*0be0*/  LEA.HI R4, R0.reuse, R11.reuse, RZ, 0x5 ;  /* 0x0000000b00047211 */ /* 0x0c0fe400078f28ff */
[----:B------:R-:W-:Y:S02]  /*0bf0*/  LEA.HI R0, R0, R11, RZ, 0x3 ;  /* 0x0000000b00007211 */ /* 0x000fe400078f18ff */
[----:B------:R-:W-:Y:S02]  /*0c00*/  SHF.R.S32.HI R13, RZ, 0x5, R4 ;  /* 0x00000005ff0d7819 */ /* 0x000fe40000011404 */
[----:B------:R-:W-:-:S02]  /*0c10*/  LEA.HI R7, R6, R10, RZ, 0x2 ;  /* 0x0000000a06077211 */ /* 0x000fc400078f10ff */
[----:B------:R-:W-:Y:S01]  /*0c20*/  LEA.HI R6, R6, R10, RZ, 0x5 ;  /* 0x0000000a06067211 */ /* 0x000fe200078f28ff */
[----:B------:R-:W-:Y:S01]  /*0c30*/  IMAD R2, R13, 0x10, R3 ;  /* 0x000000100d027824 */ /* 0x000fe200078e0203 */
[--C-:B------:R-:W-:Y:S02]  /*0c40*/  SHF.R.S32.HI R8, RZ, 0x2, R7.reuse ;  /* 0x00000002ff087819 */ /* 0x100fe40000011407 */
[----:B------:R-:W-:Y:S01]  /*0c50*/  SHF.R.S32.HI R9, RZ, 0x1f, R7 ;  /* 0x0000001fff097819 */ /* 0x000fe20000011407 */
[----:B------:R-:W-:Y:S01]  /*0c60*/  IMAD R3, R2, 0x8, R5 ;  /* 0x0000000802037824 */ /* 0x000fe200078e0205 */
[----:B------:R-:W-:Y:S01]  /*0c70*/  SHF.R.S32.HI R6, RZ, 0x5, R6 ;  /* 0x00000005ff067819 */ /* 0x000fe20000011406 */
[----:B------:R-:W-:Y:S01]  /*0c80*/  IMAD.HI R2, R12, 0x55555556, RZ ;  /* 0x555555560c027827 */ /* 0x000fe200078e02ff */
[----:B------:R-:W-:Y:S02]  /*0c90*/  LEA.HI R9, R9, R8, RZ, 0x3 ;  /* 0x0000000809097211 */ /* 0x000fe400078f18ff */
[----:B------:R-:W-:Y:S01]  /*0ca0*/  LOP3.LUT R18, R7, 0x7ffffffc, RZ, 0xc0, !PT ;  /* 0x7ffffffc07127812 */ /* 0x000fe200078ec0ff */
[----:B------:R-:W-:Y:S01]  /*0cb0*/  IMAD.SHL.U32 R3, R3, 0x8, RZ ;  /* 0x0000000803037824 */ /* 0x000fe200078e00ff */
[----:B------:R-:W-:-:S02]  /*0cc0*/  LEA.HI R4, R2, R2, RZ, 0x1 ;  /* 0x0000000202047211 */ /* 0x000fc400078f08ff */
[----:B------:R-:W-:Y:S01]  /*0cd0*/  LOP3.LUT R2, R0, 0x1ffffff8, RZ, 0xc0, !PT ;  /* 0x1ffffff800027812 */ /* 0x000fe200078ec0ff */
[----:B------:R-:W-:Y:S01]  /*0ce0*/  IMAD.WIDE R22, R3, 0x2, R22 ;  /* 0x0000000203167825 */ /* 0x000fe200078e0216 */
[----:B------:R-:W-:Y:S02]  /*0cf0*/  LOP3.LUT R9, R9, 0xfffffff8, RZ, 0xc0, !PT ;  /* 0xfffffff809097812 */ /* 0x000fe400078ec0ff */
[----:B------:R-:W-:Y:S01]  /*0d00*/  SHF.R.S32.HI R156, RZ, 0x3, R0 ;  /* 0x00000003ff9c7819 */ /* 0x000fe20000011400 */
[----:B------:R-:W-:Y:S02]  /*0d10*/  IMAD.IADD R2, R11, 0x1, -R2 ;  /* 0x000000010b027824 */ /* 0x000fe400078e0a02 */
[----:B------:R-:W-:Y:S02]  /*0d20*/  IMAD.IADD R9, R8, 0x1, -R9 ;  /* 0x0000000108097824 */ /* 0x000fe400078e0a09 */
[----:B------:R-:W-:Y:S02]  /*0d30*/  IMAD.SHL.U32 R2, R2, 0x8, RZ ;  /* 0x0000000802027824 */ /* 0x000fe400078e00ff */
[----:B------:R-:W-:-:S02]  /*0d40*/  IMAD R4, R4, -0x3, R12 ;  /* 0xfffffffd04047824 */ /* 0x000fc400078e020c */
[----:B------:R-:W-:Y:S01]  /*0d50*/  IMAD R9, R6, 0x10, R9 ;  /* 0x0000001006097824 */ /* 0x000fe200078e0209 */
[----:B------:R-:W-:Y:S01]  /*0d60*/  SHF.R.S32.HI R3, RZ, 0x1f, R2 ;  /* 0x0000001fff037819 */ /* 0x000fe20000011402 */
[----:B------:R-:W-:Y:S02]  /*0d70*/  IMAD.IADD R18, R10, 0x1, -R18 ;  /* 0x000000010a127824 */ /* 0x000fe400078e0a12 */
[----:B------:R-:W-:Y:S02]  /*0d80*/  IMAD R19, R4, 0x40, R9 ;  /* 0x0000004004137824 */ /* 0x000fe400078e0209 */
[----:B------:R3:W-:Y:S05]  /*0d90*/  STL.64 [R1+0x8], R2 ;  /* 0x0000080201007387 */ /* 0x0007ea0000100a00 */
.L_x_1537:
        /* <DEDUP_REMOVED lines=11> */
[----:B---34-:R-:W-:Y:S05]  /*0e50*/  @!P0 BRA `(.L_x_1488) ;  /* 0x0000000000208947 */ /* 0x018fea0003800000 */
        /* <DEDUP_REMOVED lines=8> */
.L_x_1488:
[----:B------:R-:W-:Y:S01]  /*0ee0*/  ULDC UR6, c[0x0][0xdc4] ;  /* 0x0003710000067ab9 */ /* 0x000fe20000000800 */
[----:B------:R-:W-:Y:S01]  /*0ef0*/  UMOV UR41, UR7 ;  /* 0x0000000700297c82 */ /* 0x000fe20008000000 */
[----:B------:R-:W-:-:S11]  /*0f00*/  UISETP.NE.AND UP0, UPT, UR6, 0x1, UPT ;  /* 0x000000010600788c */ /* 0x000fd6000bf05270 */
[----:B------:R-:W-:Y:S02]  /*0f10*/  @UP0 ULDC.64 UR10, c[0x0][0xdc8] ;  /* 0x00037200000a0ab9 */ /* 0x000fe40000000a00 */
[----:B------:R-:W-:-:S04]  /*0f20*/  UIMAD.WIDE.U32 UR4, UR7, UR10, URZ ;  /* 0x0000000a070472a5 */ /* 0x000fc8000f8e003f */
[----:B------:R-:W-:-:S04]  /*0f30*/  @UP0 USHF.R.U32.HI UR41, URZ, UR11, UR5 ;  /* 0x0000000b3f290299 */ /* 0x000fc80008011605 */
[----:B------:R-:W-:-:S12]  /*0f40*/  UIMAD UR4, UR41, UR6, URZ ;  /* 0x00000006290472a4 */ /* 0x000fd8000f8e023f */
.L_x_1489:
[----:B------:R-:W1:Y:S01]  /*0f50*/  LDC.64 R14, c[0x0][0x990] ;  /* 0x00026400ff0e7b82 */ /* 0x000e620000000a00 */
[----:B------:R-:W-:Y:S01]  /*0f60*/  ULDC UR43, c[0x0][0xdb8] ;  /* 0x00036e00002b7ab9 */ /* 0x000fe20000000800 */
[----:B------:R-:W-:Y:S02]  /*0f70*/  UIADD3 UR4, UR7, -UR4, URZ ;  /* 0x8000000407047290 */ /* 0x000fe4000fffe03f */
[----:B------:R-:W-:Y:S01]  /*0f80*/  UISETP.NE.AND UP0, UPT, UR43, 0x1, UPT ;  /* 0x000000012b00788c */ /* 0x000fe2000bf05270 */
[----:B------:R-:W-:-:S03]  /*0f90*/  ULDC UR5, c[0x0][0xdc4] ;  /* 0x0003710000057ab9 */ /* 0x000fc60000000800 */
[----:B------:R-:W2:Y:S01]  /*0fa0*/  LDC R0, c[0x0][0x428] ;  /* 0x00010a00ff007b82 */ /* 0x000ea20000000800 */
[----:B------:R-:W-:-:S06]  /*0fb0*/  UIMAD UR8, UR8, UR5, UR4 ;  /* 0x00000005080872a4 */ /* 0x000fcc000f8e0204 */
[----:B------:R-:W-:Y:S01]  /*0fc0*/  @UP0 ULDC UR4, c[0x0][0xdbc] ;  /* 0x00036f0000040ab9 */ /* 0x000fe20000000800 */
[----:B------:R-:W4:Y:S01]  /*0fd0*/  LDC.64 R24, c[0x0][0x998] ;  /* 0x00026600ff187b82 */ /* 0x000f220000000a00 */
[----:B------:R-:W-:Y:S01]  /*0fe0*/  UIMAD.WIDE.U32 UR4, UR8, UR4, URZ ;  /* 0x00000004080472a5 */ /* 0x000fe2000f8e003f */
[----:B------:R-:W-:Y:S01]  /*0ff0*/  @UP0 ULDC UR6, c[0x0][0xdc0] ;  /* 0x0003700000060ab9 */ /* 0x000fe20000000800 */
[----:B------:R-:W-:Y:S02]  /*1000*/  UMOV UR44, UR8 ;  /* 0x00000008002c7c82 */ /* 0x000fe40008000000 */
[----:B------:R-:W-:Y:S01]  /*1010*/  @UP0 USHF.R.U32.HI UR44, URZ, UR6, UR5 ;  /* 0x000000063f2c0299 */ /* 0x000fe20008011605 */
[----:B-1----:R-:W-:-:S03]  /*1020*/  ISETP.NE.U32.AND P0, PT, R14, RZ, PT ;  /* 0x000000ff0e00720c */ /* 0x002fc60003f05070 */
[----:B------:R-:W-:Y:S01]  /*1030*/  UIADD3 UR4, -UR44, URZ, URZ ;  /* 0x0000003f2c047290 */ /* 0x000fe2000fffe13f */
[----:B------:R-:W1:Y:S01]  /*1040*/  LDC R41, c[0x0][0x2e0] ;  /* 0x0000b800ff297b82 */ /* 0x000e620000000800 */
[----:B------:R-:W-:Y:S01]  /*1050*/  IMAD.U32 R7, RZ, RZ, UR44 ;  /* 0x0000002cff077e24 */ /* 0x000fe2000f8e00ff */
[----:B------:R-:W-:Y:S01]  /*1060*/  ISETP.NE.AND.EX P0, PT, R15, RZ, PT, P0 ;  /* 0x000000ff0f00720c */ /* 0x000fe20003f05300 */
[----:B------:R-:W-:Y:S01]  /*1070*/  UIMAD UR43, UR43, UR4, UR8 ;  /* 0x000000042b2b72a4 */ /* 0x000fe2000f8e0208 */
[----:B------:R-:W-:Y:S01]  /*1080*/  ULDC UR6, c[0x0][0xdac] ;  /* 0x00036b0000067ab9 */ /* 0x000fe20000000800 */
[----:B--2---:R-:W-:Y:S01]  /*1090*/  ISETP.NE.AND P2, PT, R0, 0x1, PT ;  /* 0x000000010000780c */ /* 0x004fe20003f45270 */
[----:B------:R-:W-:-:S03]  /*10a0*/  ULDC.64 UR4, c[0x0][0x3f8] ;  /* 0x0000fe0000047ab9 */ /* 0x000fc60000000a00 */
[----:B------:R-:W-:Y:S01]  /*10b0*/  IMAD.U32 R9, RZ, RZ, UR43 ;  /* 0x0000002bff097e24 */ /* 0x000fe2000f8e00ff */
[----:B----4-:R-:W-:-:S05]  /*10c0*/  ISETP.NE.U32.AND P1, PT, R24, RZ, PT ;  /* 0x000000ff1800720c */ /* 0x010fca0003f25070 */
[----:B------:R-:W2:Y:S01]  /*10d0*/  @P0 LDC.64 R10, c[0x0][0x9a8] ;  /* 0x00026a00ff0a0b82 */ /* 0x000ea20000000a00 */
[----:B---3--:R-:W-:Y:S02]  /*10e0*/  @P0 SHF.R.S32.HI R3, RZ, 0x1f, R7 ;  /* 0x0000001fff030819 */ /* 0x008fe40000011407 */
[----:B------:R-:W-:-:S05]  /*10f0*/  ISETP.NE.AND.EX P1, PT, R25, RZ, PT, P1 ;  /* 0x000000ff1900720c */ /* 0x000fca0003f25310 */
[----:B------:R-:W3:Y:S08]  /*1100*/  @P2 LDC R0, c[0x0][0x42c] ;  /* 0x00010b00ff002b82 */ /* 0x000ef00000000800 */
[----:B------:R-:W4:Y:S01]  /*1110*/  @P2 LDC R5, c[0x0][0x430] ;  /* 0x00010c00ff052b82 */ /* 0x000f220000000800 */
[----:B------:R-:W-:-:S07]  /*1120*/  @P1 SHF.R.S32.HI R7, RZ, 0x1f, R7 ;  /* 0x0000001fff071819 */ /* 0x000fce0000011407 */
[----:B------:R-:W5:Y:S01]  /*1130*/  @P1 LDC.64 R12, c[0x0][0x9b8] ;  /* 0x00026e00ff0c1b82 */ /* 0x000f620000000a00 */
[----:B--2---:R-:W-:-:S04]  /*1140*/  @P0 IMAD R2, R3, R10, RZ ;  /* 0x0000000a03020224 */ /* 0x004fc800078e02ff */
[----:B------:R-:W-:Y:S02]  /*1150*/  @P0 IMAD R11, R11, UR44, R2 ;  /* 0x0000002c0b0b0c24 */ /* 0x000fe4000f8e0202 */
[----:B------:R-:W-:Y:S01]  /*1160*/  @P0 IMAD.WIDE.U32 R2, R10, UR44, RZ ;  /* 0x0000002c0a020c25 */ /* 0x000fe2000f8e00ff */
[----:B------:R-:W2:Y:S03]  /*1170*/  @P0 LDC.64 R20, c[0x0][0x9b0] ;  /* 0x00026c00ff140b82 */ /* 0x000ea60000000a00 */
[----:B---3--:R-:W-:-:S04]  /*1180*/  @P2 IMAD.HI.U32 R0, R0, UR43, RZ ;  /* 0x0000002b00002c27 */ /* 0x008fc8000f8e00ff */
[----:B------:R-:W-:Y:S01]  /*1190*/  @P0 IMAD.IADD R3, R3, 0x1, R11 ;  /* 0x0000000103030824 */ /* 0x000fe200078e020b */
[----:B------:R-:W3:Y:S01]  /*11a0*/  @P1 LDC.64 R26, c[0x0][0x9c0] ;  /* 0x00027000ff1a1b82 */ /* 0x000ee20000000a00 */
[----:B----4-:R-:W-:-:S04]  /*11b0*/  @P2 SHF.R.U32.HI R9, RZ, R5, R0 ;  /* 0x00000005ff092219 */ /* 0x010fc80000011600 */
[--C-:B------:R-:W-:Y:S01]  /*11c0*/  @P1 SHF.R.S32.HI R11, RZ, 0x1f, R9.reuse ;  /* 0x0000001fff0b1819 */ /* 0x100fe20000011409 */
[----:B-----5:R-:W-:Y:S01]  /*11d0*/  @P1 IMAD R4, R7, R12, RZ ;  /* 0x0000000c07041224 */ /* 0x020fe200078e02ff */
[----:B------:R-:W-:-:S03]  /*11e0*/  @P0 SHF.R.S32.HI R7, RZ, 0x1f, R9 ;  /* 0x0000001fff070819 */ /* 0x000fc60000011409 */
[----:B------:R-:W-:Y:S02]  /*11f0*/  @P1 IMAD R13, R13, UR44, R4 ;  /* 0x0000002c0d0d1c24 */ /* 0x000fe4000f8e0204 */
[----:B------:R-:W-:-:S04]  /*1200*/  @P1 IMAD.WIDE.U32 R4, R12, UR44, RZ ;  /* 0x0000002c0c041c25 */ /* 0x000fc8000f8e00ff */
[----:B------:R-:W-:Y:S02]  /*1210*/  @P1 IMAD.IADD R5, R5, 0x1, R13 ;  /* 0x0000000105051824 */ /* 0x000fe400078e020d */
[-C--:B--2---:R-:W-:Y:S02]  /*1220*/  @P0 IMAD R0, R7, R20.reuse, RZ ;  /* 0x0000001407000224 */ /* 0x084fe400078e02ff */
[----:B------:R-:W-:-:S04]  /*1230*/  @P0 IMAD.WIDE.U32 R2, R9, R20, R2 ;  /* 0x0000001409020225 */ /* 0x000fc800078e0002 */
[-C--:B---3--:R-:W-:Y:S02]  /*1240*/  @P1 IMAD R8, R11, R26.reuse, RZ ;  /* 0x0000001a0b081224 */ /* 0x088fe400078e02ff */
[C---:B------:R-:W-:Y:S02]  /*1250*/  @P0 IMAD R11, R9.reuse, R21, R0 ;  /* 0x00000015090b0224 */ /* 0x040fe400078e0200 */
[----:B------:R-:W-:Y:S01]  /*1260*/  @P1 IMAD.WIDE.U32 R6, R9, R26, R4 ;  /* 0x0000001a09061225 */ /* 0x000fe200078e0004 */
[----:B------:R-:W-:-:S03]  /*1270*/  @P0 LEA R4, P3, R2, R14, 0x2 ;  /* 0x0000000e02040211 */ /* 0x000fc600078610ff */
[----:B------:R-:W-:Y:S01]  /*1280*/  @P1 IMAD R9, R9, R27, R8 ;  /* 0x0000001b09091224 */ /* 0x000fe200078e0208 */
[----:B------:R-:W-:Y:S01]  /*1290*/  @P1 LEA R8, P4, R6, R24, 0x2 ;  /* 0x0000001806081211 */ /* 0x000fe200078810ff */
[----:B------:R-:W-:Y:S02]  /*12a0*/  @P0 IMAD.IADD R3, R3, 0x1, R11 ;  /* 0x0000000103030824 */ /* 0x000fe400078e020b */
[----:B------:R-:W-:-:S03]  /*12b0*/  @P1 IMAD.IADD R0, R7, 0x1, R9 ;  /* 0x0000000107001824 */ /* 0x000fc600078e0209 */
[----:B------:R-:W-:Y:S01]  /*12c0*/  @P0 LEA.HI.X R5, R2, R15, R3, 0x2, P3 ;  /* 0x0000000f02050211 */ /* 0x000fe200018f1403 */
[----:B------:R-:W-:Y:S01]  /*12d0*/  IMAD.MOV.U32 R3, RZ, RZ, 0x3f800000 ;  /* 0x3f800000ff037424 */ /* 0x000fe200078e00ff */
[----:B------:R-:W-:Y:S01]  /*12e0*/  @P1 LEA.HI.X R9, R6, R25, R0, 0x2, P4 ;  /* 0x0000001906091211 */ /* 0x000fe200020f1400 */
[----:B------:R-:W-:Y:S01]  /*12f0*/  IMAD.MOV.U32 R0, RZ, RZ, 0x3f800000 ;  /* 0x3f800000ff007424 */ /* 0x000fe200078e00ff */
[----:B------:R-:W2:Y:S03]  /*1300*/  LDC R2, c[0x0][0x288] ;  /* 0x0000a200ff027b82 */ /* 0x000ea60000000800 */
[----:B------:R-:W3:Y:S04]  /*1310*/  @P0 LDG.E R3, desc[UR46][R4.64] ;  /* 0x0000002e04030981 */ /* 0x000ee8000c1e1900 */
[----:B------:R4:W3:Y:S01]  /*1320*/  @P1 LDG.E R0, desc[UR46][R8.64] ;  /* 0x0000002e08001981 */ /* 0x0008e2000c1e1900 */
[----:B------:R-:W-:Y:S01]  /*1330*/  UISETP.NE.U32.AND UP0, UPT, UR4, URZ, UPT ;  /* 0x0000003f0400728c */ /* 0x000fe2000bf05070 */
[----:B------:R-:W5:Y:S01]  /*1340*/  @P2 LDC R6, c[0x0][0x42c] ;  /* 0x00010b00ff062b82 */ /* 0x000f620000000800 */
[----:B------:R-:W-:Y:S01]  /*1350*/  ULOP3.LUT UR4, URZ, UR41, URZ, 0x33, !UPT ;  /* 0x000000293f047292 */ /* 0x000fe2000f8e333f */
[----:B------:R-:W-:Y:S01]  /*1360*/  IMAD.U32 R28, RZ, RZ, UR43 ;  /* 0x0000002bff1c7e24 */ /* 0x000fe2000f8e00ff */
[----:B------:R-:W-:Y:S01]  /*1370*/  UISETP.NE.AND.EX UP0, UPT, UR5, URZ, UPT, UP0 ;  /* 0x0000003f0500728c */ /* 0x000fe2000bf05300 */
[----:B------:R-:W-:Y:S01]  /*1380*/  PLOP3.LUT P0, PT, PT, PT, PT, 0x80, 0x0 ;  /* 0x000000000000781c */ /* 0x000fe20003f0f070 */
[----:B------:R-:W-:Y:S01]  /*1390*/  UIADD3 UR4, UR4, UR6, URZ ;  /* 0x0000000604047290 */ /* 0x000fe2000fffe03f */
[----:B------:R-:W-:Y:S01]  /*13a0*/  IMAD.MOV.U32 R55, RZ, RZ, RZ ;  /* 0x000000ffff377224 */ /* 0x000fe200078e00ff */
[----:B------:R-:W-:Y:S01]  /*13b0*/  ULDC UR5, c[0x0][0x404] ;  /* 0x0001010000057ab9 */ /* 0x000fe20000000800 */
[----:B----4-:R-:W4:Y:S01]  /*13c0*/  @P2 LDC R9, c[0x0][0x430] ;  /* 0x00010c00ff092b82 */ /* 0x010f220000000800 */
[----:B------:R-:W-:Y:S01]  /*13d0*/  USEL UR5, UR5, 0x1, UP0 ;  /* 0x0000000105057887 */ /* 0x000fe20008000000 */
[----:B------:R-:W-:Y:S01]  /*13e0*/  CS2R R10, SRZ ;  /* 0x00000000000a7805 */ /* 0x000fe2000001ff00 */
[----:B------:R-:W-:Y:S01]  /*13f0*/  UIMAD UR42, UR4, 0xc0, URZ ;  /* 0x000000c0042a78a4 */ /* 0x000fe2000f8e023f */
[----:B------:R-:W-:-:S02]  /*1400*/  CS2R R12, SRZ ;  /* 0x00000000000c7805 */ /* 0x000fc4000001ff00 */
[----:B------:R-:W-:Y:S01]  /*1410*/  CS2R R14, SRZ ;  /* 0x00000000000e7805 */ /* 0x000fe2000001ff00 */
[----:B------:R-:W-:Y:S01]  /*1420*/  ULDC UR4, c[0x0][0x988] ;  /* 0x0002620000047ab9 */ /* 0x000fe20000000800 */
[----:B-1----:R-:W-:Y:S01]  /*1430*/  IMAD R41, R41, UR5, RZ ;  /* 0x0000000529297c24 */ /* 0x002fe2000f8e02ff */
[----:B------:R-:W-:Y:S02]  /*1440*/  CS2R R20, SRZ ;  /* 0x0000000000147805 */ /* 0x000fe4000001ff00 */
[----:B------:R-:W-:Y:S02]  /*1450*/  CS2R R24, SRZ ;  /* 0x0000000000187805 */ /* 0x000fe4000001ff00 */
[----:B------:R-:W-:Y:S02]  /*1460*/  CS2R R26, SRZ ;  /* 0x00000000001a7805 */ /* 0x000fe4000001ff00 */
[----:B------:R-:W-:Y:S02]  /*1470*/  CS2R R32, SRZ ;  /* 0x0000000000207805 */ /* 0x000fe4000001ff00 */
[C---:B--2---:R-:W-:Y:S01]  /*1480*/  IADD3 R4, R41.reuse, 0x15f, -R2 ;  /* 0x0000015f29047810 */ /* 0x044fe20007ffe802 */
[----:B------:R-:W-:Y:S01]  /*1490*/  VIADD R2, R41, 0x9f ;  /* 0x0000009f29027836 */ /* 0x000fe20000000000 */
[----:B------:R-:W-:-:S02]  /*14a0*/  CS2R R30, SRZ ;  /* 0x00000000001e7805 */ /* 0x000fc4000001ff00 */
[----:B------:R-:W-:Y:S01]  /*14b0*/  CS2R R56, SRZ ;  /* 0x0000000000387805 */ /* 0x000fe2000001ff00 */
[----:B-----5:R-:W-:Y:S01]  /*14c0*/  @P2 IMAD.HI.U32 R6, R6, UR43, RZ ;  /* 0x0000002b06062c27 */ /* 0x020fe2000f8e00ff */
[----:B------:R-:W-:Y:S02]  /*14d0*/  CS2R R36, SRZ ;  /* 0x0000000000247805 */ /* 0x000fe4000001ff00 */
[----:B------:R-:W-:Y:S02]  /*14e0*/  CS2R R58, SRZ ;  /* 0x00000000003a7805 */ /* 0x000fe4000001ff00 */
[----:B------:R-:W-:Y:S01]  /*14f0*/  CS2R R44, SRZ ;  /* 0x00000000002c7805 */ /* 0x000fe2000001ff00 */
[----:B------:R-:W-:Y:S02]  /*1500*/  VIADD R4, R4, UR42 ;  /* 0x0000002a04047c36 */ /* 0x000fe40008000000 */
[----:B------:R-:W-:Y:S01]  /*1510*/  IMAD.HI R2, R2, 0x66666667, RZ ;  /* 0x6666666702027827 */ /* 0x000fe200078e02ff */
[----:B----4-:R-:W-:-:S02]  /*1520*/  @P2 SHF.R.U32.HI R28, RZ, R9, R6 ;  /* 0x00000009ff1c2219 */ /* 0x010fc40000011606 */
[----:B------:R-:W-:Y:S01]  /*1530*/  CS2R R8, SRZ ;  /* 0x0000000000087805 */ /* 0x000fe2000001ff00 */
[----:B------:R-:W-:Y:S01]  /*1540*/  IMAD.HI R4, R4, 0x66666667, RZ ;  /* 0x6666666704047827 */ /* 0x000fe200078e02ff */
[----:B------:R-:W-:Y:S01]  /*1550*/  SHF.R.U32.HI R5, RZ, 0x1f, R2 ;  /* 0x0000001fff057819 */ /* 0x000fe20000011602 */
[----:B------:R1:W-:Y:S02]  /*1560*/  STL [R1], R28 ;  /* 0x0000001c01007387 */ /* 0x0003e40000100800 */
[----:B------:R-:W-:Y:S01]  /*1570*/  IMAD.MOV.U32 R60, RZ, RZ, RZ ;  /* 0x000000ffff3c7224 */ /* 0x000fe200078e00ff */
[----:B------:R-:W-:Y:S02]  /*1580*/  SHF.R.U32.HI R7, RZ, 0x1f, R4 ;  /* 0x0000001fff077819 */ /* 0x000fe40000011604 */
[----:B------:R-:W-:Y:S02]  /*1590*/  LEA.HI.SX32 R5, R2, R5, 0x1a ;  /* 0x0000000502057211 */ /* 0x000fe400078fd2ff */
[----:B------:R-:W-:-:S02]  /*15a0*/  LEA.HI.SX32 R40, R4, R7, 0x1a ;  /* 0x0000000704287211 */ /* 0x000fc400078fd2ff */
[----:B------:R-:W-:Y:S02]  /*15b0*/  CS2R R6, SRZ ;  /* 0x0000000000067805 */ /* 0x000fe4000001ff00 */
[----:B------:R-:W-:Y:S02]  /*15c0*/  VIMNMX R40, R5, R40, PT ;  /* 0x0000002805287248 */ /* 0x000fe40003fe0100 */
[----:B------:R-:W-:Y:S02]  /*15d0*/  CS2R R4, SRZ ;  /* 0x0000000000047805 */ /* 0x000fe4000001ff00 */
[----:B-1----:R-:W-:Y:S02]  /*15e0*/  CS2R R28, SRZ ;  /* 0x00000000001c7805 */ /* 0x002fe4000001ff00 */
[----:B------:R-:W-:Y:S01]  /*15f0*/  ISETP.GE.AND P1, PT, R40, 0x1, PT ;  /* 0x000000012800780c */ /* 0x000fe20003f26270 */
[----:B---3--:R-:W-:-:S04]  /*1600*/  FMUL.FTZ R0, R3, R0 ;  /* 0x0000000003007220 */ /* 0x008fc80000410000 */
[----:B------:R-:W-:-:S08]  /*1610*/  FMUL.FTZ R2, R0, UR4 ;  /* 0x0000000400027c20 */ /* 0x000fd00008410000 */
[----:B------:R-:W-:Y:S05]  /*1620*/  @!P1 BRA `(.L_x_1490) ;  /* 0x00000084007c9947 */ /* 0x000fea0003800000 */
[----:B------:R-:W1:Y:S02]  /*1630*/  S2R R34, SR_TID.X ;  /* 0x0000000000227919 */ /* 0x000e640000002100 */
[----:B-1----:R-:W-:-:S05]  /*1640*/  VIADD R35, R34, 0xffffff80 ;  /* 0xffffff8022237836 */ /* 0x002fca0000000000 */
[----:B------:R-:W-:-:S04]  /*1650*/  SHF.R.S32.HI R34, RZ, 0x1f, R35 ;  /* 0x0000001fff227819 */ /* 0x000fc80000011423 */
[----:B------:R-:W-:-:S04]  /*1660*/  LEA.HI R34, R34, R35, RZ, 0x7 ;  /* 0x0000002322227211 */ /* 0x000fc800078f38ff */
[----:B------:R-:W-:-:S05]  /*1670*/  SHF.R.S32.HI R34, RZ, 0x7, R34 ;  /* 0x00000007ff227819 */ /* 0x000fca0000011422 */
        /* <DEDUP_REMOVED lines=28> */
.L_x_1491:
[----:B------:R-:W2:Y:S01]  /*1840*/  LDL R20, [R1+0x4] ;  /* 0x0000040001147983 */ /* 0x000ea20000100800 */
[----:B------:R-:W-:Y:S02]  /*1850*/  ISETP.NE.AND P1, PT, R17, 0x3, PT ;  /* 0x000000031100780c */ /* 0x000fe40003f25270 */
[----:B--2---:R-:W-:-:S04]  /*1860*/  LEA.HI R0, R20, R20, RZ, 0x1 ;  /* 0x0000001414007211 */ /* 0x004fc800078f08ff */
[----:B------:R-:W-:-:S05]  /*1870*/  LOP3.LUT R0, R0, 0xfffffffe, RZ, 0xc0, !PT ;  /* 0xfffffffe00007812 */ /* 0x000fca00078ec0ff */
[----:B------:R-:W-:-:S05]  /*1880*/  IMAD.IADD R0, R20, 0x1, -R0 ;  /* 0x0000000114007824 */ /* 0x000fca00078e0a00 */
[----:B------:R-:W-:-:S04]  /*1890*/  SHF.L.U32 R0, R0, 0x1f, RZ ;  /* 0x0000001f00007819 */ /* 0x000fc800000006ff */
[----:B------:R-:W1:Y:S02]  /*18a0*/  SYNCS.PHASECHK.TRANS64.TRYWAIT P0, [UR40+0x13200], R0 ;  /* 0x01320000ff0075a7 */ /* 0x000e640008000168 */
[----:B-1----:R-:W-:Y:S05]  /*18b0*/  @!P0 BRA `(.L_x_1492) ;  /* 0x000000c000408947 */ /* 0x002fea0003800000 */
.L_x_1607:
[----:B------:R-:W-:Y:S05]  /*18c0*/  @!P1 BRA `(.L_x_1493) ;  /* 0x0000000000049947 */ /* 0x000fea0003800000 */
[----:B------:R-:W-:Y:S01]  /*18d0*/  BPT.TRAP 0x1 ;  /* 0x000000040000795c */ /* 0x000fe20000300000 */
.L_x_1493:
[----:B------:R-:W-:Y:S01]  /*18e0*/  IMAD.U32 R4, RZ, RZ, UR38 ;  /* 0x00000026ff047e24 */ /* 0x000fe2000f8e00ff */
[----:B-1----:R-:W-:-:S04]  /*18f0*/  SHF.L.U32 R3, R16, 0x1f, RZ ;  /* 0x0000001f10037819 */ /* 0x002fc800000006ff */
[----:B------:R-:W-:-:S04]  /*1900*/  LEA R4, R4, UR40, 0x3 ;  /* 0x0000002804047c11 */ /* 0x000fc8000f8e18ff */
[----:B------:R1:W2:Y:S01]  /*1910*/  SYNCS.PHASECHK.TRANS64.TRYWAIT P0, [R4+URZ+0x13230], R3 ;  /* 0x01323003040075a7 */ /* 0x0002a2000800017f */
[----:B------:R-:W-:Y:S05]  /*1920*/  @!P1 BRA `(.L_x_1494) ;  /* 0x0000000000049947 */ /* 0x000fea0003800000 */
[----:B------:R-:W-:Y:S01]  /*1930*/  BPT.TRAP 0x1 ;  /* 0x000000040000795c */ /* 0x000fe20000300000 */
.L_x_1494:
[----:B--2---:R-:W-:Y:S05]  /*1940*/  @P0 BRA `(.L_x_1495) ;  /* 0x0000000000080947 */ /* 0x004fea0003800000 */
[----:B------:R-:W2:Y:S02]  /*1950*/  SYNCS.PHASECHK.TRANS64.TRYWAIT P0, [R4+URZ+0x13230], R3 ;  /* 0x01323003040075a7 */ /* 0x000ea4000800017f */
[----:B--2---:R-:W-:Y:S05]  /*1960*/  @!P0 BRA `(.L_x_1496) ;  /* 0x000000c0002c8947 */ /* 0x004fea0003800000 */
.L_x_1495:
[----:B------:R-:W3:Y:S01]  /*1970*/  S2R R0, SR_TID.X ;  /* 0x0000000000007919 */ /* 0x000ee20000002100 */
[----:B------:R-:W-:Y:S01]  /*1980*/  UIADD3 UR4, UR40, 0xe000, URZ ;  /* 0x0000e00028047890 */ /* 0x000fe2000fffe03f */
[----:B------:R-:W-:-:S03]  /*1990*/  IMAD.MOV.U32 R55, RZ, RZ, RZ ;  /* 0x000000ffff377224 */ /* 0x000fc600078e00ff */
[----:B------:R-:W-:-:S04]  /*19a0*/  USHF.R.U32.HI UR4, URZ, 0x4, UR4 ;  /* 0x000000043f047899 */ /* 0x000fc80008011604 */
[----:B------:R-:W-:-:S06]  /*19b0*/  ULOP3.LUT UR4, UR4, 0x3fff, URZ, 0xc0, !UPT ;  /* 0x00003fff04047892 */ /* 0x000fcc000f8ec03f */
[----:B------:R-:W-:Y:S01]  /*19c0*/  IMAD.U32 R6, RZ, RZ, UR4 ;  /* 0x00000004ff067e24 */ /* 0x000fe2000f8e00ff */
[----:B------:R-:W-:Y:S05]  /*19d0*/  WARPSYNC.ALL ;  /* 0x0000000000007948 */ /* 0x000fea0003800000 */
[----:B------:R-:W-:Y:S02]  /*19e0*/  LOP3.LUT R6, R6, 0x10000, RZ, 0xfc, !PT ;  /* 0x0001000006067812 */ /* 0x000fe400078efcff */
[----:B---3--:R-:W-:Y:S02]  /*19f0*/  LOP3.LUT P0, RZ, R0, 0x7f, RZ, 0xc0, !PT ;  /* 0x0000007f00ff7812 */ /* 0x008fe4000780c0ff */
[----:B------:R-:W-:Y:S01]  /*1a00*/  R2UR UR4, R6 ;  /* 0x00000000060472ca */ /* 0x000fe200000e0000 */
[----:B------:R-:W-:Y:S01]  /*1a10*/  ULOP3.LUT UR45, UR45, 0x10000, URZ, 0xfc, !UPT ;  /* 0x000100002d2d7892 */ /* 0x000fe2000f8efc3f */
[----:B------:R-:W-:Y:S01]  /*1a20*/  WARPGROUP.ARRIVE ;  /* 0x00000000000079c5 */ /* 0x000fe20000000000 */
[----:B------:R-:W-:Y:S01]  /*1a30*/  UMOV UR13, 0x80000020 ;  /* 0x80000020000d7882 */ /* 0x000fe20000000000 */
[----:B------:R-:W-:Y:S01]  /*1a40*/  UMOV UR15, 0x80000020 ;  /* 0x80000020000f7882 */ /* 0x000fe20000000000 */
[----:B------:R-:W-:Y:S01]  /*1a50*/  UIADD3 UR8, UR45, 0x2, URZ ;  /* 0x000000022d087890 */ /* 0x000fe2000fffe03f */
[----:B------:R-:W3:Y:S01]  /*1a60*/  LDC R8, c[0x0][0x288] ;  /* 0x0000a200ff087b82 */ /* 0x000ee20000000800 */
[----:B------:R-:W-:Y:S01]  /*1a70*/  UMOV UR9, 0x80000020 ;  /* 0x8000002000097882 */ /* 0x000fe20000000000 */
[----:B------:R-:W-:Y:S01]  /*1a80*/  UMOV UR12, UR45 ;  /* 0x0000002d000c7c82 */ /* 0x000fe20008000000 */
[----:B------:R-:W-:Y:S01]  /*1a90*/  UMOV UR11, 0x80000020 ;  /* 0x80000020000b7882 */ /* 0x000fe20000000000 */
[----:B-12---:R-:W-:-:S02]  /*1aa0*/  IMAD R3, R40, -0xa0, R41 ;  /* 0xffffff6028037824 */ /* 0x006fc400078e0229 */
[----:B------:R-:W-:Y:S01]  /*1ab0*/  VIADD R121, R19, UR42 ;  /* 0x0000002a13797c36 */ /* 0x000fe20008000000 */
[----:B------:R-:W-:Y:S01]  /*1ac0*/  UIMAD UR4, UR38, 0x280, UR4 ;  /* 0x00000280260478a4 */ /* 0x000fe2000f8e0204 */
[----:B------:R-:W-:-:S03]  /*1ad0*/  @!P0 VIADD R4, R4, 0x13240 ;  /* 0x0001324004048836 */ /* 0x000fc60000000000 */
[----:B------:R-:W-:Y:S02]  /*1ae0*/  UIADD3 UR5, UR4, 0x180, URZ ;  /* 0x0000018004057890 */ /* 0x000fe4000fffe03f */
[----:B------:R-:W-:Y:S01]  /*1af0*/  UIADD3 UR6, UR4, 0x200, URZ ;  /* 0x0000020004067890 */ /* 0x000fe2000fffe03f */
[----:B------:R-:W-:Y:S01]  /*1b00*/  @!P0 PRMT R4, RZ, 0x654, R4 ;  /* 0x00000654ff048816 */ /* 0x000fe20000000004 */
[----:B------:R-:W-:Y:S01]  /*1b10*/  UMOV UR14, UR4 ;  /* 0x00000004000e7c82 */ /* 0x000fe20008000000 */
[----:B------:R-:W-:Y:S01]  /*1b20*/  UIADD3 UR10, UR4, 0x2, URZ ;  /* 0x00000002040a7890 */ /* 0x000fe2000fffe03f */
[----:B------:R-:W-:Y:S01]  /*1b30*/  QGMMA.64x32x32.F32.E4M3.E4M3 R104, gdesc[UR12], RZ, !UPT, gsb0 ;  /* 0x006000000c6879f3 */ /* 0x000fe2000c0008ff */
[----:B------:R-:W-:Y:S01]  /*1b40*/  UIADD3 UR14, UR4, 0x80, URZ ;  /* 0x00000080040e7890 */ /* 0x000fe2000fffe03f */
[----:B------:R-:W-:Y:S01]  /*1b50*/  UMOV UR15, 0x80000020 ;  /* 0x80000020000f7882 */ /* 0x000fe20000000000 */
[C---:B---3--:R-:W-:Y:S01]  /*1b60*/  IADD3 R5, -R8.reuse, 0xa1, R3 ;  /* 0x000000a108057810 */ /* 0x048fe20007ffe103 */
[----:B------:R-:W-:Y:S01]  /*1b70*/  VIADD R3, R3, 0xa0 ;  /* 0x000000a003037836 */ /* 0x000fe20000000000 */
[----:B------:R-:W-:-:S03]  /*1b80*/  IADD3 R41, -R8, UR42, R41 ;  /* 0x0000002a08297c10 */ /* 0x000fc6000fffe129 */
[C---:B------:R-:W-:Y:S02]  /*1b90*/  IMAD R12, R18.reuse, -0x2, R5 ;  /* 0xfffffffe120c7824 */ /* 0x040fe400078e0205 */
[----:B------:R-:W-:-:S03]  /*1ba0*/  IMAD R20, R18, -0x2, R3 ;  /* 0xfffffffe12147824 */ /* 0x000fc600078e0203 */
[----:B------:R-:W-:-:S04]  /*1bb0*/  IADD3 R3, R12, 0x8, R121 ;  /* 0x000000080c037810 */ /* 0x000fc80007ffe079 */
[----:B------:R-:W-:-:S04]  /*1bc0*/  VIMNMX R0, R20, R3, PT ;  /* 0x0000000314007248 */ /* 0x000fc80003fe0100 */
[C---:B------:R-:W-:Y:S02]  /*1bd0*/  ISETP.GT.AND P2, PT, R0.reuse, RZ, PT ;  /* 0x000000ff0000720c */ /* 0x040fe40003f44270 */
        /* <DEDUP_REMOVED lines=29> */
[----:B------:R-:W-:Y:S01]  /*1db0*/  ISETP.GT.AND P2, PT, R0, 0x9, PT ;  /* 0x000000090000780c */ /* 0x000fe20003f44270 */
[----:B------:R-:W-:Y:S01]  /*1dc0*/  QGMMA.64x32x32.F32.E4M3.E4M3 R88, gdesc[UR8], R88, gsb0 ;  /* 0x00600000085879f3 */ /* 0x000fe20008000858 */
[----:B------:R-:W-:Y:S01]  /*1dd0*/  UIADD3 UR10, UR4, 0x102, URZ ;  /* 0x00000102040a7890 */ /* 0x000fe2000fffe03f */
[----:B------:R-:W-:Y:S01]  /*1de0*/  FSEL R110, R110, -INF , P4 ;  /* 0xff8000006e6e7808 */ /* 0x000fe20002000000 */
[----:B------:R-:W-:Y:S01]  /*1df0*/  UMOV UR11, 0x80000020 ;  /* 0x80000020000b7882 */ /* 0x000fe20000000000 */
[----:B------:R-:W-:-:S02]  /*1e00*/  FMNMX.FTZ R3, R106, R10, !PT ;  /* 0x0000000a6a037209 */ /* 0x000fc40007810000 */
[----:B------:R-:W-:Y:S02]  /*1e10*/  ISETP.GT.AND P3, PT, R0, 0x10, PT ;  /* 0x000000100000780c */ /* 0x000fe40003f64270 */
[----:B------:R-:W-:Y:S02]  /*1e20*/  FSEL R50, R111, -INF , P2 ;  /* 0xff8000006f327808 */ /* 0x000fe40001000000 */
[----:B------:R-:W-:Y:S02]  /*1e30*/  FMNMX.FTZ R3, R110, R3, !PT ;  /* 0x000000036e037209 */ /* 0x000fe40007810000 */
[----:B------:R-:W-:Y:S02]  /*1e40*/  ISETP.GT.AND P2, PT, R0, 0x11, PT ;  /* 0x000000110000780c */ /* 0x000fe40003f44270 */
[----:B------:R-:W-:Y:S02]  /*1e50*/  FSEL R114, R114, -INF , P3 ;  /* 0xff80000072727808 */ /* 0x000fe40001800000 */
        /* <DEDUP_REMOVED lines=11> */
[----:B------:R-:W-:Y:S01]  /*1f10*/  FMNMX.FTZ R3, R119, R14, !PT ;  /* 0x0000000e77037209 */ /* 0x000fe20007810000 */
[----:B------:R-:W-:Y:S02]  /*1f20*/  WARPGROUP.DEPBAR.LE gsb0, 0x0 ;  /* 0x00008000000079c5 */ /* 0x000fe40000010000 */
[----:B------:R-:W-:Y:S01]  /*1f30*/  WARPGROUP.ARRIVE ;  /* 0x00000000000079c5 */ /* 0x000fe20000000000 */
[----:B------:R-:W-:-:S02]  /*1f40*/  FSEL R90, R90, -INF , P3 ;  /* 0xff8000005a5a7808 */ /* 0x000fc40001800000 */
[----:B------:R-:W-:Y:S02]  /*1f50*/  ISETP.GT.AND P3, PT, R0, 0x28, PT ;  /* 0x000000280000780c */ /* 0x000fe40003f64270 */
[----:B------:R-:W-:Y:S01]  /*1f60*/  FSEL R48, R91, -INF , P2 ;  /* 0xff8000005b307808 */ /* 0x000fe20001000000 */
[----:B------:R-:W-:Y:S01]  /*1f70*/  QGMMA.64x32x32.F32.E4M3.E4M3 R72, gdesc[UR8], R72, gsb0 ;  /* 0x00600000084879f3 */ /* 0x000fe20008000848 */
[----:B------:R-:W-:Y:S01]  /*1f80*/  UIADD3 UR10, UR4, 0x182, URZ ;  /* 0x00000182040a7890 */ /* 0x000fe2000fffe03f */
[----:B------:R-:W-:Y:S01]  /*1f90*/  FMNMX.FTZ R3, R90, R3, !PT ;  /* 0x000000035a037209 */ /* 0x000fe20007810000 */
[----:B------:R-:W-:Y:S01]  /*1fa0*/  UMOV UR11, 0x80000020 ;  /* 0x80000020000b7882 */ /* 0x000fe20000000000 */
        /* <DEDUP_REMOVED lines=32> */
[C---:B------:R-:W-:Y:S02]  /*21b0*/  ISETP.GT.AND P3, PT, R0.reuse, 0x50, PT ;  /* 0x000000500000780c */ /* 0x040fe40003f64270 */
[----:B------:R-:W-:Y:S02]  /*21c0*/  FSEL R79, R79, -INF , P2 ;  /* 0xff8000004f4f7808 */ /* 0x000fe40001000000 */
[----:B------:R-:W-:Y:S02]  /*21d0*/  FMNMX.FTZ R14, R3, R14, !PT ;  /* 0x0000000e030e7209 */ /* 0x000fe40007810000 */
[----:B------:R-:W-:Y:S02]  /*21e0*/  ISETP.GT.AND P2, PT, R0, 0x51, PT ;  /* 0x000000510000780c */ /* 0x000fe40003f44270 */
[----:B------:R-:W-:Y:S01]  /*21f0*/  FSEL R5, R82, -INF , P3 ;  /* 0xff80000052057808 */ /* 0x000fe20001800000 */
[----:B------:R-:W-:Y:S01]  /*2200*/  IMAD.HI R82, R41, 0x66666667, RZ ;  /* 0x6666666729527827 */ /* 0x000fe200078e02ff */
[----:B------:R-:W-:-:S02]  /*2210*/  FMNMX.FTZ R14, R79, R14, !PT ;  /* 0x0000000e4f0e7209 */ /* 0x000fc40007810000 */
[C---:B------:R-:W-:Y:S02]  /*2220*/  ISETP.GT.AND P3, PT, R0.reuse, 0x58, PT ;  /* 0x000000580000780c */ /* 0x040fe40003f64270 */
[----:B------:R-:W-:Y:S02]  /*2230*/  FSEL R83, R83, -INF , P2 ;  /* 0xff80000053537808 */ /* 0x000fe40001000000 */
[----:B------:R-:W-:Y:S02]  /*2240*/  FMNMX.FTZ R14, R5, R14, !PT ;  /* 0x0000000e050e7209 */ /* 0x000fe40007810000 */
[----:B------:R-:W-:Y:S02]  /*2250*/  ISETP.GT.AND P2, PT, R0, 0x59, PT ;  /* 0x000000590000780c */ /* 0x000fe40003f44270 */
[----:B------:R-:W-:Y:S02]  /*2260*/  FSEL R7, R86, -INF , P3 ;  /* 0xff80000056077808 */ /* 0x000fe40001800000 */
[----:B------:R-:W-:-:S02]  /*2270*/  FMNMX.FTZ R14, R83, R14, !PT ;  /* 0x0000000e530e7209 */ /* 0x000fc40007810000 */
[C---:B------:R-:W-:Y:S02]  /*2280*/  ISETP.GT.AND P3, PT, R0.reuse, 0x60, PT ;  /* 0x000000600000780c */ /* 0x040fe40003f64270 */
[----:B------:R-:W-:Y:S02]  /*2290*/  FSEL R87, R87, -INF , P2 ;  /* 0xff80000057577808 */ /* 0x000fe40001000000 */
[----:B------:R-:W-:Y:S02]  /*22a0*/  FMNMX.FTZ R14, R7, R14, !PT ;  /* 0x0000000e070e7209 */ /* 0x000fe40007810000 */
[----:B------:R-:W-:Y:S02]  /*22b0*/  ISETP.GT.AND P2, PT, R0, 0x61, PT ;  /* 0x000000610000780c */ /* 0x000fe40003f44270 */
[----:B------:R-:W-:Y:S01]  /*22c0*/  FMNMX.FTZ R14, R87, R14, !PT ;  /* 0x0000000e570e7209 */ /* 0x000fe20007810000 */
[----:B------:R-:W-:Y:S02]  /*22d0*/  WARPGROUP.DEPBAR.LE gsb0, 0x0 ;  /* 0x00008000000079c5 */ /* 0x000fe40000010000 */
[----:B------:R-:W-:Y:S01]  /*22e0*/  WARPGROUP.ARRIVE ;  /* 0x00000000000079c5 */ /* 0x000fe20000000000 */
[----:B------:R-:W-:-:S02]  /*22f0*/  FSEL R9, R58, -INF , P3 ;  /* 0xff8000003a097808 */ /* 0x000fc40001800000 */
[C---:B------:R-:W-:Y:S02]  /*2300*/  ISETP.GT.AND P3, PT, R0.reuse, 0x68, PT ;  /* 0x000000680000780c */ /* 0x040fe40003f64270 */
[----:B------:R-:W-:Y:S01]  /*2310*/  FSEL R59, R59, -INF , P2 ;  /* 0xff8000003b3b7808 */ /* 0x000fe20001000000 */
[----:B------:R-:W-:Y:S01]  /*2320*/  QGMMA.64x32x32.F32.E4M3.E4M3 R24, gdesc[UR8], R24, gsb0 ;  /* 0x00600000081879f3 */ /* 0x000fe20008000818 */
        /* <DEDUP_REMOVED lines=22> */
[----:B------:R-:W-:Y:S01]  /*2490*/  FSEL R21, R26, -INF , P3 ;  /* 0xff8000001a157808 */ /* 0x000fe20001800000 */
[----:B------:R1:W-:Y:S01]  /*24a0*/  @!P0 SYNCS.ARRIVE.TRANS64.RED.A1T0 RZ, [R4+URZ], RZ ;  /* 0x000000ff04ff89a7 */ /* 0x0003e2000810043f */
[----:B------:R-:W-:-:S02]  /*24b0*/  ISETP.GT.AND P3, PT, R0, 0x88, PT ;  /* 0x000000880000780c */ /* 0x000fc40003f64270 */
[----:B------:R-:W-:Y:S02]  /*24c0*/  FSEL R27, R27, -INF , P2 ;  /* 0xff8000001b1b7808 */ /* 0x000fe40001000000 */
[----:B------:R-:W-:Y:S02]  /*24d0*/  FMNMX.FTZ R14, R21, R14, !PT ;  /* 0x0000000e150e7209 */ /* 0x000fe40007810000 */
[----:B------:R-:W-:Y:S02]  /*24e0*/  ISETP.GT.AND P2, PT, R0, 0x89, PT ;  /* 0x000000890000780c */ /* 0x000fe40003f44270 */
[----:B------:R-:W-:Y:S02]  /*24f0*/  FSEL R43, R30, -INF , P3 ;  /* 0xff8000001e2b7808 */ /* 0x000fe40001800000 */
[----:B------:R-:W-:Y:S02]  /*2500*/  FMNMX.FTZ R14, R27, R14, !PT ;  /* 0x0000000e1b0e7209 */ /* 0x000fe40007810000 */
        /* <DEDUP_REMOVED lines=12> */
[----:B------:R-:W-:-:S02]  /*25d0*/  FSEL R26, R39, -INF , P2 ;  /* 0xff800000271a7808 */ /* 0x000fc40001000000 */
[----:B------:R-:W-:-:S04]  /*25e0*/  FMNMX.FTZ R39, R35, R14, !PT ;  /* 0x0000000e23277209 */ /* 0x000fc80007810000 */
[----:B------:R-:W-:-:S05]  /*25f0*/  FMNMX.FTZ R39, R26, R39, !PT ;  /* 0x000000271a277209 */ /* 0x000fca0007810000 */
[----:B------:R-:W2:Y:S02]  /*2600*/  SHFL.BFLY PT, R0, R39, 0x2, 0x1f ;  /* 0x0c401f0027007f89 */ /* 0x000ea400000e0000 */
[----:B--2---:R-:W-:-:S05]  /*2610*/  FMNMX.FTZ R30, R39, R0, !PT ;  /* 0x00000000271e7209 */ /* 0x004fca0007810000 */
[----:B------:R-:W2:Y:S02]  /*2620*/  SHFL.BFLY PT, R49, R30, 0x1, 0x1f ;  /* 0x0c201f001e317f89 */ /* 0x000ea400000e0000 */
[----:B--2---:R-:W-:Y:S02]  /*2630*/  FMNMX.FTZ R0, R30, R49, !PT ;  /* 0x000000311e007209 */ /* 0x004fe40007810000 */
[----:B------:R-:W-:Y:S02]  /*2640*/  VIADDMNMX R30, R121, R12, R20, PT ;  /* 0x0000000c791e7246 */ /* 0x000fe40003800114 */
[----:B------:R-:W-:Y:S01]  /*2650*/  FSETP.NEU.FTZ.AND P2, PT, R0, -INF , PT ;  /* 0xff8000000000780b */ /* 0x000fe20003f5d000 */
[----:B------:R-:W-:-:S01]  /*2660*/  FFMA.FTZ R53, R2, R0, -8 ;  /* 0xc100000002357423 */ /* 0x000fc20000010000 */
[C---:B------:R-:W-:Y:S02]  /*2670*/  ISETP.GT.AND P3, PT, R30.reuse, 0x1, PT ;  /* 0x000000011e00780c */ /* 0x040fe40003f64270 */
[----:B------:R-:W-:-:S02]  /*2680*/  ISETP.GT.AND P4, PT, R30, 0x8, PT ;  /* 0x000000081e00780c */ /* 0x000fc40003f84270 */
[----:B------:R-:W-:Y:S02]  /*2690*/  FSEL R53, R53, RZ, P2 ;  /* 0x000000ff35357208 */ /* 0x000fe40001000000 */
[----:B------:R-:W-:Y:S02]  /*26a0*/  ISETP.GT.AND P2, PT, R30, RZ, PT ;  /* 0x000000ff1e00720c */ /* 0x000fe40003f44270 */
[----:B------:R-:W-:Y:S01]  /*26b0*/  FSEL R105, R105, -INF , P3 ;  /* 0xff80000069697808 */ /* 0x000fe20001800000 */
[----:B------:R-:W-:-:S01]  /*26c0*/  FFMA.FTZ R111, R2, R48, -R53 ;  /* 0x00000030026f7223 */ /* 0x000fc20000010835 */
[----:B------:R-:W-:Y:S01]  /*26d0*/  FSEL R91, R104, -INF , P2 ;  /* 0xff800000685b7808 */ /* 0x000fe20001000000 */
[----:B------:R-:W-:-:S01]  /*26e0*/  FFMA.FTZ R99, R2, R119, -R53 ;  /* 0x0000007702637223 */ /* 0x000fc20000010835 */
[----:B------:R-:W-:Y:S01]  /*26f0*/  ISETP.GT.AND P2, PT, R30, 0x9, PT ;  /* 0x000000091e00780c */ /* 0x000fe20003f44270 */
[----:B------:R-:W-:-:S01]  /*2700*/  FFMA.FTZ R51, R2, R50, -R53 ;  /* 0x0000003202337223 */ /* 0x000fc20000010835 */
[----:B------:R-:W-:Y:S01]  /*2710*/  FSEL R95, R108, -INF , P4 ;  /* 0xff8000006c5f7808 */ /* 0x000fe20002000000 */
[----:B------:R-:W-:-:S01]  /*2720*/  FFMA.FTZ R50, R2, R42, -R53 ;  /* 0x0000002a02327223 */ /* 0x000fc20000010835 */
[----:B------:R-:W-:Y:S01]  /*2730*/  FMNMX.FTZ R34, R91, R105, !PT ;  /* 0x000000695b227209 */ /* 0x000fe20007810000 */
[----:B------:R-:W-:-:S01]  /*2740*/  FFMA.FTZ R52, R2, R52, -R53 ;  /* 0x0000003402347223 */ /* 0x000fc20000010835 */
[----:B------:R-:W-:Y:S01]  /*2750*/  ISETP.GT.AND P3, PT, R30, 0x10, PT ;  /* 0x000000101e00780c */ /* 0x000fe20003f64270 */
[----:B------:R-:W-:-:S01]  /*2760*/  FFMA.FTZ R3, R2, R3, -R53 ;  /* 0x0000000302037223 */ /* 0x000fc20000010835 */
[----:B------:R-:W-:Y:S01]  /*2770*/  FSEL R109, R109, -INF , P2 ;  /* 0xff8000006d6d7808 */ /* 0x000fe20001000000 */
[----:B------:R-:W-:Y:S01]  /*2780*/  MUFU.EX2 R12, R52 ;  /* 0x00000034000c7308 */ /* 0x000fe20000000800 */
[----:B------:R-:W-:Y:S01]  /*2790*/  FMNMX.FTZ R34, R95, R34, !PT ;  /* 0x000000225f227209 */ /* 0x000fe20007810000 */
[--C-:B------:R-:W-:Y:S01]  /*27a0*/  FFMA.FTZ R49, R2, R106, -R53.reuse ;  /* 0x0000006a02317223 */ /* 0x100fe20000010835 */
[----:B------:R-:W-:Y:S01]  /*27b0*/  ISETP.GT.AND P2, PT, R30, 0x11, PT ;  /* 0x000000111e00780c */ /* 0x000fe20003f44270 */
[--C-:B------:R-:W-:Y:S01]  /*27c0*/  FFMA.FTZ R14, R2, R10, -R53.reuse ;  /* 0x0000000a020e7223 */ /* 0x100fe20000010835 */
[----:B------:R-:W-:Y:S01]  /*27d0*/  FSEL R103, R112, -INF , P3 ;  /* 0xff80000070677808 */ /* 0x000fe20001800000 */
[C-C-:B------:R-:W-:Y:S01]  /*27e0*/  FFMA.FTZ R47, R2.reuse, R47, -R53.reuse ;  /* 0x0000002f022f7223 */ /* 0x140fe20000010835 */
[----:B------:R-:W-:Y:S01]  /*27f0*/  FMNMX.FTZ R38, R109, R34, !PT ;  /* 0x000000226d267209 */ /* 0x000fe20007810000 */
[--C-:B------:R-:W-:Y:S01]  /*2800*/  FFMA.FTZ R10, R2, R110, -R53.reuse ;  /* 0x0000006e020a7223 */ /* 0x100fe20000010835 */
[----:B------:R-:W-:Y:S01]  /*2810*/  ISETP.GT.AND P3, PT, R30, 0x18, PT ;  /* 0x000000181e00780c */ /* 0x000fe20003f64270 */
[----:B------:R-:W-:Y:S01]  /*2820*/  MUFU.EX2 R49, R49 ;  /* 0x0000003100317308 */ /* 0x000fe20000000800 */
[----:B------:R-:W-:Y:S01]  /*2830*/  FSEL R113, R113, -INF , P2 ;  /* 0xff80000071717808 */ /* 0x000fe20001000000 */
[C-C-:B------:R-:W-:Y:S01]  /*2840*/  FFMA.FTZ R54, R2.reuse, R31, -R53.reuse ;  /* 0x0000001f02367223 */ /* 0x140fe20000010835 */
[----:B------:R-:W-:Y:S01]  /*2850*/  FMNMX.FTZ R38, R103, R38, !PT ;  /* 0x0000002667267209 */ /* 0x000fe20007810000 */
[--C-:B------:R-:W-:Y:S01]  /*2860*/  FFMA.FTZ R39, R2, R114, -R53.reuse ;  /* 0x0000007202277223 */ /* 0x100fe20000010835 */
[----:B------:R-:W-:Y:S01]  /*2870*/  ISETP.GT.AND P2, PT, R30, 0x19, PT ;  /* 0x000000191e00780c */ /* 0x000fe20003f44270 */
[--C-:B------:R-:W-:Y:S01]  /*2880*/  FFMA.FTZ R31, R2, R45, -R53.reuse ;  /* 0x0000002d021f7223 */ /* 0x100fe20000010835 */
[----:B------:R-:W-:Y:S01]  /*2890*/  FSEL R107, R116, -INF , P3 ;  /* 0xff800000746b7808 */ /* 0x000fe20001800000 */
[----:B------:R-:W-:Y:S01]  /*28a0*/  MUFU.EX2 R14, R14 ;  /* 0x0000000e000e7308 */ /* 0x000fe20000000800 */
[----:B------:R-:W-:Y:S01]  /*28b0*/  FMNMX.FTZ R38, R113, R38, !PT ;  /* 0x0000002671267209 */ /* 0x000fe20007810000 */
[C-C-:B------:R-:W-:Y:S01]  /*28c0*/  FFMA.FTZ R20, R2.reuse, R118, -R53.reuse ;  /* 0x0000007602147223 */ /* 0x140fe20000010835 */
[----:B------:R-:W-:Y:S01]  /*28d0*/  FSEL R117, R117, -INF , P2 ;  /* 0xff80000075757808 */ /* 0x000fe20001000000 */
[--C-:B------:R-:W-:Y:S01]  /*28e0*/  FFMA.FTZ R90, R2, R90, -R53.reuse ;  /* 0x0000005a025a7223 */ /* 0x100fe20000010835 */
[----:B------:R-:W-:Y:S01]  /*28f0*/  ISETP.GT.AND P2, PT, R30, 0x20, PT ;  /* 0x000000201e00780c */ /* 0x000fe20003f44270 */
[--C-:B------:R-:W-:Y:S01]  /*2900*/  FFMA.FTZ R94, R2, R94, -R53.reuse ;  /* 0x0000005e025e7223 */ /* 0x100fe20000010835 */
[----:B------:R-:W-:Y:S01]  /*2910*/  FMNMX.FTZ R38, R107, R38, !PT ;  /* 0x000000266b267209 */ /* 0x000fe20007810000 */
[----:B------:R-:W-:Y:S01]  /*2920*/  MUFU.EX2 R10, R10 ;  /* 0x0000000a000a7308 */ /* 0x000fe20000000800 */
[----:B------:R-:W-:Y:S01]  /*2930*/  ISETP.GT.AND P3, PT, R30, 0x21, PT ;  /* 0x000000211e00780c */ /* 0x000fe20003f64270 */
[--C-:B------:R-:W-:Y:S01]  /*2940*/  FFMA.FTZ R42, R2, R98, -R53.reuse ;  /* 0x00000062022a7223 */ /* 0x100fe20000010835 */
[----:B------:R-:W-:Y:S01]  /*2950*/  FSEL R115, R88, -INF , P2 ;  /* 0xff80000058737808 */ /* 0x000fe20001000000 */
[C-C-:B------:R-:W-:Y:S01]  /*2960*/  FFMA.FTZ R75, R2.reuse, R75, -R53.reuse ;  /* 0x0000004b024b7223 */ /* 0x140fe20000010835 */
[----:B------:R-:W-:Y:S01]  /*2970*/  FMNMX.FTZ R48, R117, R38, !PT ;  /* 0x0000002675307209 */ /* 0x000fe20007810000 */
[--C-:B------:R-:W-:Y:S01]  /*2980*/  FFMA.FTZ R79, R2, R79, -R53.reuse ;  /* 0x0000004f024f7223 */ /* 0x100fe20000010835 */
[----:B------:R-:W-:Y:S01]  /*2990*/  ISETP.GT.AND P2, PT, R30, 0x28, PT ;  /* 0x000000281e00780c */ /* 0x000fe20003f44270 */
[----:B------:R-:W2:Y:S01]  /*29a0*/  MUFU.EX2 R51, R51 ;  /* 0x0000003300337308 */ /* 0x000ea20000000800 */
        /* <DEDUP_REMOVED lines=9> */
[--C-:B------:R-:W-:Y:S01]  /*2a40*/  FFMA.FTZ R11, R2, R11, -R53.reuse ;  /* 0x0000000b020b7223 */ /* 0x100fe20000010835 */
[----:B------:R-:W-:Y:S01]  /*2a50*/  ISETP.GT.AND P2, PT, R30, 0x30, PT ;  /* 0x000000301e00780c */ /* 0x000fe20003f44270 */
[C-C-:B------:R-:W-:Y:S01]  /*2a60*/  FFMA.FTZ R13, R2.reuse, R13, -R53.reuse ;  /* 0x0000000d020d7223 */ /* 0x140fe20000010835 */
[----:B------:R-:W-:Y:S01]  /*2a70*/  FSEL R121, R93, -INF , P3 ;  /* 0xff8000005d797808 */ /* 0x000fe20001800000 */
[--C-:B------:R-:W-:Y:S01]  /*2a80*/  FFMA.FTZ R15, R2, R15, -R53.reuse ;  /* 0x0000000f020f7223 */ /* 0x100fe20000010835 */
[----:B------:R-:W-:Y:S01]  /*2a90*/  FMNMX.FTZ R48, R119, R48, !PT ;  /* 0x0000003077307209 */ /* 0x000fe20007810000 */
[----:B------:R3:W-:Y:S01]  /*2aa0*/  MUFU.EX2 R93, R50 ;  /* 0x00000032005d7308 */ /* 0x0007e20000000800 */
        /* <DEDUP_REMOVED lines=9> */
[C-C-:B---3--:R-:W-:Y:S01]  /*2b40*/  FFMA.FTZ R50, R2.reuse, R46, -R53.reuse ;  /* 0x0000002e02327223 */ /* 0x148fe20000010835 */
[----:B------:R-:W-:Y:S01]  /*2b50*/  FMNMX.FTZ R48, R123, R48, !PT ;  /* 0x000000307b307209 */ /* 0x000fe20007810000 */
[----:B------:R-:W-:Y:S01]  /*2b60*/  FFMA.FTZ R46, R2, R102, -R53 ;  /* 0x00000066022e7223 */ /* 0x000fe20000010835 */
[----:B------:R-:W-:-:S02]  /*2b70*/  ISETP.GT.AND P3, PT, R30, 0x39, PT ;  /* 0x000000391e00780c */ /* 0x000fc40003f64270 */
[----:B------:R-:W-:Y:S01]  /*2b80*/  FSEL R125, R100, -INF , P2 ;  /* 0xff800000647d7808 */ /* 0x000fe20001000000 */
[----:B------:R-:W3:Y:S01]  /*2b90*/  MUFU.EX2 R99, R99 ;  /* 0x0000006300637308 */ /* 0x000ee20000000800 */
[----:B------:R-:W-:Y:S02]  /*2ba0*/  FMNMX.FTZ R48, R97, R48, !PT ;  /* 0x0000003061307209 */ /* 0x000fe40007810000 */
[----:B------:R-:W-:Y:S02]  /*2bb0*/  FSEL R127, R101, -INF , P3 ;  /* 0xff800000657f7808 */ /* 0x000fe40001800000 */
[C---:B------:R-:W-:Y:S02]  /*2bc0*/  ISETP.GT.AND P2, PT, R30.reuse, 0x40, PT ;  /* 0x000000401e00780c */ /* 0x040fe40003f44270 */
[----:B------:R-:W-:Y:S01]  /*2bd0*/  FMNMX.FTZ R48, R125, R48, !PT ;  /* 0x000000307d307209 */ /* 0x000fe20007810000 */
[----:B------:R4:W-:Y:S01]  /*2be0*/  MUFU.EX2 R101, R50 ;  /* 0x0000003200657308 */ /* 0x0009e20000000800 */
[----:B------:R-:W-:-:S02]  /*2bf0*/  ISETP.GT.AND P3, PT, R30, 0x41, PT ;  /* 0x000000411e00780c */ /* 0x000fc40003f64270 */
[----:B------:R-:W-:Y:S02]  /*2c00*/  FSEL R129, R72, -INF , P2 ;  /* 0xff80000048817808 */ /* 0x000fe40001000000 */
[----:B------:R-:W-:Y:S02]  /*2c10*/  FMNMX.FTZ R48, R127, R48, !PT ;  /* 0x000000307f307209 */ /* 0x000fe40007810000 */
[----:B------:R-:W-:Y:S01]  /*2c20*/  ISETP.GT.AND P2, PT, R30, 0x48, PT ;  /* 0x000000481e00780c */ /* 0x000fe20003f44270 */
[----:B------:R-:W-:Y:S01]  /*2c30*/  MUFU.EX2 R34, R90 ;  /* 0x0000005a00227308 */ /* 0x000fe20000000800 */
[----:B------:R-:W-:Y:S01]  /*2c40*/  FSEL R73, R73, -INF , P3 ;  /* 0xff80000049497808 */ /* 0x000fe20001800000 */
[C-C-:B----4-:R-:W-:Y:S01]  /*2c50*/  FFMA.FTZ R50, R2.reuse, R44, -R53.reuse ;  /* 0x0000002c02327223 */ /* 0x150fe20000010835 */
[----:B------:R-:W-:Y:S01]  /*2c60*/  FMNMX.FTZ R48, R129, R48, !PT ;  /* 0x0000003081307209 */ /* 0x000fe20007810000 */
[----:B------:R-:W-:Y:S01]  /*2c70*/  FFMA.FTZ R44, R2, R74, -R53 ;  /* 0x0000004a022c7223 */ /* 0x000fe20000010835 */
[----:B------:R-:W-:-:S02]  /*2c80*/  ISETP.GT.AND P3, PT, R30, 0x49, PT ;  /* 0x000000491e00780c */ /* 0x000fc40003f64270 */
[----:B------:R-:W-:Y:S01]  /*2c90*/  FSEL R131, R76, -INF , P2 ;  /* 0xff8000004c837808 */ /* 0x000fe20001000000 */
[----:B------:R-:W-:Y:S01]  /*2ca0*/  MUFU.EX2 R111, R111 ;  /* 0x0000006f006f7308 */ /* 0x000fe20000000800 */
[----:B------:R-:W-:Y:S02]  /*2cb0*/  FMNMX.FTZ R48, R73, R48, !PT ;  /* 0x0000003049307209 */ /* 0x000fe40007810000 */
[C---:B------:R-:W-:Y:S02]  /*2cc0*/  ISETP.GT.AND P2, PT, R30.reuse, 0x50, PT ;  /* 0x000000501e00780c */ /* 0x040fe40003f44270 */
[----:B------:R-:W-:Y:S02]  /*2cd0*/  FSEL R133, R77, -INF , P3 ;  /* 0xff8000004d857808 */ /* 0x000fe40001800000 */
[----:B------:R-:W-:Y:S01]  /*2ce0*/  FMNMX.FTZ R48, R131, R48, !PT ;  /* 0x0000003083307209 */ /* 0x000fe20007810000 */
[----:B------:R4:W-:Y:S01]  /*2cf0*/  MUFU.EX2 R77, R50 ;  /* 0x00000032004d7308 */ /* 0x0009e20000000800 */
[----:B------:R-:W-:-:S02]  /*2d00*/  ISETP.GT.AND P3, PT, R30, 0x51, PT ;  /* 0x000000511e00780c */ /* 0x000fc40003f64270 */
[----:B------:R-:W-:Y:S02]  /*2d10*/  FSEL R135, R80, -INF , P2 ;  /* 0xff80000050877808 */ /* 0x000fe40001000000 */
[----:B------:R-:W-:Y:S02]  /*2d20*/  FMNMX.FTZ R48, R133, R48, !PT ;  /* 0x0000003085307209 */ /* 0x000fe40007810000 */
[C---:B------:R-:W-:Y:S01]  /*2d30*/  ISETP.GT.AND P2, PT, R30.reuse, 0x58, PT ;  /* 0x000000581e00780c */ /* 0x040fe20003f44270 */
[----:B------:R-:W-:Y:S01]  /*2d40*/  MUFU.EX2 R38, R94 ;  /* 0x0000005e00267308 */ /* 0x000fe20000000800 */
[----:B------:R-:W-:Y:S02]  /*2d50*/  FSEL R81, R81, -INF , P3 ;  /* 0xff80000051517808 */ /* 0x000fe40001800000 */
[----:B------:R-:W-:Y:S02]  /*2d60*/  FMNMX.FTZ R48, R135, R48, !PT ;  /* 0x0000003087307209 */ /* 0x000fe40007810000 */
[----:B------:R-:W-:-:S02]  /*2d70*/  ISETP.GT.AND P3, PT, R30, 0x59, PT ;  /* 0x000000591e00780c */ /* 0x000fc40003f64270 */
[----:B------:R-:W-:Y:S01]  /*2d80*/  FSEL R137, R84, -INF , P2 ;  /* 0xff80000054897808 */ /* 0x000fe20001000000 */
[----:B------:R-:W-:Y:S01]  /*2d90*/  VIADD R84, R40, 0xfffffffe ;  /* 0xfffffffe28547836 */ /* 0x000fe20000000000 */
[----:B------:R-:W-:Y:S01]  /*2da0*/  FMNMX.FTZ R48, R81, R48, !PT ;  /* 0x0000003051307209 */ /* 0x000fe20007810000 */
[----:B------:R-:W-:Y:S01]  /*2db0*/  MUFU.EX2 R42, R42 ;  /* 0x0000002a002a7308 */ /* 0x000fe20000000800 */
[----:B------:R-:W-:Y:S02]  /*2dc0*/  FSEL R85, R85, -INF , P3 ;  /* 0xff80000055557808 */ /* 0x000fe40001800000 */
[C---:B------:R-:W-:Y:S02]  /*2dd0*/  ISETP.GT.AND P2, PT, R30.reuse, 0x60, PT ;  /* 0x000000601e00780c */ /* 0x040fe40003f44270 */
[----:B------:R-:W-:Y:S02]  /*2de0*/  FMNMX.FTZ R48, R137, R48, !PT ;  /* 0x0000003089307209 */ /* 0x000fe40007810000 */
[----:B------:R-:W-:Y:S01]  /*2df0*/  ISETP.GT.AND P3, PT, R30, 0x61, PT ;  /* 0x000000611e00780c */ /* 0x000fe20003f64270 */
[----:B------:R-:W-:Y:S01]  /*2e00*/  MUFU.EX2 R46, R46 ;  /* 0x0000002e002e7308 */ /* 0x000fe20000000800 */
[----:B------:R-:W-:-:S02]  /*2e10*/  FSEL R139, R56, -INF , P2 ;  /* 0xff800000388b7808 */ /* 0x000fc40001000000 */
[----:B----4-:R-:W-:Y:S02]  /*2e20*/  FMNMX.FTZ R50, R85, R48, !PT ;  /* 0x0000003055327209 */ /* 0x010fe40007810000 */
[C---:B------:R-:W-:Y:S02]  /*2e30*/  ISETP.GT.AND P2, PT, R30.reuse, 0x68, PT ;  /* 0x000000681e00780c */ /* 0x040fe40003f44270 */
[----:B------:R-:W-:Y:S01]  /*2e40*/  FSEL R57, R57, -INF , P3 ;  /* 0xff80000039397808 */ /* 0x000fe20001800000 */
[----:B------:R4:W-:Y:S01]  /*2e50*/  MUFU.EX2 R48, R3 ;  /* 0x0000000300307308 */ /* 0x0009e20000000800 */
[----:B------:R-:W-:Y:S02]  /*2e60*/  FMNMX.FTZ R50, R139, R50, !PT ;  /* 0x000000328b327209 */ /* 0x000fe40007810000 */
[----:B------:R-:W-:Y:S02]  /*2e70*/  ISETP.GT.AND P3, PT, R30, 0x69, PT ;  /* 0x000000691e00780c */ /* 0x000fe40003f64270 */
[----:B------:R-:W-:-:S02]  /*2e80*/  FSEL R141, R60, -INF , P2 ;  /* 0xff8000003c8d7808 */ /* 0x000fc40001000000 */
[----:B------:R-:W-:Y:S01]  /*2e90*/  FMNMX.FTZ R50, R57, R50, !PT ;  /* 0x0000003239327209 */ /* 0x000fe20007810000 */
[----:B------:R-:W-:Y:S01]  /*2ea0*/  MUFU.EX2 R44, R44 ;  /* 0x0000002c002c7308 */ /* 0x000fe20000000800 */
[----:B------:R-:W-:Y:S01]  /*2eb0*/  ISETP.GT.AND P2, PT, R30, 0x70, PT ;  /* 0x000000701e00780c */ /* 0x000fe20003f44270 */
[----:B----4-:R-:W-:Y:S01]  /*2ec0*/  FFMA.FTZ R3, R2, R83, -R53 ;  /* 0x0000005302037223 */ /* 0x010fe20000010835 */
[----:B------:R-:W-:Y:S02]  /*2ed0*/  FSEL R61, R61, -INF , P3 ;  /* 0xff8000003d3d7808 */ /* 0x000fe40001800000 */
[----:B------:R-:W-:Y:S02]  /*2ee0*/  FMNMX.FTZ R50, R141, R50, !PT ;  /* 0x000000328d327209 */ /* 0x000fe40007810000 */
[----:B------:R-:W-:Y:S01]  /*2ef0*/  ISETP.GT.AND P3, PT, R30, 0x71, PT ;  /* 0x000000711e00780c */ /* 0x000fe20003f64270 */
[----:B------:R-:W-:Y:S01]  /*2f00*/  MUFU.EX2 R75, R75 ;  /* 0x0000004b004b7308 */ /* 0x000fe20000000800 */
[----:B------:R-:W-:-:S02]  /*2f10*/  FSEL R143, R64, -INF , P2 ;  /* 0xff800000408f7808 */ /* 0x000fc40001000000 */
[----:B------:R-:W-:Y:S02]  /*2f20*/  FMNMX.FTZ R50, R61, R50, !PT ;  /* 0x000000323d327209 */ /* 0x000fe40007810000 */
[C---:B------:R-:W-:Y:S02]  /*2f30*/  ISETP.GT.AND P2, PT, R30.reuse, 0x78, PT ;  /* 0x000000781e00780c */ /* 0x040fe40003f44270 */
[----:B------:R-:W-:Y:S01]  /*2f40*/  FSEL R65, R65, -INF , P3 ;  /* 0xff80000041417808 */ /* 0x000fe20001800000 */
[----:B------:R-:W-:Y:S01]  /*2f50*/  MUFU.EX2 R79, R79 ;  /* 0x0000004f004f7308 */ /* 0x000fe20000000800 */
[----:B------:R-:W-:Y:S02]  /*2f60*/  FMNMX.FTZ R50, R143, R50, !PT ;  /* 0x000000328f327209 */ /* 0x000fe40007810000 */
[----:B------:R-:W-:Y:S02]  /*2f70*/  ISETP.GT.AND P3, PT, R30, 0x79, PT ;  /* 0x000000791e00780c */ /* 0x000fe40003f64270 */
[----:B------:R-:W-:-:S02]  /*2f80*/  FSEL R145, R68, -INF , P2 ;  /* 0xff80000044917808 */ /* 0x000fc40001000000 */
[----:B------:R-:W-:Y:S01]  /*2f90*/  FMNMX.FTZ R52, R65, R50, !PT ;  /* 0x0000003241347209 */ /* 0x000fe20007810000 */
[----:B------:R-:W-:Y:S01]  /*2fa0*/  MUFU.EX2 R5, R5 ;  /* 0x0000000500057308 */ /* 0x000fe20000000800 */
[----:B------:R-:W-:Y:S02]  /*2fb0*/  FSEL R69, R69, -INF , P3 ;  /* 0xff80000045457808 */ /* 0x000fe40001800000 */
[C---:B------:R-:W-:Y:S02]  /*2fc0*/  ISETP.GT.AND P2, PT, R30.reuse, 0x80, PT ;  /* 0x000000801e00780c */ /* 0x040fe40003f44270 */
[----:B------:R-:W-:Y:S02]  /*2fd0*/  FMNMX.FTZ R52, R145, R52, !PT ;  /* 0x0000003491347209 */ /* 0x000fe40007810000 */
[----:B------:R-:W-:Y:S01]  /*2fe0*/  ISETP.GT.AND P3, PT, R30, 0x81, PT ;  /* 0x000000811e00780c */ /* 0x000fe20003f64270 */
[----:B------:R4:W-:Y:S01]  /*2ff0*/  MUFU.EX2 R50, R3 ;  /* 0x0000000300327308 */ /* 0x0009e20000000800 */
[----:B------:R-:W-:Y:S01]  /*3000*/  FSEL R83, R24, -INF , P2 ;  /* 0xff80000018537808 */ /* 0x000fe20001000000 */
[----:B------:R-:W-:Y:S01]  /*3010*/  FFMA.FTZ R24, R2, R7, -R53 ;  /* 0x0000000702187223 */ /* 0x000fe20000010835 */
[----:B------:R-:W-:-:S02]  /*3020*/  FMNMX.FTZ R52, R69, R52, !PT ;  /* 0x0000003445347209 */ /* 0x000fc40007810000 */
[C---:B------:R-:W-:Y:S02]  /*3030*/  ISETP.GT.AND P2, PT, R30.reuse, 0x88, PT ;  /* 0x000000881e00780c */ /* 0x040fe40003f44270 */
[----:B------:R-:W-:Y:S01]  /*3040*/  FSEL R25, R25, -INF , P3 ;  /* 0xff80000019197808 */ /* 0x000fe20001800000 */
[----:B------:R-:W-:Y:S01]  /*3050*/  MUFU.EX2 R24, R24 ;  /* 0x0000001800187308 */ /* 0x000fe20000000800 */
[----:B------:R-:W-:Y:S02]  /*3060*/  FMNMX.FTZ R52, R83, R52, !PT ;  /* 0x0000003453347209 */ /* 0x000fe40007810000 */
[----:B------:R-:W-:Y:S02]  /*3070*/  ISETP.GT.AND P3, PT, R30, 0x89, PT ;  /* 0x000000891e00780c */ /* 0x000fe40003f64270 */
[----:B------:R-:W-:Y:S01]  /*3080*/  FSEL R147, R28, -INF , P2 ;  /* 0xff8000001c937808 */ /* 0x000fe20001000000 */
[----:B------:R-:W-:Y:S01]  /*3090*/  FFMA.FTZ R28, R2, R59, -R53 ;  /* 0x0000003b021c7223 */ /* 0x000fe20000010835 */
[----:B------:R-:W-:Y:S01]  /*30a0*/  FMNMX.FTZ R52, R25, R52, !PT ;  /* 0x0000003419347209 */ /* 0x000fe20007810000 */
[----:B------:R-:W-:Y:S01]  /*30b0*/  MUFU.EX2 R87, R87 ;  /* 0x0000005700577308 */ /* 0x000fe20000000800 */
[----:B------:R-:W-:-:S02]  /*30c0*/  ISETP.GT.AND P2, PT, R30, 0x90, PT ;  /* 0x000000901e00780c */ /* 0x000fc40003f44270 */
[----:B------:R-:W-:Y:S02]  /*30d0*/  FSEL R29, R29, -INF , P3 ;  /* 0xff8000001d1d7808 */ /* 0x000fe40001800000 */
[----:B------:R-:W-:Y:S02]  /*30e0*/  FMNMX.FTZ R52, R147, R52, !PT ;  /* 0x0000003493347209 */ /* 0x000fe40007810000 */
[----:B------:R-:W-:Y:S01]  /*30f0*/  ISETP.GT.AND P3, PT, R30, 0x91, PT ;  /* 0x000000911e00780c */ /* 0x000fe20003f64270 */
[----:B------:R-:W-:Y:S01]  /*3100*/  MUFU.EX2 R9, R9 ;  /* 0x0000000900097308 */ /* 0x000fe20000000800 */
[----:B------:R-:W-:Y:S01]  /*3110*/  FSEL R149, R32, -INF , P2 ;  /* 0xff80000020957808 */ /* 0x000fe20001000000 */
[----:B------:R-:W-:Y:S01]  /*3120*/  FFMA.FTZ R32, R2, R67, -R53 ;  /* 0x0000004302207223 */ /* 0x000fe20000010835 */
[----:B------:R-:W-:Y:S02]  /*3130*/  FMNMX.FTZ R52, R29, R52, !PT ;  /* 0x000000341d347209 */ /* 0x000fe40007810000 */
[----:B------:R-:W-:-:S02]  /*3140*/  ISETP.GT.AND P2, PT, R30, 0x98, PT ;  /* 0x000000981e00780c */ /* 0x000fc40003f44270 */
[----:B------:R-:W-:Y:S01]  /*3150*/  FSEL R151, R33, -INF , P3 ;  /* 0xff80000021977808 */ /* 0x000fe20001800000 */
[----:B------:R-:W-:Y:S01]  /*3160*/  MUFU.EX2 R28, R28 ;  /* 0x0000001c001c7308 */ /* 0x000fe20000000800 */
[----:B------:R-:W-:Y:S02]  /*3170*/  FMNMX.FTZ R52, R149, R52, !PT ;  /* 0x0000003495347209 */ /* 0x000fe40007810000 */
[----:B------:R-:W-:Y:S01]  /*3180*/  ISETP.GT.AND P3, PT, R30, 0x99, PT ;  /* 0x000000991e00780c */ /* 0x000fe20003f64270 */
[----:B------:R-:W-:-:S01]  /*3190*/  FFMA.FTZ R30, R2, R63, -R53 ;  /* 0x0000003f021e7223 */ /* 0x000fc20000010835 */
[----:B------:R-:W-:Y:S01]  /*31a0*/  FSEL R33, R36, -INF , P2 ;  /* 0xff80000024217808 */ /* 0x000fe20001000000 */
[----:B------:R-:W-:-:S01]  /*31b0*/  FFMA.FTZ R36, R2, R71, -R53 ;  /* 0x0000004702247223 */ /* 0x000fc20000010835 */
[----:B------:R-:W-:Y:S01]  /*31c0*/  FMNMX.FTZ R52, R151, R52, !PT ;  /* 0x0000003497347209 */ /* 0x000fe20007810000 */
[----:B------:R-:W-:Y:S01]  /*31d0*/  MUFU.EX2 R11, R11 ;  /* 0x0000000b000b7308 */ /* 0x000fe20000000800 */
[----:B------:R-:W-:-:S02]  /*31e0*/  FSEL R37, R37, -INF , P3 ;  /* 0xff80000025257808 */ /* 0x000fc40001800000 */
[----:B------:R-:W-:Y:S02]  /*31f0*/  FMNMX.FTZ R52, R33, R52, !PT ;  /* 0x0000003421347209 */ /* 0x000fe40007810000 */
[----:B------:R-:W-:Y:S02]  /*3200*/  R2UR UR26, R84 ;  /* 0x00000000541a72ca */ /* 0x000fe400000e0000 */
[----:B------:R-:W-:Y:S01]  /*3210*/  FMNMX.FTZ R52, R37, R52, !PT ;  /* 0x0000003425347209 */ /* 0x000fe20007810000 */
[----:B------:R-:W-:Y:S01]  /*3220*/  MUFU.EX2 R30, R30 ;  /* 0x0000001e001e7308 */ /* 0x000fe20000000800 */
[----:B--2---:R-:W-:Y:S02]  /*3230*/  F2FP.SATFINITE.E4M3.F32.PACK_AB_MERGE_C R153, R51, R10, RZ ;  /* 0x0000000a3399723e */ /* 0x004fe400048070ff */
[----:B---3--:R-:W-:Y:S01]  /*3240*/  F2FP.SATFINITE.E4M3.F32.PACK_AB_MERGE_C R155, R99, R20, RZ ;  /* 0x00000014639b723e */ /* 0x008fe200048070ff */
[----:B----4-:R-:W2:Y:S01]  /*3250*/  SHFL.BFLY PT, R3, R52, 0x2, 0x1f ;  /* 0x0c401f0034037f89 */ /* 0x010ea200000e0000 */
[----:B------:R-:W-:-:S02]  /*3260*/  F2FP.SATFINITE.E4M3.F32.PACK_AB_MERGE_C R153, R14, R49, R153 ;  /* 0x000000310e99723e */ /* 0x000fc40004807099 */
[----:B------:R-:W-:Y:S01]  /*3270*/  F2FP.SATFINITE.E4M3.F32.PACK_AB_MERGE_C R155, R12, R39, R155 ;  /* 0x000000270c9b723e */ /* 0x000fe2000480709b */
[----:B------:R-:W-:Y:S08]  /*3280*/  MUFU.EX2 R13, R13 ;  /* 0x0000000d000d7308 */ /* 0x000ff00000000800 */
[----:B------:R-:W-:Y:S08]  /*3290*/  MUFU.EX2 R32, R32 ;  /* 0x0000002000207308 */ /* 0x000ff00000000800 */
[----:B------:R-:W-:Y:S01]  /*32a0*/  MUFU.EX2 R15, R15 ;  /* 0x0000000f000f7308 */ /* 0x000fe20000000800 */
[----:B--2---:R-:W-:Y:S01]  /*32b0*/  FMNMX.FTZ R7, R52, R3, !PT ;  /* 0x0000000334077209 */ /* 0x004fe20007810000 */
[C-C-:B------:R-:W-:Y:S01]  /*32c0*/  FFMA.FTZ R52, R2.reuse, R27, -R53.reuse ;  /* 0x0000001b02347223 */ /* 0x140fe20000010835 */
[----:B------:R-:W-:-:S05]  /*32d0*/  FFMA.FTZ R27, R2, R43, -R53 ;  /* 0x0000002b021b7223 */ /* 0x000fca0000010835 */
[----:B------:R-:W-:Y:S01]  /*32e0*/  MUFU.EX2 R36, R36 ;  /* 0x0000002400247308 */ /* 0x000fe20000000800 */
[----:B------:R-:W2:Y:S07]  /*32f0*/  SHFL.BFLY PT, R56, R7, 0x1, 0x1f ;  /* 0x0c201f0007387f89 */ /* 0x000eae00000e0000 */
[----:B------:R-:W-:Y:S08]  /*3300*/  MUFU.EX2 R27, R27 ;  /* 0x0000001b001b7308 */ /* 0x000ff00000000800 */
[----:B------:R-:W-:Y:S08]  /*3310*/  MUFU.EX2 R54, R54 ;  /* 0x0000003600367308 */ /* 0x000ff00000000800 */
[----:B------:R-:W-:Y:S01]  /*3320*/  MUFU.EX2 R21, R21 ;  /* 0x0000001500157308 */ /* 0x000fe20000000800 */
[----:B--2---:R-:W-:Y:S01]  /*3330*/  FMNMX.FTZ R3, R7, R56, !PT ;  /* 0x0000003807037209 */ /* 0x004fe20007810000 */
[----:B------:R-:W-:-:S03]  /*3340*/  FADD.FTZ R7, R49, R14 ;  /* 0x0000000e31077221 */ /* 0x000fc60000010000 */
[----:B------:R-:W-:Y:S01]  /*3350*/  FSETP.NEU.FTZ.AND P2, PT, R3, -INF , PT ;  /* 0xff8000000300780b */ /* 0x000fe20003f5d000 */
[----:B------:R-:W-:-:S02]  /*3360*/  FFMA.FTZ R60, R2, R3, -8 ;  /* 0xc1000000023c7423 */ /* 0x000fc40000010003 */
[----:B------:R2:W-:Y:S03]  /*3370*/  MUFU.EX2 R56, R47 ;  /* 0x0000002f00387308 */ /* 0x0005e60000000800 */
[----:B------:R-:W-:-:S05]  /*3380*/  FSEL R60, R60, RZ, P2 ;  /* 0x000000ff3c3c7208 */ /* 0x000fca0001000000 */
[C-C-:B------:R-:W-:Y:S01]  /*3390*/  FFMA.FTZ R43, R2.reuse, R91, -R60.reuse ;  /* 0x0000005b022b7223 */ /* 0x140fe2000001083c */
[----:B------:R-:W-:-:S01]  /*33a0*/  FFMA.FTZ R58, R2, R105, -R60 ;  /* 0x00000069023a7223 */ /* 0x000fc2000001083c */
[C-C-:B--2---:R-:W-:Y:S01]  /*33b0*/  FFMA.FTZ R47, R2.reuse, R95, -R60.reuse ;  /* 0x0000005f022f7223 */ /* 0x144fe2000001083c */
[----:B------:R-:W-:-:S01]  /*33c0*/  FFMA.FTZ R64, R2, R109, -R60 ;  /* 0x0000006d02407223 */ /* 0x000fc2000001083c */
[C-C-:B------:R-:W-:Y:S01]  /*33d0*/  FFMA.FTZ R45, R2.reuse, R103, -R60.reuse ;  /* 0x00000067022d7223 */ /* 0x140fe2000001083c */
[----:B------:R-:W-:-:S01]  /*33e0*/  FFMA.FTZ R62, R2, R113, -R60 ;  /* 0x00000071023e7223 */ /* 0x000fc2000001083c */
[----:B------:R-:W-:Y:S01]  /*33f0*/  MUFU.EX2 R43, R43 ;  /* 0x0000002b002b7308 */ /* 0x000fe20000000800 */
[----:B------:R-:W-:-:S01]  /*3400*/  FFMA.FTZ R59, R2, R107, -R60 ;  /* 0x0000006b023b7223 */ /* 0x000fc2000001083c */
[----:B------:R-:W-:Y:S01]  /*3410*/  SHF.R.U32.HI R95, RZ, 0x1f, R82 ;  /* 0x0000001fff5f7819 */ /* 0x000fe20000011652 */
[----:B------:R-:W-:-:S01]  /*3420*/  FFMA.FTZ R68, R2, R117, -R60 ;  /* 0x0000007502447223 */ /* 0x000fc2000001083c */
[C-C-:B------:R-:W-:Y:S01]  /*3430*/  FFMA.FTZ R53, R2.reuse, R115, -R60.reuse ;  /* 0x0000007302357223 */ /* 0x140fe2000001083c */
[----:B------:R-:W-:-:S01]  /*3440*/  FFMA.FTZ R81, R2, R81, -R60 ;  /* 0x0000005102517223 */ /* 0x000fc2000001083c */
[----:B------:R-:W-:Y:S01]  /*3450*/  LEA.HI.SX32 R95, R82, R95, 0x1a ;  /* 0x0000005f525f7211 */ /* 0x000fe200078fd2ff */
[----:B------:R-:W-:-:S01]  /*3460*/  FADD.FTZ R82, R10, R7 ;  /* 0x000000070a527221 */ /* 0x000fc20000010000 */
[----:B------:R-:W1:Y:S01]  /*3470*/  MUFU.EX2 R58, R58 ;  /* 0x0000003a003a7308 */ /* 0x000e620000000800 */
[----:B------:R-:W-:-:S01]  /*3480*/  FFMA.FTZ R66, R2, R89, -R60 ;  /* 0x0000005902427223 */ /* 0x000fc2000001083c */
[----:B------:R-:W-:Y:S01]  /*3490*/  FFMA.FTZ R80, R2, R85, -R60 ;  /* 0x0000005502507223 */ /* 0x000fe2000001083c */
[----:B------:R-:W-:-:S01]  /*34a0*/  FADD.FTZ R82, R51, R82 ;  /* 0x0000005233527221 */ /* 0x000fc20000010000 */
[C-C-:B------:R-:W-:Y:S01]  /*34b0*/  FFMA.FTZ R67, R2.reuse, R119, -R60.reuse ;  /* 0x0000007702437223 */ /* 0x140fe2000001083c */
[----:B------:R-:W-:-:S01]  /*34c0*/  FFMA.FTZ R72, R2, R121, -R60 ;  /* 0x0000007902487223 */ /* 0x000fc2000001083c */
[----:B------:R-:W-:Y:S01]  /*34d0*/  FFMA.FTZ R63, R2, R123, -R60 ;  /* 0x0000007b023f7223 */ /* 0x000fe2000001083c */
[----:B------:R-:W-:-:S01]  /*34e0*/  FADD.FTZ R85, R39, R82 ;  /* 0x0000005227557221 */ /* 0x000fc20000010000 */
[----:B------:R-:W2:Y:S01]  /*34f0*/  MUFU.EX2 R47, R47 ;  /* 0x0000002f002f7308 */ /* 0x000ea20000000800 */
[----:B------:R-:W-:-:S01]  /*3500*/  FFMA.FTZ R70, R2, R97, -R60 ;  /* 0x0000006102467223 */ /* 0x000fc2000001083c */
[----:B------:R-:W-:Y:S01]  /*3510*/  FFMA.FTZ R76, R2, R125, -R60 ;  /* 0x0000007d024c7223 */ /* 0x000fe2000001083c */
[----:B------:R-:W-:-:S01]  /*3520*/  FADD.FTZ R85, R12, R85 ;  /* 0x000000550c557221 */ /* 0x000fc20000010000 */
[C-C-:B------:R-:W-:Y:S01]  /*3530*/  FFMA.FTZ R89, R2.reuse, R127, -R60.reuse ;  /* 0x0000007f02597223 */ /* 0x140fe2000001083c */
[----:B------:R-:W-:-:S01]  /*3540*/  FFMA.FTZ R71, R2, R129, -R60 ;  /* 0x0000008102477223 */ /* 0x000fc2000001083c */
[C-C-:B------:R-:W-:Y:S01]  /*3550*/  FFMA.FTZ R74, R2.reuse, R73, -R60.reuse ;  /* 0x00000049024a7223 */ /* 0x140fe2000001083c */
[----:B------:R-:W-:-:S01]  /*3560*/  FFMA.FTZ R78, R2, R131, -R60 ;  /* 0x00000083024e7223 */ /* 0x000fc2000001083c */
[----:B------:R-:W3:Y:S01]  /*3570*/  MUFU.EX2 R64, R64 ;  /* 0x0000004000407308 */ /* 0x000ee20000000800 */
        /* <DEDUP_REMOVED lines=11> */
[C-C-:B------:R-:W-:Y:S01]  /*3630*/  FFMA.FTZ R69, R2.reuse, R69, -R60.reuse ;  /* 0x0000004502457223 */ /* 0x140fe2000001083c */
[----:B------:R-:W-:-:S01]  /*3640*/  FFMA.FTZ R83, R2, R83, -R60 ;  /* 0x0000005302537223 */ /* 0x000fc2000001083c */
[C-C-:B------:R-:W-:Y:S01]  /*3650*/  FFMA.FTZ R147, R2.reuse, R147, -R60.reuse ;  /* 0x0000009302937223 */ /* 0x140fe2000001083c */
[----:B------:R-:W-:-:S01]  /*3660*/  FFMA.FTZ R29, R2, R29, -R60 ;  /* 0x0000001d021d7223 */ /* 0x000fc2000001083c */
[----:B------:R-:W2:Y:S01]  /*3670*/  MUFU.EX2 R62, R62 ;  /* 0x0000003e003e7308 */ /* 0x000ea20000000800 */
[----:B---3--:R-:W-:-:S01]  /*3680*/  FADD.FTZ R40, R64, R7 ;  /* 0x0000000740287221 */ /* 0x008fc20000010000 */
[----:B------:R-:W-:Y:S01]  /*3690*/  VIMNMX R7, RZ, R95, !PT ;  /* 0x0000005fff077248 */ /* 0x000fe20007fe0100 */
[----:B------:R-:W-:-:S01]  /*36a0*/  FFMA.FTZ R149, R2, R149, -R60 ;  /* 0x0000009502957223 */ /* 0x000fc2000001083c */
[C-C-:B------:R-:W-:Y:S01]  /*36b0*/  FFMA.FTZ R151, R2.reuse, R151, -R60.reuse ;  /* 0x0000009702977223 */ /* 0x140fe2000001083c */
[----:B------:R-:W-:-:S01]  /*36c0*/  FFMA.FTZ R33, R2, R33, -R60 ;  /* 0x0000002102217223 */ /* 0x000fc2000001083c */
[----:B------:R-:W-:Y:S01]  /*36d0*/  ISETP.GE.AND P2, PT, R84, R7, PT ;  /* 0x000000075400720c */ /* 0x000fe20003f46270 */
[----:B------:R-:W-:-:S01]  /*36e0*/  FADD.FTZ R84, R20, R85 ;  /* 0x0000005514547221 */ /* 0x000fc20000010000 */
[----:B------:R-:W3:Y:S01]  /*36f0*/  MUFU.EX2 R59, R59 ;  /* 0x0000003b003b7308 */ /* 0x000ee20000000800 */
[----:B------:R-:W-:-:S01]  /*3700*/  FFMA.FTZ R37, R2, R37, -R60 ;  /* 0x0000002502257223 */ /* 0x000fc2000001083c */
[----:B------:R-:W-:Y:S01]  /*3710*/  F2FP.SATFINITE.E4M3.F32.PACK_AB_MERGE_C R64, R64, R47, RZ ;  /* 0x0000002f4040723e */ /* 0x000fe200048070ff */
[----:B------:R-:W-:-:S03]  /*3720*/  FADD.FTZ R85, R99, R84 ;  /* 0x0000005463557221 */ /* 0x000fc60000010000 */
[----:B------:R-:W-:Y:S01]  /*3730*/  F2FP.SATFINITE.E4M3.F32.PACK_AB_MERGE_C R152, R58, R43, R64 ;  /* 0x0000002b3a98723e */ /* 0x000fe20004807040 */
[----:B------:R-:W-:-:S01]  /*3740*/  FADD.FTZ R86, R34, R85 ;  /* 0x0000005522567221 */ /* 0x000fc20000010000 */
[----:B------:R-:W4:Y:S01]  /*3750*/  MUFU.EX2 R68, R68 ;  /* 0x0000004400447308 */ /* 0x000f220000000800 */
[----:B------:R-:W-:-:S07]  /*3760*/  IMAD.MOV.U32 R43, RZ, RZ, R55 ;  /* 0x000000ffff2b7224 */ /* 0x000fce00078e0037 */
[----:B------:R-:W5:Y:S08]  /*3770*/  MUFU.EX2 R53, R53 ;  /* 0x0000003500357308 */ /* 0x000f700000000800 */
[----:B------:R1:W-:Y:S08]  /*3780*/  MUFU.EX2 R8, R81 ;  /* 0x0000005100087308 */ /* 0x0003f00000000800 */
[----:B------:R-:W5:Y:S01]  /*3790*/  MUFU.EX2 R66, R66 ;  /* 0x0000004200427308 */ /* 0x000f620000000800 */
[----:B-1----:R-:W-:-:S01]  /*37a0*/  FADD.FTZ R81, R45, R40 ;  /* 0x000000282d517221 */ /* 0x002fc20000010000 */
[----:B------:R-:W-:Y:S01]  /*37b0*/  FFMA.FTZ R40, R2, R141, -R60 ;  /* 0x0000008d02287223 */ /* 0x000fe2000001083c */
[----:B------:R-:W-:-:S02]  /*37c0*/  F2FP.SATFINITE.E4M3.F32.PACK_AB_MERGE_C R141, R30, R11, RZ ;  /* 0x0000000b1e8d723e */ /* 0x000fc400048070ff */
[----:B--2---:R-:W-:Y:S02]  /*37d0*/  FADD.FTZ R82, R62, R81 ;  /* 0x000000513e527221 */ /* 0x004fe40000010000 */
[----:B------:R-:W-:Y:S01]  /*37e0*/  F2FP.SATFINITE.E4M3.F32.PACK_AB_MERGE_C R141, R28, R9, R141 ;  /* 0x000000091c8d723e */ /* 0x000fe2000480708d */
[----:B------:R-:W1:Y:S01]  /*37f0*/  MUFU.EX2 R67, R67 ;  /* 0x0000004300437308 */ /* 0x000e620000000800 */
[----:B---3--:R-:W-:-:S01]  /*3800*/  FADD.FTZ R81, R59, R82 ;  /* 0x000000523b517221 */ /* 0x008fc20000010000 */
[----:B------:R-:W-:Y:S01]  /*3810*/  FFMA.FTZ R82, R2, R65, -R60 ;  /* 0x0000004102527223 */ /* 0x000fe2000001083c */
[C---:B----4-:R-:W-:Y:S02]  /*3820*/  F2FP.SATFINITE.E4M3.F32.PACK_AB_MERGE_C R59, R68.reuse, R59, RZ ;  /* 0x0000003b443b723e */ /* 0x050fe400048070ff */
[----:B------:R-:W-:Y:S01]  /*3830*/  FADD.FTZ R84, R68, R81 ;  /* 0x0000005144547221 */ /* 0x000fe20000010000 */
[----:B------:R-:W-:-:S01]  /*3840*/  FADD.FTZ R81, R111, R86 ;  /* 0x000000566f517221 */ /* 0x000fc20000010000 */
[----:B------:R-:W-:Y:S01]  /*3850*/  F2FP.SATFINITE.E4M3.F32.PACK_AB_MERGE_C R154, R62, R45, R59 ;  /* 0x0000002d3e9a723e */ /* 0x000fe2000480703b */
[----:B------:R-:W2:Y:S01]  /*3860*/  MUFU.EX2 R72, R72 ;  /* 0x0000004800487308 */ /* 0x000ea20000000800 */
[----:B-----5:R-:W-:-:S01]  /*3870*/  FADD.FTZ R65, R53, R84 ;  /* 0x0000005435417221 */ /* 0x020fc20000010000 */
[----:B------:R-:W-:Y:S01]  /*3880*/  FADD.FTZ R86, R38, R81 ;  /* 0x0000005126567221 */ /* 0x000fe20000010000 */
[----:B------:R-:W-:-:S02]  /*3890*/  IMAD.MOV.U32 R45, RZ, RZ, R55 ;  /* 0x000000ffff2d7224 */ /* 0x000fc400078e0037 */
[----:B------:R-:W-:Y:S01]  /*38a0*/  FADD.FTZ R84, R66, R65 ;  /* 0x0000004142547221 */ /* 0x000fe20000010000 */
[----:B------:R-:W-:-:S01]  /*38b0*/  FADD.FTZ R85, R93, R86 ;  /* 0x000000565d557221 */ /* 0x000fc20000010000 */
[----:B------:R-:W-:Y:S01]  /*38c0*/  FFMA.FTZ R65, R2, R25, -R60 ;  /* 0x0000001902417223 */ /* 0x000fe2000001083c */
[----:B------:R-:W3:Y:S01]  /*38d0*/  MUFU.EX2 R63, R63 ;  /* 0x0000003f003f7308 */ /* 0x000ee20000000800 */
[----:B-1----:R-:W-:-:S01]  /*38e0*/  FADD.FTZ R81, R67, R84 ;  /* 0x0000005443517221 */ /* 0x002fc20000010000 */
[----:B------:R-:W-:Y:S01]  /*38f0*/  FADD.FTZ R86, R42, R85 ;  /* 0x000000552a567221 */ /* 0x000fe20000010000 */
[----:B------:R-:W-:-:S03]  /*3900*/  F2FP.SATFINITE.E4M3.F32.PACK_AB_MERGE_C R93, R93, R38, RZ ;  /* 0x000000265d5d723e */ /* 0x000fc600048070ff */
[----:B------:R-:W-:Y:S01]  /*3910*/  FADD.FTZ R85, R101, R86 ;  /* 0x0000005665557221 */ /* 0x000fe20000010000 */
[----:B------:R-:W-:Y:S01]  /*3920*/  F2FP.SATFINITE.E4M3.F32.PACK_AB_MERGE_C R111, R111, R34, R93 ;  /* 0x000000226f6f723e */ /* 0x000fe2000480705d */
[----:B------:R-:W1:Y:S01]  /*3930*/  MUFU.EX2 R70, R70 ;  /* 0x0000004600467308 */ /* 0x000e620000000800 */
[----:B--2---:R-:W-:-:S01]  /*3940*/  FADD.FTZ R84, R72, R81 ;  /* 0x0000005148547221 */ /* 0x004fc20000010000 */
[----:B------:R-:W-:Y:S01]  /*3950*/  FADD.FTZ R86, R46, R85 ;  /* 0x000000552e567221 */ /* 0x000fe20000010000 */
[----:B------:R-:W-:Y:S01]  /*3960*/  F2FP.SATFINITE.E4M3.F32.PACK_AB_MERGE_C R67, R72, R67, RZ ;  /* 0x000000434843723e */ /* 0x000fe200048070ff */
[----:B------:R-:W-:-:S03]  /*3970*/  IMAD.MOV.U32 R34, RZ, RZ, R55 ;  /* 0x000000ffff227224 */ /* 0x000fc600078e0037 */
[----:B------:R-:W-:Y:S01]  /*3980*/  F2FP.SATFINITE.E4M3.F32.PACK_AB_MERGE_C R148, R66, R53, R67 ;  /* 0x000000354294723e */ /* 0x000fe20004807043 */
[----:B------:R-:W2:Y:S01]  /*3990*/  MUFU.EX2 R76, R76 ;  /* 0x0000004c004c7308 */ /* 0x000ea20000000800 */
[----:B---3--:R-:W-:-:S01]  /*39a0*/  FADD.FTZ R81, R63, R84 ;  /* 0x000000543f517221 */ /* 0x008fc20000010000 */
[----:B------:R-:W-:-:S06]  /*39b0*/  IMAD.MOV.U32 R53, RZ, RZ, R55 ;  /* 0x000000ffff357224 */ /* 0x000fcc00078e0037 */
[----:B------:R-:W3:Y:S01]  /*39c0*/  MUFU.EX2 R89, R89 ;  /* 0x0000005900597308 */ /* 0x000ee20000000800 */
[----:B-1----:R-:W-:-:S07]  /*39d0*/  FADD.FTZ R81, R70, R81 ;  /* 0x0000005146517221 */ /* 0x002fce0000010000 */
[----:B------:R-:W1:Y:S01]  /*39e0*/  MUFU.EX2 R71, R71 ;  /* 0x0000004700477308 */ /* 0x000e620000000800 */
[----:B--2---:R-:W-:-:S01]  /*39f0*/  FADD.FTZ R84, R76, R81 ;  /* 0x000000514c547221 */ /* 0x004fc20000010000 */
[C---:B------:R-:W-:Y:S01]  /*3a00*/  FADD.FTZ R81, R77.reuse, R86 ;  /* 0x000000564d517221 */ /* 0x040fe20000010000 */
[----:B------:R-:W-:-:S03]  /*3a10*/  F2FP.SATFINITE.E4M3.F32.PACK_AB_MERGE_C R77, R77, R46, RZ ;  /* 0x0000002e4d4d723e */ /* 0x000fc600048070ff */
[----:B------:R-:W-:Y:S01]  /*3a20*/  FADD.FTZ R60, R44, R81 ;  /* 0x000000512c3c7221 */ /* 0x000fe20000010000 */
[----:B------:R-:W-:Y:S01]  /*3a30*/  F2FP.SATFINITE.E4M3.F32.PACK_AB_MERGE_C R101, R101, R42, R77 ;  /* 0x0000002a6565723e */ /* 0x000fe2000480704d */
[----:B------:R-:W2:Y:S01]  /*3a40*/  MUFU.EX2 R74, R74 ;  /* 0x0000004a004a7308 */ /* 0x000ea20000000800 */
[----:B---3--:R-:W-:-:S01]  /*3a50*/  FADD.FTZ R84, R89, R84 ;  /* 0x0000005459547221 */ /* 0x008fc20000010000 */
[----:B------:R-:W-:Y:S01]  /*3a60*/  FADD.FTZ R81, R75, R60 ;  /* 0x0000003c4b517221 */ /* 0x000fe20000010000 */
[----:B------:R-:W-:Y:S01]  /*3a70*/  F2FP.SATFINITE.E4M3.F32.PACK_AB_MERGE_C R76, R89, R76, RZ ;  /* 0x0000004c594c723e */ /* 0x000fe200048070ff */
[----:B------:R-:W-:Y:S02]  /*3a80*/  IMAD.MOV.U32 R42, RZ, RZ, R55 ;  /* 0x000000ffff2a7224 */ /* 0x000fe400078e0037 */
[----:B------:R-:W-:-:S01]  /*3a90*/  FADD.FTZ R38, R48, R81 ;  /* 0x0000005130267221 */ /* 0x000fc20000010000 */
[----:B------:R-:W-:Y:S01]  /*3aa0*/  F2FP.SATFINITE.E4M3.F32.PACK_AB_MERGE_C R150, R70, R63, R76 ;  /* 0x0000003f4696723e */ /* 0x000fe2000480704c */
[----:B------:R-:W3:Y:S01]  /*3ab0*/  MUFU.EX2 R78, R78 ;  /* 0x0000004e004e7308 */ /* 0x000ee20000000800 */
[----:B-1----:R-:W-:-:S01]  /*3ac0*/  FADD.FTZ R51, R71, R84 ;  /* 0x0000005447337221 */ /* 0x002fc20000010000 */
[----:B------:R-:W-:-:S06]  /*3ad0*/  FADD.FTZ R46, R79, R38 ;  /* 0x000000264f2e7221 */ /* 0x000fcc0000010000 */
[----:B------:R-:W1:Y:S01]  /*3ae0*/  MUFU.EX2 R91, R91 ;  /* 0x0000005b005b7308 */ /* 0x000e620000000800 */
[----:B--2---:R-:W-:-:S07]  /*3af0*/  FADD.FTZ R51, R74, R51 ;  /* 0x000000334a337221 */ /* 0x004fce0000010000 */
[----:B------:R-:W2:Y:S01]  /*3b00*/  MUFU.EX2 R73, R73 ;  /* 0x0000004900497308 */ /* 0x000ea20000000800 */
[----:B---3--:R-:W-:-:S01]  /*3b10*/  FADD.FTZ R20, R78, R51 ;  /* 0x000000334e147221 */ /* 0x008fc20000010000 */
[----:B------:R-:W-:-:S04]  /*3b20*/  FADD.FTZ R51, R5, R46 ;  /* 0x0000002e05337221 */ /* 0x000fc80000010000 */
[----:B------:R-:W-:Y:S02]  /*3b30*/  FADD.FTZ R51, R50, R51 ;  /* 0x0000003332337221 */ /* 0x000fe40000010000 */
[----:B------:R-:W3:Y:S01]  /*3b40*/  MUFU.EX2 R41, R41 ;  /* 0x0000002900297308 */ /* 0x000ee20000000800 */
[----:B-1----:R-:W-:-:S01]  /*3b50*/  FADD.FTZ R38, R91, R20 ;  /* 0x000000145b267221 */ /* 0x002fc20000010000 */
[----:B------:R-:W-:Y:S01]  /*3b60*/  FADD.FTZ R46, R24, R51 ;  /* 0x00000033182e7221 */ /* 0x000fe20000010000 */
[----:B------:R-:W-:Y:S01]  /*3b70*/  F2FP.SATFINITE.E4M3.F32.PACK_AB_MERGE_C R78, R91, R78, RZ ;  /* 0x0000004e5b4e723e */ /* 0x000fe200048070ff */
[----:B------:R-:W-:Y:S02]  /*3b80*/  IMAD.MOV.U32 R51, RZ, RZ, R55 ;  /* 0x000000ffff337224 */ /* 0x000fe400078e0037 */
[----:B------:R-:W-:-:S01]  /*3b90*/  FADD.FTZ R46, R87, R46 ;  /* 0x0000002e572e7221 */ /* 0x000fc20000010000 */
[----:B------:R-:W-:Y:S01]  /*3ba0*/  F2FP.SATFINITE.E4M3.F32.PACK_AB_MERGE_C R144, R74, R71, R78 ;  /* 0x000000474a90723e */ /* 0x000fe2000480704e */
[----:B------:R-:W1:Y:S01]  /*3bb0*/  MUFU.EX2 R80, R80 ;  /* 0x0000005000507308 */ /* 0x000e620000000800 */
[----:B--2---:R-:W-:-:S04]  /*3bc0*/  FADD.FTZ R47, R73, R38 ;  /* 0x00000026492f7221 */ /* 0x004fc80000010000 */
[----:B------:R-:W-:-:S03]  /*3bd0*/  FADD.FTZ R38, R8, R47 ;  /* 0x0000002f08267221 */ /* 0x000fc60000010000 */
[----:B------:R-:W2:Y:S01]  /*3be0*/  MUFU.EX2 R4, R4 ;  /* 0x0000000400047308 */ /* 0x000ea20000000800 */
[----:B---3--:R-:W-:-:S07]  /*3bf0*/  FADD.FTZ R49, R41, R38 ;  /* 0x0000002629317221 */ /* 0x008fce0000010000 */
[----:B------:R-:W3:Y:S01]  /*3c00*/  MUFU.EX2 R57, R57 ;  /* 0x0000003900397308 */ /* 0x000ee20000000800 */
[----:B-1----:R-:W-:-:S01]  /*3c10*/  FADD.FTZ R49, R80, R49 ;  /* 0x0000003150317221 */ /* 0x002fc20000010000 */
[----:B------:R-:W-:Y:S01]  /*3c20*/  F2FP.SATFINITE.E4M3.F32.PACK_AB_MERGE_C R38, R80, R41, RZ ;  /* 0x000000295026723e */ /* 0x000fe200048070ff */
[----:B------:R-:W-:-:S01]  /*3c30*/  FADD.FTZ R41, R9, R46 ;  /* 0x0000002e09297221 */ /* 0x000fc20000010000 */
[----:B------:R-:W-:Y:S01]  /*3c40*/  F2FP.SATFINITE.E4M3.F32.PACK_AB_MERGE_C R9, R36, R15, RZ ;  /* 0x0000000f2409723e */ /* 0x000fe200048070ff */
[--C-:B------:R-:W-:Y:S01]  /*3c50*/  IMAD.MOV.U32 R46, RZ, RZ, R55.reuse ;  /* 0x000000ffff2e7224 */ /* 0x100fe200078e0037 */
[----:B------:R-:W-:Y:S01]  /*3c60*/  F2FP.SATFINITE.E4M3.F32.PACK_AB_MERGE_C R146, R8, R73, R38 ;  /* 0x000000490892723e */ /* 0x000fe20004807026 */
[----:B------:R-:W-:Y:S01]  /*3c70*/  IMAD.MOV.U32 R38, RZ, RZ, R55 ;  /* 0x000000ffff267224 */ /* 0x000fe200078e0037 */
[----:B------:R-:W1:Y:S01]  /*3c80*/  MUFU.EX2 R40, R40 ;  /* 0x0000002800287308 */ /* 0x000e620000000800 */
[----:B--2---:R-:W-:-:S01]  /*3c90*/  FADD.FTZ R12, R4, R49 ;  /* 0x00000031040c7221 */ /* 0x004fc20000010000 */
[----:B------:R-:W-:-:S06]  /*3ca0*/  IMAD.MOV.U32 R49, RZ, RZ, R55 ;  /* 0x000000ffff317224 */ /* 0x000fcc00078e0037 */
[----:B------:R-:W2:Y:S01]  /*3cb0*/  MUFU.EX2 R61, R61 ;  /* 0x0000003d003d7308 */ /* 0x000ea20000000800 */
[----:B---3--:R-:W-:-:S07]  /*3cc0*/  FADD.FTZ R39, R57, R12 ;  /* 0x0000000c39277221 */ /* 0x008fce0000010000 */
[----:B------:R3:W4:Y:S01]  /*3cd0*/  MUFU.EX2 R25, R143 ;  /* 0x0000008f00197308 */ /* 0x0007220000000800 */
[----:B-1----:R-:W-:-:S01]  /*3ce0*/  FADD.FTZ R12, R40, R39 ;  /* 0x00000027280c7221 */ /* 0x002fc20000010000 */
[----:B------:R-:W-:-:S06]  /*3cf0*/  IMAD.MOV.U32 R39, RZ, RZ, R55 ;  /* 0x000000ffff277224 */ /* 0x000fcc00078e0037 */
[----:B------:R1:W-:Y:S01]  /*3d00*/  MUFU.EX2 R10, R145 ;  /* 0x00000091000a7308 */ /* 0x0003e20000000800 */
[----:B--2---:R-:W-:-:S01]  /*3d10*/  FADD.FTZ R12, R61, R12 ;  /* 0x0000000c3d0c7221 */ /* 0x004fc20000010000 */
[----:B---3--:R-:W-:Y:S02]  /*3d20*/  F2FP.SATFINITE.E4M3.F32.PACK_AB_MERGE_C R143, R32, R13, R9 ;  /* 0x0000000d208f723e */ /* 0x008fe40004807009 */
[----:B------:R-:W-:Y:S02]  /*3d30*/  F2FP.SATFINITE.E4M3.F32.PACK_AB_MERGE_C R9, R54, R27, RZ ;  /* 0x0000001b3609723e */ /* 0x000fe400048070ff */
[----:B------:R-:W-:Y:S02]  /*3d40*/  F2FP.SATFINITE.E4M3.F32.PACK_AB_MERGE_C R40, R61, R40, RZ ;  /* 0x000000283d28723e */ /* 0x000fe400048070ff */
[----:B------:R-:W-:Y:S01]  /*3d50*/  MUFU.EX2 R82, R82 ;  /* 0x0000005200527308 */ /* 0x000fe20000000800 */
[----:B-1----:R-:W-:Y:S02]  /*3d60*/  F2FP.SATFINITE.E4M3.F32.PACK_AB_MERGE_C R145, R79, R48, RZ ;  /* 0x000000304f91723e */ /* 0x002fe400048070ff */
[----:B------:R-:W-:Y:S01]  /*3d70*/  F2FP.SATFINITE.E4M3.F32.PACK_AB_MERGE_C R48, R87, R24, RZ ;  /* 0x000000185730723e */ /* 0x000fe200048070ff */
[----:B------:R-:W-:-:S01]  /*3d80*/  FADD.FTZ R24, R28, R41 ;  /* 0x000000291c187221 */ /* 0x000fc20000010000 */
[----:B------:R-:W-:Y:S01]  /*3d90*/  F2FP.SATFINITE.E4M3.F32.PACK_AB_MERGE_C R140, R57, R4, R40 ;  /* 0x00000004398c723e */ /* 0x000fe20004807028 */
[----:B------:R-:W-:Y:S01]  /*3da0*/  IMAD.MOV.U32 R40, RZ, RZ, R55 ;  /* 0x000000ffff287224 */ /* 0x000fe200078e0037 */
[----:B------:R-:W-:Y:S01]  /*3db0*/  F2FP.SATFINITE.E4M3.F32.PACK_AB_MERGE_C R145, R75, R44, R145 ;  /* 0x0000002c4b91723e */ /* 0x000fe20004807091 */
[----:B------:R-:W-:-:S01]  /*3dc0*/  FADD.FTZ R41, R11, R24 ;  /* 0x000000180b297221 */ /* 0x000fc20000010000 */
[----:B------:R-:W1:Y:S01]  /*3dd0*/  MUFU.EX2 R69, R69 ;  /* 0x0000004500457308 */ /* 0x000e620000000800 */
[----:B------:R-:W-:-:S02]  /*3de0*/  IMAD.MOV.U32 R44, RZ, RZ, R55 ;  /* 0x000000ffff2c7224 */ /* 0x000fc400078e0037 */
[----:B------:R-:W-:Y:S01]  /*3df0*/  FADD.FTZ R30, R30, R41 ;  /* 0x000000291e1e7221 */ /* 0x000fe20000010000 */
[--C-:B------:R-:W-:Y:S02]  /*3e00*/  IMAD.MOV.U32 R41, RZ, RZ, R55.reuse ;  /* 0x000000ffff297224 */ /* 0x100fe400078e0037 */
[----:B------:R-:W-:Y:S02]  /*3e10*/  IMAD.MOV.U32 R28, RZ, RZ, R55 ;  /* 0x000000ffff1c7224 */ /* 0x000fe400078e0037 */
[----:B------:R-:W-:-:S01]  /*3e20*/  FADD.FTZ R11, R13, R30 ;  /* 0x0000001e0d0b7221 */ /* 0x000fc20000010000 */
[----:B------:R2:W-:Y:S01]  /*3e30*/  MUFU.EX2 R14, R147 ;  /* 0x00000093000e7308 */ /* 0x0005e20000000800 */
[----:B------:R-:W-:Y:S02]  /*3e40*/  IMAD.MOV.U32 R30, RZ, RZ, R55 ;  /* 0x000000ffff1e7224 */ /* 0x000fe400078e0037 */
[----:B------:R-:W-:Y:S01]  /*3e50*/  FADD.FTZ R24, R32, R11 ;  /* 0x0000000b20187221 */ /* 0x000fe20000010000 */
[----:B------:R-:W-:-:S03]  /*3e60*/  IMAD.MOV.U32 R32, RZ, RZ, R55 ;  /* 0x000000ffff207224 */ /* 0x000fc600078e0037 */
[----:B------:R-:W-:Y:S01]  /*3e70*/  FADD.FTZ R15, R15, R24 ;  /* 0x000000180f0f7221 */ /* 0x000fe20000010000 */
[----:B------:R-:W3:Y:S01]  /*3e80*/  MUFU.EX2 R20, R83 ;  /* 0x0000005300147308 */ /* 0x000ee20000000800 */
[----:B--2---:R-:W-:Y:S01]  /*3e90*/  F2FP.SATFINITE.E4M3.F32.PACK_AB_MERGE_C R147, R50, R5, R48 ;  /* 0x000000053293723e */ /* 0x004fe20004807030 */
[----:B----4-:R-:W-:Y:S01]  /*3ea0*/  FADD.FTZ R5, R25, R12 ;  /* 0x0000000c19057221 */ /* 0x010fe20000010000 */
[----:B------:R-:W-:-:S01]  /*3eb0*/  FADD.FTZ R36, R36, R15 ;  /* 0x0000000f24247221 */ /* 0x000fc20000010000 */
[----:B-1----:R-:W-:Y:S01]  /*3ec0*/  F2FP.SATFINITE.E4M3.F32.PACK_AB_MERGE_C R11, R69, R10, RZ ;  /* 0x0000000a450b723e */ /* 0x002fe200048070ff */
[----:B------:R-:W-:Y:S02]  /*3ed0*/  IMAD.MOV.U32 R50, RZ, RZ, R55 ;  /* 0x000000ffff327224 */ /* 0x000fe400078e0037 */
[C---:B------:R-:W-:Y:S01]  /*3ee0*/  FADD.FTZ R5, R82.reuse, R5 ;  /* 0x0000000552057221 */ /* 0x040fe20000010000 */
[----:B------:R-:W-:Y:S01]  /*3ef0*/  IMAD.MOV.U32 R48, RZ, RZ, R55 ;  /* 0x000000ffff307224 */ /* 0x000fe200078e0037 */
[----:B------:R-:W1:Y:S01]  /*3f00*/  MUFU.EX2 R52, R52 ;  /* 0x0000003400347308 */ /* 0x000e620000000800 */
[----:B------:R-:W-:Y:S01]  /*3f10*/  F2FP.SATFINITE.E4M3.F32.PACK_AB_MERGE_C R142, R82, R25, R11 ;  /* 0x00000019528e723e */ /* 0x000fe2000480700b */
[----:B------:R-:W-:Y:S01]  /*3f20*/  FADD.FTZ R24, R10, R5 ;  /* 0x000000050a187221 */ /* 0x000fe20000010000 */
[----:B------:R-:W-:-:S01]  /*3f30*/  FADD.FTZ R5, R21, R36 ;  /* 0x0000002415057221 */ /* 0x000fc20000010000 */
[----:B------:R-:W-:-:S02]  /*3f40*/  IMAD.MOV.U32 R36, RZ, RZ, R55 ;  /* 0x000000ffff247224 */ /* 0x000fc400078e0037 */
[----:B------:R-:W-:-:S01]  /*3f50*/  FADD.FTZ R69, R69, R24 ;  /* 0x0000001845457221 */ /* 0x000fc20000010000 */
[----:B------:R-:W-:Y:S01]  /*3f60*/  IMAD.MOV.U32 R25, RZ, RZ, R55 ;  /* 0x000000ffff197224 */ /* 0x000fe200078e0037 */
[----:B------:R-:W2:Y:S02]  /*3f70*/  MUFU.EX2 R47, R65 ;  /* 0x00000041002f7308 */ /* 0x000ea40000000800 */
[----:B---3--:R-:W-:-:S06]  /*3f80*/  FADD.FTZ R10, R20, R69 ;  /* 0x00000045140a7221 */ /* 0x008fcc0000010000 */
[----:B------:R-:W3:Y:S01]  /*3f90*/  MUFU.EX2 R29, R29 ;  /* 0x0000001d001d7308 */ /* 0x000ee20000000800 */
[C---:B-1----:R-:W-:Y:S01]  /*3fa0*/  F2FP.SATFINITE.E4M3.F32.PACK_AB_MERGE_C R137, R52.reuse, R21, R9 ;  /* 0x000000153489723e */ /* 0x042fe20004807009 */
[----:B------:R-:W-:-:S04]  /*3fb0*/  FADD.FTZ R52, R52, R5 ;  /* 0x0000000534347221 */ /* 0x000fc80000010000 */
[----:B------:R-:W-:Y:S01]  /*3fc0*/  FADD.FTZ R27, R27, R52 ;  /* 0x000000341b1b7221 */ /* 0x000fe20000010000 */
[----:B------:R-:W-:Y:S01]  /*3fd0*/  IMAD.MOV.U32 R52, RZ, RZ, R55 ;  /* 0x000000ffff347224 */ /* 0x000fe200078e0037 */
[----:B------:R-:W-:Y:S01]  /*3fe0*/  MUFU.EX2 R35, R35 ;  /* 0x0000002300237308 */ /* 0x000fe20000000800 */
[----:B--2---:R-:W-:-:S01]  /*3ff0*/  FADD.FTZ R5, R47, R10 ;  /* 0x0000000a2f057221 */ /* 0x004fc20000010000 */
[----:B------:R-:W-:Y:S01]  /*4000*/  FADD.FTZ R54, R54, R27 ;  /* 0x0000001b36367221 */ /* 0x000fe20000010000 */
[----:B------:R-:W-:Y:S02]  /*4010*/  IMAD.MOV.U32 R27, RZ, RZ, R55 ;  /* 0x000000ffff1b7224 */ /* 0x000fe400078e0037 */
[----:B------:R-:W-:-:S03]  /*4020*/  FADD.FTZ R24, R14, R5 ;  /* 0x000000050e187221 */ /* 0x000fc60000010000 */
[----:B------:R-:W1:Y:S01]  /*4030*/  MUFU.EX2 R26, R26 ;  /* 0x0000001a001a7308 */ /* 0x000e620000000800 */
[----:B---3--:R-:W-:-:S01]  /*4040*/  FADD.FTZ R24, R29, R24 ;  /* 0x000000181d187221 */ /* 0x008fc20000010000 */
[----:B------:R-:W-:Y:S01]  /*4050*/  F2FP.SATFINITE.E4M3.F32.PACK_AB_MERGE_C R14, R29, R14, RZ ;  /* 0x0000000e1d0e723e */ /* 0x000fe200048070ff */
[----:B------:R-:W-:-:S03]  /*4060*/  IMAD.MOV.U32 R29, RZ, RZ, R55 ;  /* 0x000000ffff1d7224 */ /* 0x000fc600078e0037 */
[----:B------:R-:W-:Y:S01]  /*4070*/  F2FP.SATFINITE.E4M3.F32.PACK_AB_MERGE_C R136, R47, R20, R14 ;  /* 0x000000142f88723e */ /* 0x000fe2000480700e */
[----:B------:R-:W-:Y:S01]  /*4080*/  IMAD.MOV.U32 R47, RZ, RZ, R55 ;  /* 0x000000ffff2f7224 */ /* 0x000fe200078e0037 */
[----:B------:R-:W2:Y:S08]  /*4090*/  MUFU.EX2 R31, R31 ;  /* 0x0000001f001f7308 */ /* 0x000eb00000000800 */
[----:B------:R-:W3:Y:S01]  /*40a0*/  MUFU.EX2 R149, R149 ;  /* 0x0000009500957308 */ /* 0x000ee20000000800 */
[----:B-1----:R-:W-:-:S07]  /*40b0*/  F2FP.SATFINITE.E4M3.F32.PACK_AB_MERGE_C R8, R26, R35, RZ ;  /* 0x000000231a08723e */ /* 0x002fce00048070ff */
[----:B------:R1:W4:Y:S01]  /*40c0*/  MUFU.EX2 R12, R151 ;  /* 0x00000097000c7308 */ /* 0x0003220000000800 */
[----:B--2---:R-:W-:-:S01]  /*40d0*/  FADD.FTZ R9, R31, R54 ;  /* 0x000000361f097221 */ /* 0x004fc20000010000 */
[C---:B------:R-:W-:Y:S01]  /*40e0*/  F2FP.SATFINITE.E4M3.F32.PACK_AB_MERGE_C R139, R56.reuse, R31, R8 ;  /* 0x0000001f388b723e */ /* 0x040fe20004807008 */
[----:B------:R-:W-:Y:S02]  /*40f0*/  IMAD.MOV.U32 R54, RZ, RZ, R55 ;  /* 0x000000ffff367224 */ /* 0x000fe400078e0037 */
[----:B------:R-:W-:Y:S01]  /*4100*/  FADD.FTZ R56, R56, R9 ;  /* 0x0000000938387221 */ /* 0x000fe20000010000 */
[----:B------:R-:W-:Y:S02]  /*4110*/  IMAD.MOV.U32 R31, RZ, RZ, R55 ;  /* 0x000000ffff1f7224 */ /* 0x000fe400078e0037 */
[----:B------:R-:W2:Y:S01]  /*4120*/  MUFU.EX2 R33, R33 ;  /* 0x0000002100217308 */ /* 0x000ea20000000800 */
[----:B---3--:R-:W-:-:S01]  /*4130*/  FADD.FTZ R5, R149, R24 ;  /* 0x0000001895057221 */ /* 0x008fc20000010000 */
[----:B------:R-:W-:Y:S01]  /*4140*/  FADD.FTZ R35, R35, R56 ;  /* 0x0000003823237221 */ /* 0x000fe20000010000 */
[----:B------:R-:W-:-:S02]  /*4150*/  IMAD.MOV.U32 R24, RZ, RZ, R55 ;  /* 0x000000ffff187224 */ /* 0x000fc400078e0037 */
[----:B-1----:R-:W-:-:S03]  /*4160*/  IMAD.MOV.U32 R151, RZ, RZ, R101 ;  /* 0x000000ffff977224 */ /* 0x002fc600078e0065 */
[----:B------:R1:W3:Y:S01]  /*4170*/  MUFU.EX2 R10, R37 ;  /* 0x00000025000a7308 */ /* 0x0002e20000000800 */
[----:B----4-:R-:W-:-:S04]  /*4180*/  FADD.FTZ R4, R12, R5 ;  /* 0x000000050c047221 */ /* 0x010fc80000010000 */
[----:B--2---:R-:W-:Y:S01]  /*4190*/  FADD.FTZ R5, R33, R4 ;  /* 0x0000000421057221 */ /* 0x004fe20000010000 */
[----:B------:R-:W-:-:S01]  /*41a0*/  FADD.FTZ R4, R26, R35 ;  /* 0x000000231a047221 */ /* 0x000fc20000010000 */
[--C-:B-1----:R-:W-:Y:S02]  /*41b0*/  IMAD.MOV.U32 R37, RZ, RZ, R55.reuse ;  /* 0x000000ffff257224 */ /* 0x102fe400078e0037 */
[--C-:B------:R-:W-:Y:S02]  /*41c0*/  IMAD.MOV.U32 R35, RZ, RZ, R55.reuse ;  /* 0x000000ffff237224 */ /* 0x100fe400078e0037 */
[----:B------:R-:W-:Y:S01]  /*41d0*/  IMAD.MOV.U32 R26, RZ, RZ, R55 ;  /* 0x000000ffff1a7224 */ /* 0x000fe200078e0037 */
[C---:B---3--:R-:W-:Y:S01]  /*41e0*/  F2FP.SATFINITE.E4M3.F32.PACK_AB_MERGE_C R8, R10.reuse, R33, RZ ;  /* 0x000000210a08723e */ /* 0x048fe200048070ff */
[----:B------:R-:W-:Y:S01]  /*41f0*/  FADD.FTZ R5, R10, R5 ;  /* 0x000000050a057221 */ /* 0x000fe20000010000 */
[----:B------:R-:W-:Y:S02]  /*4200*/  IMAD.MOV.U32 R33, RZ, RZ, R55 ;  /* 0x000000ffff217224 */ /* 0x000fe400078e0037 */
[----:B------:R-:W-:Y:S01]  /*4210*/  F2FP.SATFINITE.E4M3.F32.PACK_AB_MERGE_C R138, R12, R149, R8 ;  /* 0x000000950c8a723e */ /* 0x000fe20004807008 */
[----:B------:R-:W-:Y:S01]  /*4220*/  IMAD.MOV.U32 R149, RZ, RZ, R111 ;  /* 0x000000ffff957224 */ /* 0x000fe200078e006f */
[----:B------:R-:W-:Y:S06]  /*4230*/  @!P2 BRA `(.L_x_1497) ;  /* 0x0000002c00b0a947 */ /* 0x000fec0003800000 */
[----:B------:R-:W-:Y:S01]  /*4240*/  IMAD.MOV.U32 R8, RZ, RZ, R0 ;  /* 0x000000ffff087224 */ /* 0x000fe200078e0000 */
[----:B------:R-:W-:Y:S01]  /*4250*/  CS2R R54, SRZ ;  /* 0x0000000000367805 */ /* 0x000fe2000001ff00 */
[----:B------:R-:W-:Y:S01]  /*4260*/  IMAD.MOV.U32 R9, RZ, RZ, R3 ;  /* 0x000000ffff097224 */ /* 0x000fe200078e0003 */
[----:B------:R-:W-:Y:S01]  /*4270*/  CS2R R52, SRZ ;  /* 0x0000000000347805 */ /* 0x000fe2000001ff00 */
[----:B------:R-:W-:Y:S01]  /*4280*/  IMAD.MOV.U32 R10, RZ, RZ, R16 ;  /* 0x000000ffff0a7224 */ /* 0x000fe200078e0010 */
        /* <DEDUP_REMOVED lines=14> */
[----:B------:R-:W-:Y:S01]  /*4370*/  UMOV UR4, UR38 ;  /* 0x0000002600047c82 */ /* 0x000fe20008000000 */
[----:B------:R-:W-:Y:S01]  /*4380*/  ULDC UR5, c[0x0][0x404] ;  /* 0x0001010000057ab9 */ /* 0x000fe20000000800 */
[----:B------:R-:W-:Y:S01]  /*4390*/  ULDC UR6, c[0x0][0x2e0] ;  /* 0x0000b80000067ab9 */ /* 0x000fe20000000800 */
[----:B------:R-:W-:-:S05]  /*43a0*/  ULDC.64 UR24, c[0x0][0x3f8] ;  /* 0x0000fe0000187ab9 */ /* 0x000fca0000000a00 */
.L_x_1507:
[----:B------:R-:W-:-:S04]  /*43b0*/  UISETP.NE.AND UP0, UPT, UR4, 0x1, UPT ;  /* 0x000000010400788c */ /* 0x000fc8000bf05270 */
[----:B------:R-:W-:-:S06]  /*43c0*/  USEL UR7, URZ, 0x1, UP0 ;  /* 0x000000013f077887 */ /* 0x000fcc0008000000 */
[----:B------:R-:W-:Y:S01]  /*43d0*/  LOP3.LUT R16, R10, UR7, RZ, 0x3c, !PT ;  /* 0x000000070a107c12 */ /* 0x000fe2000f8e3cff */
[----:B------:R-:W-:Y:S06]  /*43e0*/  @!P1 BRA `(.L_x_1498) ;  /* 0x0000000000049947 */ /* 0x000fec0003800000 */
[----:B------:R-:W-:Y:S01]  /*43f0*/  BPT.TRAP 0x1 ;  /* 0x000000040000795c */ /* 0x000fe20000300000 */
.L_x_1498:
[----:B------:R-:W-:Y:S01]  /*4400*/  UIADD3 UR38, UR4, 0x1, URZ ;  /* 0x0000000104267890 */ /* 0x000fe2000fffe03f */
[----:B------:R-:W-:-:S03]  /*4410*/  SHF.L.U32 R0, R16, 0x1f, RZ ;  /* 0x0000001f10007819 */ /* 0x000fc600000006ff */
[----:B------:R-:W-:-:S04]  /*4420*/  UISETP.NE.AND UP0, UPT, UR38, 0x2, UPT ;  /* 0x000000022600788c */ /* 0x000fc8000bf05270 */
[----:B------:R-:W-:-:S04]  /*4430*/  USEL UR38, UR38, URZ, UP0 ;  /* 0x0000003f26267287 */ /* 0x000fc80008000000 */
[----:B------:R-:W-:-:S09]  /*4440*/  ULEA UR7, UR38, UR40, 0x3 ;  /* 0x0000002826077291 */ /* 0x000fd2000f8e183f */
[----:B------:R1:W2:Y:S01]  /*4450*/  SYNCS.PHASECHK.TRANS64.TRYWAIT P2, [UR7+0x13230], R0 ;  /* 0x01323000ff0075a7 */ /* 0x0002a20008040147 */
[----:B------:R-:W-:Y:S05]  /*4460*/  @!P1 BRA `(.L_x_1499) ;  /* 0x0000000000049947 */ /* 0x000fea0003800000 */
[----:B------:R-:W-:Y:S01]  /*4470*/  BPT.TRAP 0x1 ;  /* 0x000000040000795c */ /* 0x000fe20000300000 */
.L_x_1499:
[----:B--2---:R-:W-:Y:S05]  /*4480*/  @P2 BRA `(.L_x_1500) ;  /* 0x0000000000082947 */ /* 0x004fea0003800000 */
[----:B------:R-:W2:Y:S02]  /*4490*/  SYNCS.PHASECHK.TRANS64.TRYWAIT P2, [UR7+0x13230], R0 ;  /* 0x01323000ff0075a7 */ /* 0x000ea40008040147 */
[----:B--2---:R-:W-:Y:S05]  /*44a0*/  @!P2 BRA `(.L_x_1501) ;  /* 0x000000940070a947 */ /* 0x004fea0003800000 */
.L_x_1500:
        /* <DEDUP_REMOVED lines=64> */
.L_x_1502:
[----:B------:R-:W-:Y:S01]  /*48b0*/  ULEA UR11, UR4, UR40, 0x3 ;  /* 0x00000028040b7291 */ /* 0x000fe2000f8e183f */
[----:B-12---:R-:W-:-:S08]  /*48c0*/  SHF.L.U32 R0, R10, 0x1f, RZ ;  /* 0x0000001f0a007819 */ /* 0x006fd000000006ff */
[----:B------:R1:W2:Y:S01]  /*48d0*/  SYNCS.PHASECHK.TRANS64.TRYWAIT P2, [UR11+0x13250], R0 ;  /* 0x01325000ff0075a7 */ /* 0x0002a2000804014b */
[----:B------:R-:W-:Y:S05]  /*48e0*/  @!P1 BRA `(.L_x_1503) ;  /* 0x0000000000049947 */ /* 0x000fea0003800000 */
[----:B------:R-:W-:Y:S01]  /*48f0*/  BPT.TRAP 0x1 ;  /* 0x000000040000795c */ /* 0x000fe20000300000 */
.L_x_1503:
[----:B--2---:R-:W-:Y:S05]  /*4900*/  @P2 BRA `(.L_x_1504) ;  /* 0x0000000000082947 */ /* 0x004fea0003800000 */
[----:B------:R-:W2:Y:S02]  /*4910*/  SYNCS.PHASECHK.TRANS64.TRYWAIT P2, [UR11+0x13250], R0 ;  /* 0x01325000ff0075a7 */ /* 0x000ea4000804014b */
[----:B--2---:R-:W-:Y:S05]  /*4920*/  @!P2 BRA `(.L_x_1505) ;  /* 0x000000900068a947 */ /* 0x004fea0003800000 */
.L_x_1504:
[----:B------:R-:W-:Y:S01]  /*4930*/  UIADD3 UR10, UR40, 0x1000, URZ ;  /* 0x00001000280a7890 */ /* 0x000fe2000fffe03f */
[----:B------:R-:W-:Y:S01]  /*4940*/  WARPGROUP.ARRIVE ;  /* 0x00000000000079c5 */ /* 0x000fe20000000000 */
[----:B------:R-:W-:Y:S01]  /*4950*/  UMOV UR15, 0xc0000010 ;  /* 0xc0000010000f7882 */ /* 0x000fe20000000000 */
[----:B--2---:R-:W2:Y:S01]  /*4960*/  LDC R3, c[0x0][0x288] ;  /* 0x0000a200ff037b82 */ /* 0x004ea20000000800 */
[----:B------:R-:W-:Y:S02]  /*4970*/  USHF.R.U32.HI UR10, URZ, 0x4, UR10 ;  /* 0x000000043f0a7899 */ /* 0x000fe4000801160a */
[----:B------:R-:W-:Y:S02]  /*4980*/  UISETP.NE.U32.AND UP0, UPT, UR24, URZ, UPT ;  /* 0x0000003f1800728c */ /* 0x000fe4000bf05070 */
[----:B------:R-:W-:Y:S02]  /*4990*/  ULOP3.LUT UR10, UR10, 0x3fff, URZ, 0xc0, !UPT ;  /* 0x00003fff0a0a7892 */ /* 0x000fe4000f8ec03f */
[----:B------:R-:W-:-:S02]  /*49a0*/  UISETP.NE.AND.EX UP0, UPT, UR25, URZ, UPT, UP0 ;  /* 0x0000003f1900728c */ /* 0x000fc4000bf05300 */
[----:B------:R-:W-:-:S04]  /*49b0*/  ULOP3.LUT UR10, UR10, 0x10000, URZ, 0xfc, !UPT ;  /* 0x000100000a0a7892 */ /* 0x000fc8000f8efc3f */
[----:B------:R-:W-:-:S04]  /*49c0*/  UIMAD UR4, UR4, 0x280, UR10 ;  /* 0x00000280040478a4 */ /* 0x000fc8000f8e020a */
[----:B------:R-:W-:-:S03]  /*49d0*/  UIADD3 UR10, UR4, 0x80, URZ ;  /* 0x00000080040a7890 */ /* 0x000fc6000fffe03f */
[----:B------:R-:W-:Y:S02]  /*49e0*/  UMOV UR14, UR4 ;  /* 0x00000004000e7c82 */ /* 0x000fe40008000000 */
[----:B------:R-:W-:Y:S01]  /*49f0*/  QGMMA.64x64x32.F32.E4M3.E4M3 R24, R152, gdesc[UR12], R24, gsb0 ;  /* 0x00e0000c98187df3 */ /* 0x000fe20008000818 */
[----:B------:R-:W-:Y:S01]  /*4a00*/  UMOV UR15, 0xc0000010 ;  /* 0xc0000010000f7882 */ /* 0x000fe20000000000 */
[----:B------:R-:W-:Y:S01]  /*4a10*/  UMOV UR14, UR10 ;  /* 0x0000000a000e7c82 */ /* 0x000fe20008000000 */
[----:B------:R-:W-:Y:S01]  /*4a20*/  UIADD3 UR10, UR4, 0x100, URZ ;  /* 0x00000100040a7890 */ /* 0x000fe2000fffe03f */
[----:B------:R-:W-:Y:S02]  /*4a30*/  WARPGROUP.DEPBAR.LE gsb0, 0x0 ;  /* 0x00008000000079c5 */ /* 0x000fe40000010000 */
[----:B------:R-:W-:-:S06]  /*4a40*/  WARPGROUP.ARRIVE ;  /* 0x00000000000079c5 */ /* 0x000fcc0000000000 */
[----:B------:R-:W-:Y:S01]  /*4a50*/  QGMMA.64x64x32.F32.E4M3.E4M3 R24, R148, gdesc[UR12], R24, gsb0 ;  /* 0x00e0000c94187df3 */ /* 0x000fe20008000818 */
[----:B------:R-:W-:Y:S01]  /*4a60*/  UMOV UR14, UR10 ;  /* 0x0000000a000e7c82 */ /* 0x000fe20008000000 */
[----:B------:R-:W-:Y:S01]  /*4a70*/  UIMAD UR10, UR26, -0xa0, UR42 ;  /* 0xffffff601a0a78a4 */ /* 0x000fe2000f8e022a */
[----:B------:R-:W-:-:S03]  /*4a80*/  UMOV UR15, 0xc0000010 ;  /* 0xc0000010000f7882 */ /* 0x000fc60000000000 */
[----:B------:R-:W-:Y:S01]  /*4a90*/  UIADD3 UR10, UR10, 0x1, URZ ;  /* 0x000000010a0a7890 */ /* 0x000fe2000fffe03f */
[----:B------:R-:W-:Y:S02]  /*4aa0*/  WARPGROUP.DEPBAR.LE gsb0, 0x0 ;  /* 0x00008000000079c5 */ /* 0x000fe40000010000 */
[----:B------:R-:W-:-:S06]  /*4ab0*/  WARPGROUP.ARRIVE ;  /* 0x00000000000079c5 */ /* 0x000fcc0000000000 */
[----:B------:R-:W-:Y:S01]  /*4ac0*/  QGMMA.64x64x32.F32.E4M3.E4M3 R24, R144, gdesc[UR12], R24, gsb0 ;  /* 0x00e0000c90187df3 */ /* 0x000fe20008000818 */
[----:B------:R-:W-:Y:S01]  /*4ad0*/  USEL UR14, UR5, 0x1, UP0 ;  /* 0x00000001050e7887 */ /* 0x000fe20008000000 */
[----:B------:R-:W-:-:S03]  /*4ae0*/  UMOV UR15, 0xc0000010 ;  /* 0xc0000010000f7882 */ /* 0x000fc60000000000 */
[----:B------:R-:W-:-:S06]  /*4af0*/  UIMAD UR10, UR14, UR6, UR10 ;  /* 0x000000060e0a72a4 */ /* 0x000fcc000f8e020a */
[----:B--2---:R-:W-:Y:S01]  /*4b00*/  IADD3 R3, -R3, UR10, RZ ;  /* 0x0000000a03037c10 */ /* 0x004fe2000fffe1ff */
[----:B------:R-:W-:Y:S02]  /*4b10*/  UIADD3 UR10, UR4, 0x180, URZ ;  /* 0x00000180040a7890 */ /* 0x000fe4000fffe03f */
[----:B------:R-:W-:Y:S02]  /*4b20*/  UIADD3 UR4, UR4, 0x200, URZ ;  /* 0x0000020004047890 */ /* 0x000fe4000fffe03f */
[----:B-1----:R-:W-:-:S03]  /*4b30*/  IMAD R0, R18, -0x2, R3 ;  /* 0xfffffffe12007824 */ /* 0x002fc600078e0203 */
[----:B------:R-:W-:Y:S01]  /*4b40*/  UMOV UR14, UR10 ;  /* 0x0000000a000e7c82 */ /* 0x000fe20008000000 */
[----:B------:R-:W-:-:S05]  /*4b50*/  IMAD.IADD R0, R19, 0x1, R0 ;  /* 0x0000000113007824 */ /* 0x000fca00078e0200 */
[C---:B------:R-:W-:Y:S02]  /*4b60*/  ISETP.GT.AND P2, PT, R0.reuse, RZ, PT ;  /* 0x000000ff0000720c */ /* 0x040fe40003f44270 */
[----:B------:R-:W-:Y:S02]  /*4b70*/  ISETP.GT.AND P3, PT, R0, 0x1, PT ;  /* 0x000000010000780c */ /* 0x000fe40003f64270 */
[----:B------:R-:W-:Y:S02]  /*4b80*/  FSEL R120, R120, -INF , P2 ;  /* 0xff80000078787808 */ /* 0x000fe40001000000 */
        /* <DEDUP_REMOVED lines=23> */
[----:B------:R-:W-:Y:S01]  /*4d00*/  FMNMX.FTZ R10, R133, R10, !PT ;  /* 0x0000000a850a7209 */ /* 0x000fe20007810000 */
[----:B------:R-:W-:Y:S02]  /*4d10*/  WARPGROUP.DEPBAR.LE gsb0, 0x0 ;  /* 0x00008000000079c5 */ /* 0x000fe40000010000 */
[----:B------:R-:W-:Y:S01]  /*4d20*/  ISETP.GT.AND P2, PT, R0, 0x28, PT ;  /* 0x000000280000780c */ /* 0x000fe20003f44270 */
[----:B------:R-:W-:Y:S01]  /*4d30*/  WARPGROUP.ARRIVE ;  /* 0x00000000000079c5 */ /* 0x000fe20000000000 */
[----:B------:R-:W-:Y:S02]  /*4d40*/  FSEL R105, R105, -INF , P3 ;  /* 0xff80000069697808 */ /* 0x000fe40001800000 */
[----:B------:R-:W-:-:S02]  /*4d50*/  FMNMX.FTZ R10, R21, R10, !PT ;  /* 0x0000000a150a7209 */ /* 0x000fc40007810000 */
[----:B------:R-:W-:Y:S01]  /*4d60*/  ISETP.GT.AND P3, PT, R0, 0x29, PT ;  /* 0x000000290000780c */ /* 0x000fe20003f64270 */
[----:B------:R-:W-:Y:S01]  /*4d70*/  QGMMA.64x64x32.F32.E4M3.E4M3 R24, R140, gdesc[UR12], R24, gsb0 ;  /* 0x00e0000c8c187df3 */ /* 0x000fe20008000818 */
[----:B------:R-:W-:Y:S01]  /*4d80*/  FSEL R145, R108, -INF , P2 ;  /* 0xff8000006c917808 */ /* 0x000fe20001000000 */
[----:B------:R-:W-:Y:S01]  /*4d90*/  UMOV UR14, UR4 ;  /* 0x00000004000e7c82 */ /* 0x000fe20008000000 */
        /* <DEDUP_REMOVED lines=38> */
[----:B------:R-:W-:Y:S01]  /*5000*/  ISETP.GT.AND P2, PT, R0, 0x60, PT ;  /* 0x000000600000780c */ /* 0x000fe20003f44270 */
[----:B------:R-:W-:Y:S02]  /*5010*/  WARPGROUP.DEPBAR.LE gsb0, 0x0 ;  /* 0x00008000000079c5 */ /* 0x000fe40000010000 */
[----:B------:R-:W-:Y:S01]  /*5020*/  FSEL R101, R101, -INF , P3 ;  /* 0xff80000065657808 */ /* 0x000fe20001800000 */
[----:B------:R-:W-:Y:S01]  /*5030*/  WARPGROUP.ARRIVE ;  /* 0x00000000000079c5 */ /* 0x000fe20000000000 */
[----:B------:R-:W-:-:S02]  /*5040*/  FMNMX.FTZ R10, R100, R3, !PT ;  /* 0x00000003640a7209 */ /* 0x000fc40007810000 */
[----:B------:R-:W-:Y:S02]  /*5050*/  ISETP.GT.AND P3, PT, R0, 0x61, PT ;  /* 0x000000610000780c */ /* 0x000fe40003f64270 */
[----:B------:R-:W-:Y:S01]  /*5060*/  FSEL R72, R72, -INF , P2 ;  /* 0xff80000048487808 */ /* 0x000fe20001000000 */
[----:B------:R-:W-:Y:S01]  /*5070*/  QGMMA.64x64x32.F32.E4M3.E4M3 R24, R136, gdesc[UR12], R24, gsb0 ;  /* 0x00e0000c88187df3 */ /* 0x000fe20008000818 */
        /* <DEDUP_REMOVED lines=38> */
[----:B------:R-:W-:Y:S01]  /*52e0*/  FSEL R65, R65, -INF , P3 ;  /* 0xff80000041417808 */ /* 0x000fe20001800000 */
[----:B------:R-:W-:Y:S02]  /*52f0*/  WARPGROUP.DEPBAR.LE gsb0, 0x0 ;  /* 0x00008000000079c5 */ /* 0x000fe40000010000 */
[----:B------:R-:W-:-:S02]  /*5300*/  FMNMX.FTZ R10, R64, R3, !PT ;  /* 0x00000003400a7209 */ /* 0x000fc40007810000 */
[C---:B------:R-:W-:Y:S01]  /*5310*/  ISETP.GT.AND P3, PT, R0.reuse, 0x99, PT ;  /* 0x000000990000780c */ /* 0x040fe20003f64270 */
[----:B------:R-:W-:Y:S01]  /*5320*/  VIADD R0, R0, 0x8 ;  /* 0x0000000800007836 */ /* 0x000fe20000000000 */
[----:B------:R-:W-:Y:S02]  /*5330*/  FSEL R68, R68, -INF , P2 ;  /* 0xff80000044447808 */ /* 0x000fe40001000000 */
[----:B------:R-:W-:Y:S02]  /*5340*/  FMNMX.FTZ R3, R65, R10, !PT ;  /* 0x0000000a41037209 */ /* 0x000fe40007810000 */
[----:B------:R-:W-:Y:S02]  /*5350*/  FSEL R69, R69, -INF , P3 ;  /* 0xff80000045457808 */ /* 0x000fe40001800000 */
[----:B------:R-:W-:Y:S02]  /*5360*/  FMNMX.FTZ R10, R68, R3, !PT ;  /* 0x00000003440a7209 */ /* 0x000fe40007810000 */
[----:B------:R-:W-:-:S02]  /*5370*/  ISETP.GT.AND P3, PT, R0, RZ, PT ;  /* 0x000000ff0000720c */ /* 0x000fc40003f64270 */
[----:B------:R-:W-:Y:S02]  /*5380*/  FMNMX.FTZ R12, R69, R10, !PT ;  /* 0x0000000a450c7209 */ /* 0x000fe40007810000 */
[----:B------:R-:W-:-:S03]  /*5390*/  ISETP.GT.AND P4, PT, R0, 0x1, PT ;  /* 0x000000010000780c */ /* 0x000fc60003f84270 */
[----:B------:R-:W1:Y:S01]  /*53a0*/  SHFL.BFLY PT, R3, R12, 0x2, 0x1f ;  /* 0x0c401f000c037f89 */ /* 0x000e6200000e0000 */
[----:B------:R-:W-:Y:S02]  /*53b0*/  FSEL R123, R123, -INF , P4 ;  /* 0xff8000007b7b7808 */ /* 0x000fe40002000000 */
[----:B------:R-:W-:-:S04]  /*53c0*/  ISETP.GT.AND P4, PT, R0, 0x9, PT ;  /* 0x000000090000780c */ /* 0x000fc80003f84270 */
[----:B------:R-:W-:Y:S02]  /*53d0*/  FSEL R127, R127, -INF , P4 ;  /* 0xff8000007f7f7808 */ /* 0x000fe40002000000 */
[----:B------:R-:W-:-:S04]  /*53e0*/  ISETP.GT.AND P4, PT, R0, 0x11, PT ;  /* 0x000000110000780c */ /* 0x000fc80003f84270 */
[----:B------:R-:W-:Y:S02]  /*53f0*/  FSEL R131, R131, -INF , P4 ;  /* 0xff80000083837808 */ /* 0x000fe40002000000 */
[----:B------:R-:W-:-:S04]  /*5400*/  ISETP.GT.AND P4, PT, R0, 0x19, PT ;  /* 0x000000190000780c */ /* 0x000fc80003f84270 */
[----:B------:R-:W-:Y:S02]  /*5410*/  FSEL R135, R135, -INF , P4 ;  /* 0xff80000087877808 */ /* 0x000fe40002000000 */
[----:B------:R-:W-:Y:S02]  /*5420*/  ISETP.GT.AND P4, PT, R0, 0x21, PT ;  /* 0x000000210000780c */ /* 0x000fe40003f84270 */
[----:B-1----:R-:W-:-:S05]  /*5430*/  FMNMX.FTZ R14, R12, R3, !PT ;  /* 0x000000030c0e7209 */ /* 0x002fca0007810000 */
[----:B------:R-:W1:Y:S02]  /*5440*/  SHFL.BFLY PT, R3, R14, 0x1, 0x1f ;  /* 0x0c201f000e037f89 */ /* 0x000e6400000e0000 */
[----:B-1----:R-:W-:-:S04]  /*5450*/  FMNMX.FTZ R3, R14, R3, !PT ;  /* 0x000000030e037209 */ /* 0x002fc80007810000 */
[----:B------:R-:W-:Y:S01]  /*5460*/  FSETP.NEU.FTZ.AND P2, PT, R3, -INF , PT ;  /* 0xff8000000300780b */ /* 0x000fe20003f5d000 */
[----:B------:R-:W-:-:S05]  /*5470*/  FFMA.FTZ R10, R2, R3, -8 ;  /* 0xc1000000020a7423 */ /* 0x000fca0000010003 */
[----:B------:R-:W-:-:S05]  /*5480*/  FSEL R10, R10, RZ, P2 ;  /* 0x000000ff0a0a7208 */ /* 0x000fca0001000000 */
[--C-:B------:R-:W-:Y:S01]  /*5490*/  FFMA.FTZ R14, R2, R125, -R10.reuse ;  /* 0x0000007d020e7223 */ /* 0x100fe2000001080a */
[----:B------:R-:W-:Y:S01]  /*54a0*/  FSEL R125, R122, -INF , P3 ;  /* 0xff8000007a7d7808 */ /* 0x000fe20001800000 */
[--C-:B------:R-:W-:Y:S01]  /*54b0*/  FFMA.FTZ R20, R2, R129, -R10.reuse ;  /* 0x0000008102147223 */ /* 0x100fe2000001080a */
[----:B------:R-:W-:Y:S01]  /*54c0*/  ISETP.GT.AND P3, PT, R0, 0x8, PT ;  /* 0x000000080000780c */ /* 0x000fe20003f64270 */
[C-C-:B------:R-:W-:Y:S01]  /*54d0*/  FFMA.FTZ R88, R2.reuse, R133, -R10.reuse ;  /* 0x0000008502587223 */ /* 0x140fe2000001080a */
[----:B------:R-:W-:Y:S01]  /*54e0*/  FMNMX.FTZ R92, R125, R8, !PT ;  /* 0x000000087d5c7209 */ /* 0x000fe20007810000 */
[--C-:B------:R-:W-:Y:S01]  /*54f0*/  FFMA.FTZ R108, R2, R105, -R10.reuse ;  /* 0x00000069026c7223 */ /* 0x100fe2000001080a */
[----:B------:R-:W-:Y:S01]  /*5500*/  FSEL R129, R126, -INF , P3 ;  /* 0xff8000007e817808 */ /* 0x000fe20001800000 */
[C-C-:B------:R-:W-:Y:S01]  /*5510*/  FFMA.FTZ R145, R2.reuse, R145, -R10.reuse ;  /* 0x0000009102917223 */ /* 0x140fe2000001080a */
[----:B------:R-:W-:Y:S01]  /*5520*/  FMNMX.FTZ R92, R123, R92, !PT ;  /* 0x0000005c7b5c7209 */ /* 0x000fe20007810000 */
        /* <DEDUP_REMOVED lines=10> */
[----:B------:R1:W-:Y:S01]  /*55d0*/  MUFU.EX2 R92, R108 ;  /* 0x0000006c005c7308 */ /* 0x0003e20000000800 */
        /* <DEDUP_REMOVED lines=9> */
[--C-:B-1----:R-:W-:Y:S01]  /*5670*/  FFMA.FTZ R108, R2, R109, -R10.reuse ;  /* 0x0000006d026c7223 */ /* 0x102fe2000001080a */
[----:B------:R-:W-:Y:S01]  /*5680*/  FSEL R141, R106, -INF , P3 ;  /* 0xff8000006a8d7808 */ /* 0x000fe20001800000 */
[C-C-:B------:R-:W-:Y:S01]  /*5690*/  FFMA.FTZ R113, R2.reuse, R113, -R10.reuse ;  /* 0x0000007102717223 */ /* 0x140fe2000001080a */
[----:B------:R-:W-:Y:S01]  /*56a0*/  FMNMX.FTZ R104, R135, R104, !PT ;  /* 0x0000006887687209 */ /* 0x000fe20007810000 */
[--C-:B------:R-:W-:Y:S01]  /*56b0*/  FFMA.FTZ R89, R2, R89, -R10.reuse ;  /* 0x0000005902597223 */ /* 0x100fe2000001080a */
[----:B------:R-:W-:Y:S01]  /*56c0*/  ISETP.GT.AND P3, PT, R0, 0x28, PT ;  /* 0x000000280000780c */ /* 0x000fe20003f64270 */
[C-C-:B------:R-:W-:Y:S01]  /*56d0*/  FFMA.FTZ R97, R2.reuse, R97, -R10.reuse ;  /* 0x0000006102617223 */ /* 0x140fe2000001080a */
[----:B------:R-:W-:Y:S01]  /*56e0*/  FSEL R109, R107, -INF , P4 ;  /* 0xff8000006b6d7808 */ /* 0x000fe20002000000 */
        /* <DEDUP_REMOVED lines=10> */
[----:B------:R1:W-:Y:S01]  /*5790*/  MUFU.EX2 R104, R147 ;  /* 0x0000009300687308 */ /* 0x0003e20000000800 */
[----:B------:R-:W-:Y:S01]  /*57a0*/  FSEL R111, R111, -INF , P4 ;  /* 0xff8000006f6f7808 */ /* 0x000fe20002000000 */
[C-C-:B------:R-:W-:Y:S01]  /*57b0*/  FFMA.FTZ R56, R2.reuse, R56, -R10.reuse ;  /* 0x0000003802387223 */ /* 0x140fe2000001080a */
[----:B------:R-:W-:Y:S01]  /*57c0*/  FMNMX.FTZ R106, R143, R106, !PT ;  /* 0x0000006a8f6a7209 */ /* 0x000fe20007810000 */
[--C-:B------:R-:W-:Y:S01]  /*57d0*/  FFMA.FTZ R57, R2, R57, -R10.reuse ;  /* 0x0000003902397223 */ /* 0x100fe2000001080a */
[----:B------:R-:W-:Y:S01]  /*57e0*/  ISETP.GT.AND P4, PT, R0, 0x31, PT ;  /* 0x000000310000780c */ /* 0x000fe20003f84270 */
[--C-:B------:R-:W-:Y:S01]  /*57f0*/  FFMA.FTZ R60, R2, R60, -R10.reuse ;  /* 0x0000003c023c7223 */ /* 0x100fe2000001080a */
[----:B--2---:R-:W-:Y:S01]  /*5800*/  FSEL R145, R114, -INF , P3 ;  /* 0xff80000072917808 */ /* 0x004fe20001800000 */
[C-C-:B------:R-:W-:Y:S01]  /*5810*/  FFMA.FTZ R61, R2.reuse, R61, -R10.reuse ;  /* 0x0000003d023d7223 */ /* 0x140fe2000001080a */
[----:B------:R-:W-:Y:S01]  /*5820*/  FMNMX.FTZ R106, R111, R106, !PT ;  /* 0x0000006a6f6a7209 */ /* 0x000fe20007810000 */
[--C-:B------:R-:W-:Y:S01]  /*5830*/  FFMA.FTZ R64, R2, R64, -R10.reuse ;  /* 0x0000004002407223 */ /* 0x100fe2000001080a */
[----:B------:R-:W-:Y:S01]  /*5840*/  ISETP.GT.AND P3, PT, R0, 0x38, PT ;  /* 0x000000380000780c */ /* 0x000fe20003f64270 */
[C-C-:B------:R-:W-:Y:S01]  /*5850*/  FFMA.FTZ R65, R2.reuse, R65, -R10.reuse ;  /* 0x0000004102417223 */ /* 0x140fe2000001080a */
[----:B------:R-:W-:Y:S01]  /*5860*/  FSEL R115, R115, -INF , P4 ;  /* 0xff80000073737808 */ /* 0x000fe20002000000 */
[C-C-:B------:R-:W-:Y:S01]  /*5870*/  FFMA.FTZ R68, R2.reuse, R68, -R10.reuse ;  /* 0x0000004402447223 */ /* 0x140fe2000001080a */
[----:B------:R-:W-:Y:S01]  /*5880*/  FMNMX.FTZ R106, R145, R106, !PT ;  /* 0x0000006a916a7209 */ /* 0x000fe20007810000 */
[----:B------:R-:W-:Y:S01]  /*5890*/  FFMA.FTZ R69, R2, R69, -R10 ;  /* 0x0000004502457223 */ /* 0x000fe2000001080a */
[----:B------:R-:W-:Y:S01]  /*58a0*/  ISETP.GT.AND P4, PT, R0, 0x39, PT ;  /* 0x000000390000780c */ /* 0x000fe20003f84270 */
[----:B------:R-:W-:Y:S01]  /*58b0*/  MUFU.EX2 R12, R120 ;  /* 0x00000078000c7308 */ /* 0x000fe20000000800 */
[----:B-1----:R-:W-:-:S02]  /*58c0*/  FSEL R147, R118, -INF , P3 ;  /* 0xff80000076937808 */ /* 0x002fc40001800000 */
[----:B------:R-:W-:Y:S02]  /*58d0*/  FMNMX.FTZ R108, R115, R106, !PT ;  /* 0x0000006a736c7209 */ /* 0x000fe40007810000 */
[----:B------:R-:W-:Y:S02]  /*58e0*/  FSEL R119, R119, -INF , P4 ;  /* 0xff80000077777808 */ /* 0x000fe40002000000 */
[C---:B------:R-:W-:Y:S01]  /*58f0*/  ISETP.GT.AND P3, PT, R0.reuse, 0x40, PT ;  /* 0x000000400000780c */ /* 0x040fe20003f64270 */
[----:B------:R1:W-:Y:S01]  /*5900*/  MUFU.EX2 R106, R110 ;  /* 0x0000006e006a7308 */ /* 0x0003e20000000800 */
[----:B------:R-:W-:Y:S02]  /*5910*/  FMNMX.FTZ R108, R147, R108, !PT ;  /* 0x0000006c936c7209 */ /* 0x000fe40007810000 */
[----:B------:R-:W-:Y:S02]  /*5920*/  ISETP.GT.AND P4, PT, R0, 0x41, PT ;  /* 0x000000410000780c */ /* 0x000fe40003f84270 */
[----:B------:R-:W-:Y:S01]  /*5930*/  FSEL R149, R90, -INF , P3 ;  /* 0xff8000005a957808 */ /* 0x000fe20001800000 */
[--C-:B------:R-:W-:Y:S01]  /*5940*/  FFMA.FTZ R90, R2, R151, -R10.reuse ;  /* 0x00000097025a7223 */ /* 0x100fe2000001080a */
[----:B------:R-:W-:Y:S01]  /*5950*/  FMNMX.FTZ R108, R119, R108, !PT ;  /* 0x0000006c776c7209 */ /* 0x000fe20007810000 */
[----:B------:R-:W-:Y:S01]  /*5960*/  MUFU.EX2 R121, R121 ;  /* 0x0000007900797308 */ /* 0x000fe20000000800 */
[----:B------:R-:W-:Y:S01]  /*5970*/  ISETP.GT.AND P3, PT, R0, 0x48, PT ;  /* 0x000000480000780c */ /* 0x000fe20003f64270 */
[----:B-1----:R-:W-:Y:S01]  /*5980*/  FFMA.FTZ R110, R2, R93, -R10 ;  /* 0x0000005d026e7223 */ /* 0x002fe2000001080a */
[----:B------:R-:W-:-:S02]  /*5990*/  FSEL R117, R91, -INF , P4 ;  /* 0xff8000005b757808 */ /* 0x000fc40002000000 */
[----:B------:R-:W-:Y:S02]  /*59a0*/  FMNMX.FTZ R108, R149, R108, !PT ;  /* 0x0000006c956c7209 */ /* 0x000fe40007810000 */
[----:B------:R-:W-:Y:S01]  /*59b0*/  ISETP.GT.AND P4, PT, R0, 0x49, PT ;  /* 0x000000490000780c */ /* 0x000fe20003f84270 */
[----:B------:R-:W-:Y:S01]  /*59c0*/  MUFU.EX2 R11, R11 ;  /* 0x0000000b000b7308 */ /* 0x000fe20000000800 */
[----:B------:R-:W-:Y:S02]  /*59d0*/  FSEL R94, R94, -INF , P3 ;  /* 0xff8000005e5e7808 */ /* 0x000fe40001800000 */
[----:B------:R-:W-:Y:S02]  /*59e0*/  FMNMX.FTZ R151, R117, R108, !PT ;  /* 0x0000006c75977209 */ /* 0x000fe40007810000 */
[----:B------:R-:W-:Y:S02]  /*59f0*/  ISETP.GT.AND P3, PT, R0, 0x50, PT ;  /* 0x000000500000780c */ /* 0x000fe40003f64270 */
[----:B------:R-:W-:Y:S01]  /*5a00*/  FSEL R95, R95, -INF , P4 ;  /* 0xff8000005f5f7808 */ /* 0x000fe20002000000 */
[----:B------:R-:W-:Y:S01]  /*5a10*/  MUFU.EX2 R14, R14 ;  /* 0x0000000e000e7308 */ /* 0x000fe20000000800 */
[----:B------:R-:W-:-:S02]  /*5a20*/  FMNMX.FTZ R108, R94, R151, !PT ;  /* 0x000000975e6c7209 */ /* 0x000fc40007810000 */
[----:B------:R-:W-:Y:S02]  /*5a30*/  ISETP.GT.AND P4, PT, R0, 0x51, PT ;  /* 0x000000510000780c */ /* 0x000fe40003f84270 */
[----:B------:R-:W-:Y:S01]  /*5a40*/  FSEL R151, R98, -INF , P3 ;  /* 0xff80000062977808 */ /* 0x000fe20001800000 */
[----:B------:R-:W-:Y:S01]  /*5a50*/  FFMA.FTZ R98, R2, R153, -R10 ;  /* 0x0000009902627223 */ /* 0x000fe2000001080a */
[----:B------:R-:W-:Y:S01]  /*5a60*/  FMNMX.FTZ R108, R95, R108, !PT ;  /* 0x0000006c5f6c7209 */ /* 0x000fe20007810000 */
[----:B------:R-:W-:Y:S01]  /*5a70*/  MUFU.EX2 R13, R13 ;  /* 0x0000000d000d7308 */ /* 0x000fe20000000800 */
[----:B------:R-:W-:Y:S02]  /*5a80*/  ISETP.GT.AND P3, PT, R0, 0x58, PT ;  /* 0x000000580000780c */ /* 0x000fe40003f64270 */
[----:B------:R-:W-:Y:S02]  /*5a90*/  FSEL R99, R99, -INF , P4 ;  /* 0xff80000063637808 */ /* 0x000fe40002000000 */
[----:B------:R-:W-:-:S02]  /*5aa0*/  FMNMX.FTZ R108, R151, R108, !PT ;  /* 0x0000006c976c7209 */ /* 0x000fc40007810000 */
[----:B------:R-:W-:Y:S01]  /*5ab0*/  ISETP.GT.AND P4, PT, R0, 0x59, PT ;  /* 0x000000590000780c */ /* 0x000fe20003f84270 */
[----:B------:R-:W-:Y:S01]  /*5ac0*/  MUFU.EX2 R20, R20 ;  /* 0x0000001400147308 */ /* 0x000fe20000000800 */
[----:B------:R-:W-:Y:S02]  /*5ad0*/  FSEL R102, R102, -INF , P3 ;  /* 0xff80000066667808 */ /* 0x000fe40001800000 */
[----:B------:R-:W-:Y:S02]  /*5ae0*/  FMNMX.FTZ R153, R99, R108, !PT ;  /* 0x0000006c63997209 */ /* 0x000fe40007810000 */
[----:B------:R-:W-:Y:S02]  /*5af0*/  FSEL R103, R103, -INF , P4 ;  /* 0xff80000067677808 */ /* 0x000fe40002000000 */
[----:B------:R-:W-:Y:S01]  /*5b00*/  ISETP.GT.AND P3, PT, R0, 0x60, PT ;  /* 0x000000600000780c */ /* 0x000fe20003f64270 */
        /* <DEDUP_REMOVED lines=11> */
[----:B------:R1:W-:Y:S01]  /*5bc0*/  MUFU.EX2 R75, R110 ;  /* 0x0000006e004b7308 */ /* 0x0003e20000000800 */
[----:B------:R-:W-:Y:S02]  /*5bd0*/  FSEL R78, R78, -INF , P3 ;  /* 0xff8000004e4e7808 */ /* 0x000fe40001800000 */
[----:B------:R-:W-:Y:S02]  /*5be0*/  FMNMX.FTZ R155, R93, R108, !PT ;  /* 0x0000006c5d9b7209 */ /* 0x000fe40007810000 */
[----:B------:R-:W-:Y:S02]  /*5bf0*/  ISETP.GT.AND P3, PT, R0, 0x70, PT ;  /* 0x000000700000780c */ /* 0x000fe40003f64270 */
[----:B------:R-:W-:Y:S01]  /*5c00*/  FSEL R79, R79, -INF , P4 ;  /* 0xff8000004f4f7808 */ /* 0x000fe20002000000 */
[----:B------:R-:W-:Y:S01]  /*5c10*/  MUFU.EX2 R88, R88 ;  /* 0x0000005800587308 */ /* 0x000fe20000000800 */
[----:B------:R-:W-:Y:S01]  /*5c20*/  FMNMX.FTZ R108, R78, R155, !PT ;  /* 0x0000009b4e6c7209 */ /* 0x000fe20007810000 */
[----:B-1----:R-:W-:Y:S01]  /*5c30*/  FFMA.FTZ R110, R2, R72, -R10 ;  /* 0x00000048026e7223 */ /* 0x002fe2000001080a */
[----:B------:R-:W-:-:S02]  /*5c40*/  ISETP.GT.AND P4, PT, R0, 0x71, PT ;  /* 0x000000710000780c */ /* 0x000fc40003f84270 */
[----:B------:R-:W-:Y:S01]  /*5c50*/  FSEL R155, R82, -INF , P3 ;  /* 0xff800000529b7808 */ /* 0x000fe20001800000 */
[----:B------:R-:W-:-:S01]  /*5c60*/  FFMA.FTZ R82, R2, R100, -R10 ;  /* 0x0000006402527223 */ /* 0x000fc2000001080a */
[----:B------:R-:W-:Y:S01]  /*5c70*/  FMNMX.FTZ R108, R79, R108, !PT ;  /* 0x0000006c4f6c7209 */ /* 0x000fe20007810000 */
[----:B------:R-:W-:-:S01]  /*5c80*/  FFMA.FTZ R100, R2, R101, -R10 ;  /* 0x0000006502647223 */ /* 0x000fc2000001080a */
[C---:B------:R-:W-:Y:S01]  /*5c90*/  ISETP.GT.AND P3, PT, R0.reuse, 0x78, PT ;  /* 0x000000780000780c */ /* 0x040fe20003f64270 */
[----:B------:R-:W-:Y:S01]  /*5ca0*/  MUFU.EX2 R21, R21 ;  /* 0x0000001500157308 */ /* 0x000fe20000000800 */
[----:B------:R-:W-:Y:S02]  /*5cb0*/  FSEL R83, R83, -INF , P4 ;  /* 0xff80000053537808 */ /* 0x000fe40002000000 */
[----:B------:R-:W-:Y:S02]  /*5cc0*/  FMNMX.FTZ R108, R155, R108, !PT ;  /* 0x0000006c9b6c7209 */ /* 0x000fe40007810000 */
[----:B------:R-:W-:-:S02]  /*5cd0*/  ISETP.GT.AND P4, PT, R0, 0x79, PT ;  /* 0x000000790000780c */ /* 0x000fc40003f84270 */
[----:B------:R-:W-:Y:S01]  /*5ce0*/  FSEL R86, R86, -INF , P3 ;  /* 0xff80000056567808 */ /* 0x000fe20001800000 */
[----:B------:R-:W-:Y:S01]  /*5cf0*/  MUFU.EX2 R113, R113 ;  /* 0x0000007100717308 */ /* 0x000fe20000000800 */
[----:B------:R-:W-:Y:S02]  /*5d00*/  FMNMX.FTZ R108, R83, R108, !PT ;  /* 0x0000006c536c7209 */ /* 0x000fe40007810000 */
[----:B------:R-:W-:Y:S02]  /*5d10*/  FSEL R87, R87, -INF , P4 ;  /* 0xff80000057577808 */ /* 0x000fe40002000000 */
[----:B------:R-:W-:Y:S02]  /*5d20*/  ISETP.GT.AND P3, PT, R0, 0x80, PT ;  /* 0x000000800000780c */ /* 0x000fe40003f64270 */
[----:B------:R-:W-:Y:S01]  /*5d30*/  FMNMX.FTZ R108, R86, R108, !PT ;  /* 0x0000006c566c7209 */ /* 0x000fe20007810000 */
[----:B------:R-:W-:Y:S01]  /*5d40*/  MUFU.EX2 R90, R90 ;  /* 0x0000005a005a7308 */ /* 0x000fe20000000800 */
[----:B------:R-:W-:-:S02]  /*5d50*/  ISETP.GT.AND P4, PT, R0, 0x81, PT ;  /* 0x000000810000780c */ /* 0x000fc40003f84270 */
[----:B------:R-:W-:Y:S02]  /*5d60*/  FSEL R58, R58, -INF , P3 ;  /* 0xff8000003a3a7808 */ /* 0x000fe40001800000 */
[----:B------:R-:W-:Y:S02]  /*5d70*/  FMNMX.FTZ R108, R87, R108, !PT ;  /* 0x0000006c576c7209 */ /* 0x000fe40007810000 */
[----:B------:R-:W-:Y:S01]  /*5d80*/  ISETP.GT.AND P3, PT, R0, 0x88, PT ;  /* 0x000000880000780c */ /* 0x000fe20003f64270 */
[----:B------:R-:W-:Y:S01]  /*5d90*/  MUFU.EX2 R89, R89 ;  /* 0x0000005900597308 */ /* 0x000fe20000000800 */
[----:B------:R-:W-:Y:S02]  /*5da0*/  FSEL R101, R59, -INF , P4 ;  /* 0xff8000003b657808 */ /* 0x000fe40002000000 */
[----:B------:R-:W-:Y:S02]  /*5db0*/  FMNMX.FTZ R108, R58, R108, !PT ;  /* 0x0000006c3a6c7209 */ /* 0x000fe40007810000 */
[----:B------:R-:W-:-:S02]  /*5dc0*/  ISETP.GT.AND P4, PT, R0, 0x89, PT ;  /* 0x000000890000780c */ /* 0x000fc40003f84270 */
[----:B------:R-:W-:Y:S01]  /*5dd0*/  FSEL R62, R62, -INF , P3 ;  /* 0xff8000003e3e7808 */ /* 0x000fe20001800000 */
[----:B------:R1:W-:Y:S01]  /*5de0*/  MUFU.EX2 R59, R100 ;  /* 0x00000064003b7308 */ /* 0x0003e20000000800 */
[----:B------:R-:W-:Y:S02]  /*5df0*/  FMNMX.FTZ R108, R101, R108, !PT ;  /* 0x0000006c656c7209 */ /* 0x000fe40007810000 */
[----:B------:R-:W-:Y:S02]  /*5e00*/  ISETP.GT.AND P3, PT, R0, 0x90, PT ;  /* 0x000000900000780c */ /* 0x000fe40003f64270 */
[----:B------:R-:W-:Y:S02]  /*5e10*/  FSEL R72, R63, -INF , P4 ;  /* 0xff8000003f487808 */ /* 0x000fe40002000000 */
[----:B------:R-:W-:Y:S01]  /*5e20*/  FMNMX.FTZ R108, R62, R108, !PT ;  /* 0x0000006c3e6c7209 */ /* 0x000fe20007810000 */
[----:B------:R2:W-:Y:S01]  /*5e30*/  MUFU.EX2 R63, R110 ;  /* 0x0000006e003f7308 */ /* 0x0005e20000000800 */
[----:B-1----:R-:W-:-:S01]  /*5e40*/  FFMA.FTZ R100, R2, R73, -R10 ;  /* 0x0000004902647223 */ /* 0x002fc2000001080a */
        /* <DEDUP_REMOVED lines=9> */
[----:B------:R-:W-:-:S01]  /*5ee0*/  FFMA.FTZ R70, R2, R76, -R10 ;  /* 0x0000004c02467223 */ /* 0x000fc2000001080a */
[----:B------:R-:W-:Y:S01]  /*5ef0*/  FMNMX.FTZ R108, R67, R108, !PT ;  /* 0x0000006c436c7209 */ /* 0x000fe20007810000 */
[----:B------:R-:W-:-:S01]  /*5f00*/  FFMA.FTZ R76, R2, R80, -R10 ;  /* 0x00000050024c7223 */ /* 0x000fc2000001080a */
[----:B------:R-:W-:Y:S01]  /*5f10*/  FSEL R71, R71, -INF , P4 ;  /* 0xff80000047477808 */ /* 0x000fe20002000000 */
[----:B------:R-:W-:-:S01]  /*5f20*/  FFMA.FTZ R80, R2, R84, -R10 ;  /* 0x0000005402507223 */ /* 0x000fc2000001080a */
[----:B------:R-:W-:Y:S01]  /*5f30*/  FMNMX.FTZ R108, R73, R108, !PT ;  /* 0x0000006c496c7209 */ /* 0x000fe20007810000 */
[----:B------:R-:W-:Y:S03]  /*5f40*/  MUFU.EX2 R74, R74 ;  /* 0x0000004a004a7308 */ /* 0x000fe60000000800 */
[----:B------:R-:W-:-:S05]  /*5f50*/  FMNMX.FTZ R108, R71, R108, !PT ;  /* 0x0000006c476c7209 */ /* 0x000fca0007810000 */
[----:B------:R-:W1:Y:S01]  /*5f60*/  SHFL.BFLY PT, R0, R108, 0x2, 0x1f ;  /* 0x0c401f006c007f89 */ /* 0x000e6200000e0000 */
[----:B------:R-:W-:Y:S08]  /*5f70*/  MUFU.EX2 R97, R97 ;  /* 0x0000006100617308 */ /* 0x000ff00000000800 */
[----:B------:R-:W-:Y:S08]  /*5f80*/  MUFU.EX2 R82, R82 ;  /* 0x0000005200527308 */ /* 0x000ff00000000800 */
[----:B------:R-:W-:Y:S01]  /*5f90*/  MUFU.EX2 R100, R100 ;  /* 0x0000006400647308 */ /* 0x000fe20000000800 */
[----:B-1----:R-:W-:-:S07]  /*5fa0*/  FMNMX.FTZ R84, R108, R0, !PT ;  /* 0x000000006c547209 */ /* 0x002fce0007810000 */
[----:B------:R-:W-:Y:S01]  /*5fb0*/  MUFU.EX2 R70, R70 ;  /* 0x0000004600467308 */ /* 0x000fe20000000800 */
[----:B------:R-:W1:Y:S07]  /*5fc0*/  SHFL.BFLY PT, R0, R84, 0x1, 0x1f ;  /* 0x0c201f0054007f89 */ /* 0x000e6e00000e0000 */
[----:B------:R-:W-:Y:S08]  /*5fd0*/  MUFU.EX2 R77, R77 ;  /* 0x0000004d004d7308 */ /* 0x000ff00000000800 */
[----:B------:R-:W-:Y:S08]  /*5fe0*/  MUFU.EX2 R76, R76 ;  /* 0x0000004c004c7308 */ /* 0x000ff00000000800 */
[----:B------:R-:W-:Y:S01]  /*5ff0*/  MUFU.EX2 R81, R81 ;  /* 0x0000005100517308 */ /* 0x000fe20000000800 */
[----:B-1----:R-:W-:-:S02]  /*6000*/  FMNMX.FTZ R0, R84, R0, !PT ;  /* 0x0000000054007209 */ /* 0x002fc40007810000 */
[----:B------:R-:W-:Y:S02]  /*6010*/  FSEL R84, R3, RZ, P2 ;  /* 0x000000ff03547208 */ /* 0x000fe40001000000 */
[----:B------:R-:W-:Y:S01]  /*6020*/  FSETP.NEU.FTZ.AND P2, PT, R0, -INF , PT ;  /* 0xff8000000000780b */ /* 0x000fe20003f5d000 */
[----:B------:R-:W-:Y:S02]  /*6030*/  FFMA.FTZ R10, R2, R0, -8 ;  /* 0xc1000000020a7423 */ /* 0x000fe40000010000 */
[----:B------:R-:W-:Y:S01]  /*6040*/  MUFU.EX2 R80, R80 ;  /* 0x0000005000507308 */ /* 0x000fe20000000800 */
[----:B------:R-:W-:-:S02]  /*6050*/  FADD.FTZ R9, -R84, R9 ;  /* 0x0000000954097221 */ /* 0x000fc40000010100 */
[----:B------:R-:W-:Y:S02]  /*6060*/  FSEL R10, R10, RZ, P2 ;  /* 0x000000ff0a0a7208 */ /* 0x000fe40001000000 */
[----:B------:R-:W-:-:S03]  /*6070*/  FMUL.FTZ R9, R2, R9 ;  /* 0x0000000902097220 */ /* 0x000fc60000410000 */
[----:B------:R-:W-:Y:S01]  /*6080*/  MUFU.EX2 R85, R85 ;  /* 0x0000005500557308 */ /* 0x000fe20000000800 */
[----:B------:R-:W-:-:S01]  /*6090*/  FFMA.FTZ R108, R2, R129, -R10 ;  /* 0x00000081026c7223 */ /* 0x000fc2000001080a */
[----:B------:R-:W-:Y:S01]  /*60a0*/  FSEL R129, R0, RZ, P2 ;  /* 0x000000ff00817208 */ /* 0x000fe20001000000 */
[----:B------:R-:W-:-:S01]  /*60b0*/  FFMA.FTZ R125, R2, R125, -R10 ;  /* 0x0000007d027d7223 */ /* 0x000fc2000001080a */
[C-C-:B------:R-:W-:Y:S01]  /*60c0*/  FFMA.FTZ R84, R2.reuse, R123, -R10.reuse ;  /* 0x0000007b02547223 */ /* 0x140fe2000001080a */
[----:B------:R-:W-:-:S01]  /*60d0*/  FFMA.FTZ R123, R2, R127, -R10 ;  /* 0x0000007f027b7223 */ /* 0x000fc2000001080a */
[----:B--2---:R-:W-:Y:S01]  /*60e0*/  FFMA.FTZ R110, R2, R133, -R10 ;  /* 0x00000085026e7223 */ /* 0x004fe2000001080a */
[----:B------:R-:W-:-:S01]  /*60f0*/  FADD.FTZ R129, -R129, R8 ;  /* 0x0000000881817221 */ /* 0x000fc20000010100 */
[----:B------:R-:W1:Y:S01]  /*6100*/  MUFU.EX2 R9, R9 ;  /* 0x0000000900097308 */ /* 0x000e620000000800 */
        /* <DEDUP_REMOVED lines=16> */
[----:B-1----:R-:W-:-:S01]  /*6210*/  FFMA.FTZ R126, R9, R5, R12 ;  /* 0x00000005097e7223 */ /* 0x002fc2000001000c */
        /* <DEDUP_REMOVED lines=14> */
[----:B------:R-:W3:Y:S01]  /*6300*/  MUFU.EX2 R108, R108 ;  /* 0x0000006c006c7308 */ /* 0x000ee20000000800 */
[----:B--2---:R-:W-:-:S01]  /*6310*/  FFMA.FTZ R5, R8, R4, R125 ;  /* 0x0000000408057223 */ /* 0x004fc2000001007d */
[----:B------:R-:W-:Y:S01]  /*6320*/  FADD.FTZ R129, R13, R128 ;  /* 0x000000800d817221 */ /* 0x000fe20000010000 */
[----:B------:R-:W-:-:S01]  /*6330*/  FFMA.FTZ R83, R2, R83, -R10 ;  /* 0x0000005302537223 */ /* 0x000fc2000001080a */
[C-C-:B------:R-:W-:Y:S01]  /*6340*/  FFMA.FTZ R86, R2.reuse, R86, -R10.reuse ;  /* 0x0000005602567223 */ /* 0x140fe2000001080a */
[----:B------:R-:W-:-:S01]  /*6350*/  FFMA.FTZ R87, R2, R87, -R10 ;  /* 0x0000005702577223 */ /* 0x000fc2000001080a */
[----:B------:R-:W-:Y:S01]  /*6360*/  FADD.FTZ R128, R20, R129 ;  /* 0x0000008114807221 */ /* 0x000fe20000010000 */
[----:B------:R-:W-:-:S01]  /*6370*/  FFMA.FTZ R58, R2, R58, -R10 ;  /* 0x0000003a023a7223 */ /* 0x000fc2000001080a */
[----:B------:R-:W2:Y:S01]  /*6380*/  MUFU.EX2 R123, R123 ;  /* 0x0000007b007b7308 */ /* 0x000ea20000000800 */
[----:B-1----:R-:W-:-:S01]  /*6390*/  FADD.FTZ R5, R84, R5 ;  /* 0x0000000554057221 */ /* 0x002fc20000010000 */
[C-C-:B------:R-:W-:Y:S01]  /*63a0*/  FFMA.FTZ R101, R2.reuse, R101, -R10.reuse ;  /* 0x0000006502657223 */ /* 0x140fe2000001080a */
[----:B------:R-:W-:-:S01]  /*63b0*/  FFMA.FTZ R62, R2, R62, -R10 ;  /* 0x0000003e023e7223 */ /* 0x000fc2000001080a */
[C-C-:B------:R-:W-:Y:S01]  /*63c0*/  FFMA.FTZ R66, R2.reuse, R66, -R10.reuse ;  /* 0x0000004202427223 */ /* 0x140fe2000001080a */
[----:B------:R-:W-:-:S01]  /*63d0*/  FFMA.FTZ R67, R2, R67, -R10 ;  /* 0x0000004302437223 */ /* 0x000fc2000001080a */
[----:B------:R-:W-:-:S02]  /*63e0*/  FFMA.FTZ R71, R2, R71, -R10 ;  /* 0x0000004702477223 */ /* 0x000fc4000001080a */
[----:B------:R-:W1:Y:S01]  /*63f0*/  MUFU.EX2 R110, R110 ;  /* 0x0000006e006e7308 */ /* 0x000e620000000800 */
[----:B---3--:R-:W-:-:S07]  /*6400*/  FADD.FTZ R4, R108, R5 ;  /* 0x000000056c047221 */ /* 0x008fce0000010000 */
[----:B------:R-:W3:Y:S01]  /*6410*/  MUFU.EX2 R127, R127 ;  /* 0x0000007f007f7308 */ /* 0x000ee20000000800 */
[----:B--2---:R-:W-:-:S07]  /*6420*/  FADD.FTZ R5, R123, R4 ;  /* 0x000000047b057221 */ /* 0x004fce0000010000 */
[----:B------:R-:W2:Y:S01]  /*6430*/  MUFU.EX2 R105, R105 ;  /* 0x0000006900697308 */ /* 0x000ea20000000800 */
[----:B-1----:R-:W-:-:S01]  /*6440*/  FADD.FTZ R4, R110, R5 ;  /* 0x000000056e047221 */ /* 0x002fc20000010000 */
[----:B------:R-:W-:-:S06]  /*6450*/  FADD.FTZ R5, R15, R128 ;  /* 0x000000800f057221 */ /* 0x000fcc0000010000 */
[----:B------:R-:W1:Y:S01]  /*6460*/  MUFU.EX2 R112, R112 ;  /* 0x0000007000707308 */ /* 0x000e620000000800 */
[----:B---3--:R-:W-:-:S07]  /*6470*/  FADD.FTZ R4, R127, R4 ;  /* 0x000000047f047221 */ /* 0x008fce0000010000 */
[----:B------:R-:W3:Y:S01]  /*6480*/  MUFU.EX2 R114, R114 ;  /* 0x0000007200727308 */ /* 0x000ee20000000800 */
[----:B--2---:R-:W-:-:S01]  /*6490*/  FADD.FTZ R129, R105, R4 ;  /* 0x0000000469817221 */ /* 0x004fc20000010000 */
[----:B------:R-:W-:-:S04]  /*64a0*/  FADD.FTZ R4, R88, R5 ;  /* 0x0000000558047221 */ /* 0x000fc80000010000 */
[----:B------:R-:W-:Y:S02]  /*64b0*/  FADD.FTZ R5, R21, R4 ;  /* 0x0000000415057221 */ /* 0x000fe40000010000 */
        /* <DEDUP_REMOVED lines=11> */
[----:B------:R-:W-:-:S04]  /*6570*/  FADD.FTZ R4, R104, R5 ;  /* 0x0000000568047221 */ /* 0x000fc80000010000 */
[----:B------:R-:W-:Y:S02]  /*6580*/  FADD.FTZ R5, R113, R4 ;  /* 0x0000000471057221 */ /* 0x000fe40000010000 */
[----:B------:R-:W1:Y:S01]  /*6590*/  MUFU.EX2 R115, R115 ;  /* 0x0000007300737308 */ /* 0x000e620000000800 */
[----:B---3--:R-:W-:-:S01]  /*65a0*/  FADD.FTZ R129, R111, R128 ;  /* 0x000000806f817221 */ /* 0x008fc20000010000 */
[----:B------:R-:W-:Y:S01]  /*65b0*/  FADD.FTZ R4, R106, R5 ;  /* 0x000000056a047221 */ /* 0x000fe20000010000 */
[----:B------:R-:W-:-:S03]  /*65c0*/  FFMA.FTZ R128, R2, R155, -R10 ;  /* 0x0000009b02807223 */ /* 0x000fc6000001080a */
[----:B------:R-:W-:Y:S02]  /*65d0*/  FADD.FTZ R5, R91, R4 ;  /* 0x000000045b057221 */ /* 0x000fe40000010000 */
        /* <DEDUP_REMOVED lines=10> */
[----:B------:R-:W-:-:S04]  /*6680*/  FADD.FTZ R4, R74, R5 ;  /* 0x000000054a047221 */ /* 0x000fc80000010000 */
[----:B------:R-:W-:Y:S02]  /*6690*/  FADD.FTZ R5, R97, R4 ;  /* 0x0000000461057221 */ /* 0x000fe40000010000 */
[----:B------:R-:W3:Y:S01]  /*66a0*/  MUFU.EX2 R117, R117 ;  /* 0x0000007500757308 */ /* 0x000ee20000000800 */
[----:B--2---:R-:W-:-:S01]  /*66b0*/  FADD.FTZ R129, R119, R130 ;  /* 0x0000008277817221 */ /* 0x004fc20000010000 */
[----:B------:R-:W-:-:S04]  /*66c0*/  FADD.FTZ R4, R82, R5 ;  /* 0x0000000552047221 */ /* 0x000fc80000010000 */
[----:B------:R-:W-:Y:S02]  /*66d0*/  FADD.FTZ R4, R59, R4 ;  /* 0x000000043b047221 */ /* 0x000fe40000010000 */
        /* <DEDUP_REMOVED lines=19> */
[----:B------:R-:W-:Y:S01]  /*6810*/  FADD.FTZ R5, R100, R129 ;  /* 0x0000008164057221 */ /* 0x000fe20000010000 */
[----:B------:R-:W-:-:S05]  /*6820*/  FFMA.FTZ R129, R2, R72, -R10 ;  /* 0x0000004802817223 */ /* 0x000fca000001080a */
        /* <DEDUP_REMOVED lines=11> */
[----:B------:R-:W-:Y:S01]  /*68e0*/  FADD.FTZ R5, R85, R4 ;  /* 0x0000000455057221 */ /* 0x000fe20000010000 */
[----:B------:R-:W-:Y:S01]  /*68f0*/  IMAD.U32 R4, RZ, RZ, UR7 ;  /* 0x00000007ff047e24 */ /* 0x000fe2000f8e00ff */
[----:B------:R-:W2:Y:S01]  /*6900*/  MUFU.EX2 R86, R86 ;  /* 0x0000005600567308 */ /* 0x000ea20000000800 */
[----:B-1----:R-:W-:-:S02]  /*6910*/  FADD.FTZ R72, R128, R131 ;  /* 0x0000008380487221 */ /* 0x002fc40000010000 */
[----:B------:R-:W-:-:S05]  /*6920*/  @!P0 VIADD R4, R4, 0x13240 ;  /* 0x0001324004048836 */ /* 0x000fca0000000000 */
[----:B------:R-:W1:Y:S01]  /*6930*/  MUFU.EX2 R87, R87 ;  /* 0x0000005700577308 */ /* 0x000e620000000800 */
[----:B---3--:R-:W-:-:S01]  /*6940*/  FADD.FTZ R131, R83, R72 ;  /* 0x0000004853837221 */ /* 0x008fc20000010000 */
[----:B------:R-:W-:-:S04]  /*6950*/  @!P0 PRMT R4, RZ, 0x654, R4 ;  /* 0x00000654ff048816 */ /* 0x000fc80000000004 */
[----:B------:R3:W-:Y:S02]  /*6960*/  @!P0 SYNCS.ARRIVE.TRANS64.RED.A1T0 RZ, [R4+URZ], RZ ;  /* 0x000000ff04ff89a7 */ /* 0x0007e4000810043f */
[----:B------:R-:W4:Y:S01]  /*6970*/  MUFU.EX2 R56, R56 ;  /* 0x0000003800387308 */ /* 0x000f220000000800 */
[----:B--2---:R-:W-:-:S07]  /*6980*/  FADD.FTZ R72, R86, R131 ;  /* 0x0000008356487221 */ /* 0x004fce0000010000 */
[----:B------:R-:W2:Y:S01]  /*6990*/  MUFU.EX2 R58, R58 ;  /* 0x0000003a003a7308 */ /* 0x000ea20000000800 */
[----:B-1----:R-:W-:-:S01]  /*69a0*/  FADD.FTZ R131, R87, R72 ;  /* 0x0000004857837221 */ /* 0x002fc20000010000 */
[----:B------:R-:W-:-:S06]  /*69b0*/  FFMA.FTZ R72, R2, R73, -R10 ;  /* 0x0000004902487223 */ /* 0x000fcc000001080a */
        /* <DEDUP_REMOVED lines=12> */
[----:B------:R-:W3:Y:S01]  /*6a80*/  MUFU.EX2 R64, R64 ;  /* 0x0000004000407308 */ /* 0x000ee20000000800 */
[----:B----4-:R-:W-:-:S07]  /*6a90*/  FADD.FTZ R5, R61, R10 ;  /* 0x0000000a3d057221 */ /* 0x010fce0000010000 */
        /* <DEDUP_REMOVED lines=18> */
.L_x_1506:
[----:B------:R-:W-:Y:S01]  /*6bc0*/  UIADD3 UR4, UR11, 0x13260, URZ ;  /* 0x000132600b047890 */ /* 0x000fe2000fffe03f */
[----:B------:R-:W-:Y:S01]  /*6bd0*/  ISETP.LT.AND P2, PT, R7, UR26, PT ;  /* 0x0000001a07007c0c */ /* 0x000fe2000bf41270 */
[----:B------:R-:W-:Y:S01]  /*6be0*/  UIADD3 UR7, UR26, -0x1, URZ ;  /* 0xffffffff1a077890 */ /* 0x000fe2000fffe03f */
[----:B------:R-:W-:Y:S01]  /*6bf0*/  F2FP.SATFINITE.E4M3.F32.PACK_AB_MERGE_C R11, R14, R11, RZ ;  /* 0x0000000b0e0b723e */ /* 0x000fe200048070ff */
[----:B------:R-:W-:Y:S01]  /*6c00*/  UPRMT UR4, UR39, 0x654, UR4 ;  /* 0x0000065427047896 */ /* 0x000fe20008000004 */
[----:B------:R-:W-:Y:S01]  /*6c10*/  F2FP.SATFINITE.E4M3.F32.PACK_AB_MERGE_C R108, R123, R108, RZ ;  /* 0x0000006c7b6c723e */ /* 0x000fe200048070ff */
[----:B------:R-:W-:Y:S01]  /*6c20*/  FMUL.FTZ R24, R24, R9 ;  /* 0x0000000918187220 */ /* 0x000fe20000410000 */
[----:B------:R-:W-:Y:S01]  /*6c30*/  F2FP.SATFINITE.E4M3.F32.PACK_AB_MERGE_C R15, R88, R15, RZ ;  /* 0x0000000f580f723e */ /* 0x000fe200048070ff */
[----:B------:R-:W-:Y:S01]  /*6c40*/  FMUL.FTZ R25, R25, R9 ;  /* 0x0000000919197220 */ /* 0x000fe20000410000 */
[----:B------:R-:W-:Y:S01]  /*6c50*/  F2FP.SATFINITE.E4M3.F32.PACK_AB_MERGE_C R105, R112, R105, RZ ;  /* 0x000000697069723e */ /* 0x000fe200048070ff */
[----:B------:R-:W-:Y:S01]  /*6c60*/  UMOV UR26, UR7 ;  /* 0x00000007001a7c82 */ /* 0x000fe20008000000 */
        /* <DEDUP_REMOVED lines=72> */
[----:B------:R-:W-:-:S05]  /*70f0*/  UMOV UR26, UR7 ;  /* 0x00000007001a7c82 */ /* 0x000fca0008000000 */
.L_x_1497:
[----:B------:R-:W-:-:S13]  /*7100*/  ISETP.LE.AND P2, PT, RZ, UR26, PT ;  /* 0x0000001aff007c0c */ /* 0x000fda000bf43270 */
[----:B------:R-:W-:Y:S05]  /*7110*/  @!P2 BRA `(.L_x_1508) ;  /* 0x000000200094a947 */ /* 0x000fea0003800000 */
[----:B------:R-:W-:Y:S01]  /*7120*/  IMAD.MOV.U32 R7, RZ, RZ, R0 ;  /* 0x000000ffff077224 */ /* 0x000fe200078e0000 */
[----:B------:R-:W-:Y:S01]  /*7130*/  UMOV UR4, UR38 ;  /* 0x0000002600047c82 */ /* 0x000fe20008000000 */
[----:B------:R-:W-:Y:S02]  /*7140*/  IMAD.MOV.U32 R8, RZ, RZ, R3 ;  /* 0x000000ffff087224 */ /* 0x000fe400078e0003 */
[----:B------:R-:W-:-:S07]  /*7150*/  IMAD.MOV.U32 R9, RZ, RZ, R16 ;  /* 0x000000ffff097224 */ /* 0x000fce00078e0010 */
.L_x_1518:
[----:B------:R-:W-:-:S04]  /*7160*/  UIADD3 UR38, UR4, 0x1, URZ ;  /* 0x0000000104267890 */ /* 0x000fc8000fffe03f */
[----:B------:R-:W-:-:S04]  /*7170*/  UISETP.NE.AND UP0, UPT, UR38, 0x2, UPT ;  /* 0x000000022600788c */ /* 0x000fc8000bf05270 */
[----:B------:R-:W-:Y:S02]  /*7180*/  USEL UR5, URZ, 0x1, UP0 ;  /* 0x000000013f057887 */ /* 0x000fe40008000000 */
[----:B------:R-:W-:-:S04]  /*7190*/  USEL UR38, UR38, URZ, UP0 ;  /* 0x0000003f26267287 */ /* 0x000fc80008000000 */
[----:B------:R-:W-:Y:S01]  /*71a0*/  LOP3.LUT R16, R9, UR5, RZ, 0x3c, !PT ;  /* 0x0000000509107c12 */ /* 0x000fe2000f8e3cff */
[----:B------:R-:W-:Y:S07]  /*71b0*/  @!P1 BRA `(.L_x_1509) ;  /* 0x0000000000049947 */ /* 0x000fee0003800000 */
[----:B------:R-:W-:Y:S01]  /*71c0*/  BPT.TRAP 0x1 ;  /* 0x000000040000795c */ /* 0x000fe20000300000 */
.L_x_1509:
[----:B------:R-:W-:Y:S01]  /*71d0*/  ULEA UR5, UR38, UR40, 0x3 ;  /* 0x0000002826057291 */ /* 0x000fe2000f8e183f */
[----:B------:R-:W-:-:S08]  /*71e0*/  SHF.L.U32 R0, R16, 0x1f, RZ ;  /* 0x0000001f10007819 */ /* 0x000fd000000006ff */
[----:B------:R1:W2:Y:S01]  /*71f0*/  SYNCS.PHASECHK.TRANS64.TRYWAIT P2, [UR5+0x13230], R0 ;  /* 0x01323000ff0075a7 */ /* 0x0002a20008040145 */
[----:B------:R-:W-:Y:S05]  /*7200*/  @!P1 BRA `(.L_x_1510) ;  /* 0x0000000000049947 */ /* 0x000fea0003800000 */
[----:B------:R-:W-:Y:S01]  /*7210*/  BPT.TRAP 0x1 ;  /* 0x000000040000795c */ /* 0x000fe20000300000 */
.L_x_1510:
[----:B--2---:R-:W-:Y:S05]  /*7220*/  @P2 BRA `(.L_x_1511) ;  /* 0x0000000000082947 */ /* 0x004fea0003800000 */
[----:B------:R-:W2:Y:S02]  /*7230*/  SYNCS.PHASECHK.TRANS64.TRYWAIT P2, [UR5+0x13230], R0 ;  /* 0x01323000ff0075a7 */ /* 0x000ea40008040145 */
[----:B--2---:R-:W-:Y:S05]  /*7240*/  @!P2 BRA `(.L_x_1512) ;  /* 0x000000680038a947 */ /* 0x004fea0003800000 */
.L_x_1511:
        /* <DEDUP_REMOVED lines=18> */
[----:B------:R-:W-:Y:S01]  /*7370*/  UIADD3 UR10, UR5, 0x102, URZ ;  /* 0x00000102050a7890 */ /* 0x000fe2000fffe03f */
[----:B------:R-:W-:-:S02]  /*7380*/  WARPGROUP.DEPBAR.LE gsb0, 0x0 ;  /* 0x00008000000079c5 */ /* 0x000fc40000010000 */
        /* <DEDUP_REMOVED lines=18> */
[----:B------:R-:W-:Y:S02]  /*74b0*/  UIADD3 UR6, UR5, 0x182, URZ ;  /* 0x0000018205067890 */ /* 0x000fe4000fffe03f */
[----:B------:R-:W-:Y:S01]  /*74c0*/  UIADD3 UR5, UR5, 0x202, URZ ;  /* 0x0000020205057890 */ /* 0x000fe2000fffe03f */
        /* <DEDUP_REMOVED lines=25> */
.L_x_1513:
[----:B------:R-:W-:Y:S01]  /*7660*/  ULEA UR5, UR4, UR40, 0x3 ;  /* 0x0000002804057291 */ /* 0x000fe2000f8e183f */
[----:B-12---:R-:W-:-:S08]  /*7670*/  SHF.L.U32 R0, R9, 0x1f, RZ ;  /* 0x0000001f09007819 */ /* 0x006fd000000006ff */
[----:B------:R1:W2:Y:S01]  /*7680*/  SYNCS.PHASECHK.TRANS64.TRYWAIT P2, [UR5+0x13250], R0 ;  /* 0x01325000ff0075a7 */ /* 0x0002a20008040145 */
[----:B------:R-:W-:Y:S05]  /*7690*/  @!P1 BRA `(.L_x_1514) ;  /* 0x0000000000049947 */ /* 0x000fea0003800000 */
[----:B------:R-:W-:Y:S01]  /*76a0*/  BPT.TRAP 0x1 ;  /* 0x000000040000795c */ /* 0x000fe20000300000 */
.L_x_1514:
[----:B--2---:R-:W-:Y:S05]  /*76b0*/  @P2 BRA `(.L_x_1515) ;  /* 0x0000000000082947 */ /* 0x004fea0003800000 */
[----:B------:R-:W2:Y:S02]  /*76c0*/  SYNCS.PHASECHK.TRANS64.TRYWAIT P2, [UR5+0x13250], R0 ;  /* 0x01325000ff0075a7 */ /* 0x000ea40008040145 */
[----:B--2---:R-:W-:Y:S05]  /*76d0*/  @!P2 BRA `(.L_x_1516) ;  /* 0x00000064002ca947 */ /* 0x004fea0003800000 */
.L_x_1515:
[----:B-12---:R-:W-:Y:S01]  /*76e0*/  FMNMX.FTZ R0, R120, R8, !PT ;  /* 0x0000000878007209 */ /* 0x006fe20007810000 */
[----:B------:R-:W-:Y:S01]  /*76f0*/  UIADD3 UR6, UR40, 0x1000, URZ ;  /* 0x0000100028067890 */ /* 0x000fe2000fffe03f */
[----:B------:R-:W-:Y:S01]  /*7700*/  WARPGROUP.ARRIVE ;  /* 0x00000000000079c5 */ /* 0x000fe20000000000 */
[----:B------:R-:W-:Y:S01]  /*7710*/  UMOV UR7, 0xc0000010 ;  /* 0xc000001000077882 */ /* 0x000fe20000000000 */
[----:B------:R-:W-:Y:S01]  /*7720*/  FMNMX.FTZ R3, R121, R0, !PT ;  /* 0x0000000079037209 */ /* 0x000fe20007810000 */
[----:B------:R-:W-:Y:S01]  /*7730*/  USHF.R.U32.HI UR6, URZ, 0x4, UR6 ;  /* 0x000000043f067899 */ /* 0x000fe20008011606 */
[----:B------:R-:W-:-:S03]  /*7740*/  FMNMX.FTZ R0, R122, R7, !PT ;  /* 0x000000077a007209 */ /* 0x000fc60007810000 */
[----:B------:R-:W-:Y:S01]  /*7750*/  ULOP3.LUT UR6, UR6, 0x3fff, URZ, 0xc0, !UPT ;  /* 0x00003fff06067892 */ /* 0x000fe2000f8ec03f */
[----:B------:R-:W-:Y:S02]  /*7760*/  FMNMX.FTZ R9, R123, R0, !PT ;  /* 0x000000007b097209 */ /* 0x000fe40007810000 */
[----:B------:R-:W-:Y:S01]  /*7770*/  FMNMX.FTZ R0, R124, R3, !PT ;  /* 0x000000037c007209 */ /* 0x000fe20007810000 */
[----:B------:R-:W-:Y:S01]  /*7780*/  ULOP3.LUT UR6, UR6, 0x10000, URZ, 0xfc, !UPT ;  /* 0x0001000006067892 */ /* 0x000fe2000f8efc3f */
[----:B------:R-:W-:Y:S02]  /*7790*/  FMNMX.FTZ R10, R126, R9, !PT ;  /* 0x000000097e0a7209 */ /* 0x000fe40007810000 */
[----:B------:R-:W-:Y:S01]  /*77a0*/  FMNMX.FTZ R3, R125, R0, !PT ;  /* 0x000000007d037209 */ /* 0x000fe20007810000 */
[----:B------:R-:W-:Y:S01]  /*77b0*/  UIMAD UR4, UR4, 0x280, UR6 ;  /* 0x00000280040478a4 */ /* 0x000fe2000f8e0206 */
[----:B------:R-:W-:Y:S02]  /*77c0*/  FMNMX.FTZ R9, R127, R10, !PT ;  /* 0x0000000a7f097209 */ /* 0x000fe40007810000 */
[----:B------:R-:W-:-:S02]  /*77d0*/  FMNMX.FTZ R0, R128, R3, !PT ;  /* 0x0000000380007209 */ /* 0x000fc40007810000 */
[----:B------:R-:W-:Y:S02]  /*77e0*/  FMNMX.FTZ R10, R130, R9, !PT ;  /* 0x00000009820a7209 */ /* 0x000fe40007810000 */
        /* <DEDUP_REMOVED lines=44> */
[----:B------:R-:W-:Y:S01]  /*7ab0*/  FMNMX.FTZ R3, R73, R0, !PT ;  /* 0x0000000049037209 */ /* 0x000fe20007810000 */
[----:B------:R-:W-:-:S02]  /*7ac0*/  WARPGROUP.DEPBAR.LE gsb0, 0x0 ;  /* 0x00008000000079c5 */ /* 0x000fc40000010000 */
[----:B------:R-:W-:Y:S01]  /*7ad0*/  FMNMX.FTZ R9, R75, R10, !PT ;  /* 0x0000000a4b097209 */ /* 0x000fe20007810000 */
[----:B------:R-:W-:Y:S01]  /*7ae0*/  WARPGROUP.ARRIVE ;  /* 0x00000000000079c5 */ /* 0x000fe20000000000 */
[----:B------:R-:W-:Y:S02]  /*7af0*/  FMNMX.FTZ R0, R76, R3, !PT ;  /* 0x000000034c007209 */ /* 0x000fe40007810000 */
[----:B------:R-:W-:Y:S02]  /*7b00*/  FMNMX.FTZ R10, R78, R9, !PT ;  /* 0x000000094e0a7209 */ /* 0x000fe40007810000 */
        /* <DEDUP_REMOVED lines=28> */
[----:B------:R-:W-:-:S03]  /*7cd0*/  FMNMX.FTZ R10, R71, R10, !PT ;  /* 0x0000000a470a7209 */ /* 0x000fc60007810000 */
[----:B------:R-:W1:Y:S04]  /*7ce0*/  SHFL.BFLY PT, R0, R9, 0x2, 0x1f ;  /* 0x0c401f0009007f89 */ /* 0x000e6800000e0000 */
[----:B------:R-:W2:Y:S01]  /*7cf0*/  SHFL.BFLY PT, R3, R10, 0x2, 0x1f ;  /* 0x0c401f000a037f89 */ /* 0x000ea200000e0000 */
[----:B-1----:R-:W-:Y:S01]  /*7d00*/  FMNMX.FTZ R11, R9, R0, !PT ;  /* 0x00000000090b7209 */ /* 0x002fe20007810000 */
[----:B------:R-:W-:Y:S02]  /*7d10*/  WARPGROUP.DEPBAR.LE gsb0, 0x0 ;  /* 0x00008000000079c5 */ /* 0x000fe40000010000 */
[----:B------:R-:W-:Y:S02]  /*7d20*/  WARPGROUP.ARRIVE ;  /* 0x00000000000079c5 */ /* 0x000fe40000000000 */
[----:B------:R-:W1:Y:S01]  /*7d30*/  SHFL.BFLY PT, R0, R11, 0x1, 0x1f ;  /* 0x0c201f000b007f89 */ /* 0x000e6200000e0000 */
[----:B--2---:R-:W-:-:S03]  /*7d40*/  FMNMX.FTZ R12, R10, R3, !PT ;  /* 0x000000030a0c7209 */ /* 0x004fc60007810000 */
[----:B------:R-:W-:Y:S02]  /*7d50*/  QGMMA.64x64x32.F32.E4M3.E4M3 R24, R144, gdesc[UR4], R24, gsb0 ;  /* 0x00e0000490187df3 */ /* 0x000fe40008000818 */
[----:B------:R-:W2:Y:S01]  /*7d60*/  SHFL.BFLY PT, R13, R12, 0x1, 0x1f ;  /* 0x0c201f000c0d7f89 */ /* 0x000ea200000e0000 */
[----:B------:R-:W-:Y:S01]  /*7d70*/  UIADD3 UR6, UR4, 0x180, URZ ;  /* 0x0000018004067890 */ /* 0x000fe2000fffe03f */
[----:B------:R-:W-:Y:S01]  /*7d80*/  UMOV UR7, 0xc0000010 ;  /* 0xc000001000077882 */ /* 0x000fe20000000000 */
[----:B------:R-:W-:Y:S01]  /*7d90*/  UIADD3 UR4, UR4, 0x200, URZ ;  /* 0x0000020004047890 */ /* 0x000fe2000fffe03f */
[----:B-1----:R-:W-:-:S05]  /*7da0*/  FMNMX.FTZ R3, R11, R0, !PT ;  /* 0x000000000b037209 */ /* 0x002fca0007810000 */
[----:B------:R-:W-:Y:S01]  /*7db0*/  FADD.FTZ R9, -R3, R8 ;  /* 0x0000000803097221 */ /* 0x000fe20000010100 */
[----:B--2---:R-:W-:-:S03]  /*7dc0*/  FMNMX.FTZ R0, R12, R13, !PT ;  /* 0x0000000d0c007209 */ /* 0x004fc60007810000 */
[C---:B------:R-:W-:Y:S01]  /*7dd0*/  FMUL.FTZ R8, R2.reuse, R9 ;  /* 0x0000000902087220 */ /* 0x040fe20000410000 */
[----:B------:R-:W-:-:S01]  /*7de0*/  FFMA.FTZ R9, R2, R3, -8 ;  /* 0xc100000002097423 */ /* 0x000fc20000010003 */
        /* <DEDUP_REMOVED lines=41> */
[C---:B------:R-:W-:Y:S01]  /*8080*/  FFMA.FTZ R69, R2.reuse, R0, -8 ;  /* 0xc100000002457423 */ /* 0x040fe20000010000 */
[C---:B------:R-:W-:Y:S01]  /*8090*/  FMUL.FTZ R7, R2.reuse, R7 ;  /* 0x0000000702077220 */ /* 0x040fe20000410000 */
[----:B------:R-:W-:Y:S02]  /*80a0*/  MUFU.EX2 R8, R8 ;  /* 0x0000000800087308 */ /* 0x000fe40000000800 */
[----:B------:R-:W-:-:S01]  /*80b0*/  FFMA.FTZ R120, R2, R122, -R69 ;  /* 0x0000007a02787223 */ /* 0x000fc20000010845 */
[C-C-:B------:R-:W-:Y:S01]  /*80c0*/  FFMA.FTZ R121, R2.reuse, R123, -R69.reuse ;  /* 0x0000007b02797223 */ /* 0x140fe20000010845 */
[----:B------:R-:W-:-:S01]  /*80d0*/  FFMA.FTZ R122, R2, R126, -R69 ;  /* 0x0000007e027a7223 */ /* 0x000fc20000010845 */
[C-C-:B------:R-:W-:Y:S01]  /*80e0*/  FFMA.FTZ R123, R2.reuse, R127, -R69.reuse ;  /* 0x0000007f027b7223 */ /* 0x140fe20000010845 */
[----:B------:R-:W-:-:S01]  /*80f0*/  FFMA.FTZ R124, R2, R130, -R69 ;  /* 0x00000082027c7223 */ /* 0x000fc20000010845 */
[----:B------:R-:W-:-:S02]  /*8100*/  WARPGROUP.DEPBAR.LE gsb0, 0x0 ;  /* 0x00008000000079c5 */ /* 0x000fc40000010000 */
[----:B------:R-:W1:Y:S01]  /*8110*/  MUFU.EX2 R11, R11 ;  /* 0x0000000b000b7308 */ /* 0x000e620000000800 */
[----:B------:R-:W-:Y:S01]  /*8120*/  WARPGROUP.ARRIVE ;  /* 0x00000000000079c5 */ /* 0x000fe20000000000 */
[C-C-:B------:R-:W-:Y:S01]  /*8130*/  FFMA.FTZ R125, R2.reuse, R131, -R69.reuse ;  /* 0x00000083027d7223 */ /* 0x140fe20000010845 */
[----:B------:R-:W-:-:S01]  /*8140*/  FFMA.FTZ R126, R2, R134, -R69 ;  /* 0x00000086027e7223 */ /* 0x000fc20000010845 */
[C-C-:B------:R-:W-:Y:S01]  /*8150*/  FFMA.FTZ R127, R2.reuse, R135, -R69.reuse ;  /* 0x00000087027f7223 */ /* 0x140fe20000010845 */
[----:B------:R-:W-:-:S01]  /*8160*/  FFMA.FTZ R106, R2, R106, -R69 ;  /* 0x0000006a026a7223 */ /* 0x000fc20000010845 */
[C-C-:B------:R-:W-:Y:S01]  /*8170*/  FFMA.FTZ R107, R2.reuse, R107, -R69.reuse ;  /* 0x0000006b026b7223 */ /* 0x140fe20000010845 */
[----:B------:R-:W-:Y:S01]  /*8180*/  QGMMA.64x64x32.F32.E4M3.E4M3 R24, R140, gdesc[UR4], R24, gsb0 ;  /* 0x00e000048c187df3 */ /* 0x000fe20008000818 */
        /* <DEDUP_REMOVED lines=18> */
[C-C-:B------:R-:W-:Y:S01]  /*82b0*/  FFMA.FTZ R74, R2.reuse, R74, -R69.reuse ;  /* 0x0000004a024a7223 */ /* 0x140fe20000010845 */
[----:B------:R-:W-:Y:S01]  /*82c0*/  UMOV UR6, UR4 ;  /* 0x0000000400067c82 */ /* 0x000fe20008000000 */
[----:B------:R-:W-:Y:S01]  /*82d0*/  UMOV UR7, 0xc0000010 ;  /* 0xc000001000077882 */ /* 0x000fe20000000000 */
[----:B------:R-:W-:-:S01]  /*82e0*/  FFMA.FTZ R75, R2, R75, -R69 ;  /* 0x0000004b024b7223 */ /* 0x000fc20000010845 */
[C-C-:B------:R-:W-:Y:S01]  /*82f0*/  FFMA.FTZ R78, R2.reuse, R78, -R69.reuse ;  /* 0x0000004e024e7223 */ /* 0x140fe20000010845 */
[----:B------:R-:W-:-:S01]  /*8300*/  FFMA.FTZ R79, R2, R79, -R69 ;  /* 0x0000004f024f7223 */ /* 0x000fc20000010845 */
[----:B------:R-:W3:Y:S01]  /*8310*/  MUFU.EX2 R121, R121 ;  /* 0x0000007900797308 */ /* 0x000ee20000000800 */
        /* <DEDUP_REMOVED lines=11> */
[----:B------:R-:W-:Y:S01]  /*83d0*/  FFMA.FTZ R66, R2, R66, -R69 ;  /* 0x0000004202427223 */ /* 0x000fe20000010845 */
[----:B------:R-:W-:-:S02]  /*83e0*/  IMAD.U32 R130, RZ, RZ, UR38 ;  /* 0x00000026ff827e24 */ /* 0x000fc4000f8e00ff */
[C-C-:B------:R-:W-:Y:S01]  /*83f0*/  FFMA.FTZ R67, R2.reuse, R67, -R69.reuse ;  /* 0x0000004302437223 */ /* 0x140fe20000010845 */
[----:B------:R-:W-:-:S01]  /*8400*/  FFMA.FTZ R70, R2, R70, -R69 ;  /* 0x0000004602467223 */ /* 0x000fc20000010845 */
[----:B------:R-:W1:Y:S01]  /*8410*/  MUFU.EX2 R122, R122 ;  /* 0x0000007a007a7308 */ /* 0x000e620000000800 */
[----:B---3--:R-:W-:-:S01]  /*8420*/  FADD.FTZ R129, R121, R4 ;  /* 0x0000000479817221 */ /* 0x008fc20000010000 */
[----:B------:R-:W-:-:S06]  /*8430*/  FFMA.FTZ R69, R2, R71, -R69 ;  /* 0x0000004702457223 */ /* 0x000fcc0000010845 */
        /* <DEDUP_REMOVED lines=8> */
[----:B------:R-:W-:Y:S02]  /*84c0*/  WARPGROUP.DEPBAR.LE gsb0, 0x0 ;  /* 0x00008000000079c5 */ /* 0x000fe40000010000 */
[----:B------:R-:W-:-:S04]  /*84d0*/  WARPGROUP.ARRIVE ;  /* 0x00000000000079c5 */ /* 0x000fc80000000000 */
[----:B------:R-:W2:Y:S01]  /*84e0*/  MUFU.EX2 R15, R15 ;  /* 0x0000000f000f7308 */ /* 0x000ea20000000800 */
[----:B-1----:R-:W-:-:S01]  /*84f0*/  FADD.FTZ R4, R14, R5 ;  /* 0x000000050e047221 */ /* 0x002fc20000010000 */
[----:B------:R-:W-:Y:S06]  /*8500*/  QGMMA.64x64x32.F32.E4M3.E4M3 R24, R136, gdesc[UR4], R24, gsb0 ;  /* 0x00e0000488187df3 */ /* 0x000fec0008000818 */
        /* <DEDUP_REMOVED lines=20> */
[----:B------:R-:W-:-:S06]  /*8650*/  WARPGROUP.DEPBAR.LE gsb0, 0x0 ;  /* 0x00008000000079c5 */ /* 0x000fcc0000010000 */
        /* <DEDUP_REMOVED lines=88> */
[----:B------:R-:W-:-:S05]  /*8be0*/  @!P0 LEA R4, R130, UR40, 0x3 ;  /* 0x0000002882048c11 */ /* 0x000fca000f8e18ff */
[----:B------:R-:W-:Y:S01]  /*8bf0*/  @!P0 VIADD R4, R4, 0x13240 ;  /* 0x0001324004048836 */ /* 0x000fe20000000000 */
[----:B------:R-:W1:Y:S01]  /*8c00*/  MUFU.EX2 R58, R58 ;  /* 0x0000003a003a7308 */ /* 0x000e620000000800 */
[----:B---3--:R-:W-:-:S03]  /*8c10*/  FADD.FTZ R129, R87, R128 ;  /* 0x0000008057817221 */ /* 0x008fc60000010000 */
[----:B------:R-:W-:-:S04]  /*8c20*/  @!P0 PRMT R4, RZ, 0x654, R4 ;  /* 0x00000654ff048816 */ /* 0x000fc80000000004 */
[----:B------:R-:W3:Y:S01]  /*8c30*/  MUFU.EX2 R57, R57 ;  /* 0x0000003900397308 */ /* 0x000ee20000000800 */
[----:B--2---:R-:W-:-:S01]  /*8c40*/  FADD.FTZ R128, R56, R5 ;  /* 0x0000000538807221 */ /* 0x004fc20000010000 */
[----:B------:R2:W-:Y:S06]  /*8c50*/  @!P0 SYNCS.ARRIVE.TRANS64.RED.A1T0 RZ, [R4+URZ], RZ ;  /* 0x000000ff04ff89a7 */ /* 0x0005ec000810043f */
[----:B------:R-:W4:Y:S01]  /*8c60*/  MUFU.EX2 R59, R59 ;  /* 0x0000003b003b7308 */ /* 0x000f220000000800 */
[----:B-1----:R-:W-:-:S07]  /*8c70*/  FADD.FTZ R130, R58, R129 ;  /* 0x000000813a827221 */ /* 0x002fce0000010000 */
[----:B------:R-:W1:Y:S01]  /*8c80*/  MUFU.EX2 R60, R60 ;  /* 0x0000003c003c7308 */ /* 0x000e620000000800 */
[----:B---3--:R-:W-:-:S07]  /*8c90*/  FADD.FTZ R5, R57, R128 ;  /* 0x0000008039057221 */ /* 0x008fce0000010000 */
[----:B------:R-:W3:Y:S01]  /*8ca0*/  MUFU.EX2 R62, R62 ;  /* 0x0000003e003e7308 */ /* 0x000ee20000000800 */
[----:B----4-:R-:W-:-:S07]  /*8cb0*/  FADD.FTZ R129, R59, R130 ;  /* 0x000000823b817221 */ /* 0x010fce0000010000 */
[----:B------:R-:W4:Y:S01]  /*8cc0*/  MUFU.EX2 R61, R61 ;  /* 0x0000003d003d7308 */ /* 0x000f220000000800 */
[----:B-1----:R-:W-:-:S07]  /*8cd0*/  FADD.FTZ R128, R60, R5 ;  /* 0x000000053c807221 */ /* 0x002fce0000010000 */
[----:B------:R-:W1:Y:S01]  /*8ce0*/  MUFU.EX2 R63, R63 ;  /* 0x0000003f003f7308 */ /* 0x000e620000000800 */
[----:B---3--:R-:W-:-:S07]  /*8cf0*/  FADD.FTZ R130, R62, R129 ;  /* 0x000000813e827221 */ /* 0x008fce0000010000 */
[----:B------:R-:W2:Y:S01]  /*8d00*/  MUFU.EX2 R64, R64 ;  /* 0x0000004000407308 */ /* 0x000ea20000000800 */
[----:B----4-:R-:W-:-:S07]  /*8d10*/  FADD.FTZ R5, R61, R128 ;  /* 0x000000803d057221 */ /* 0x010fce0000010000 */
        /* <DEDUP_REMOVED lines=13> */
[----:B-1----:R-:W-:-:S01]  /*8df0*/  FADD.FTZ R128, R70, R71 ;  /* 0x0000004746807221 */ /* 0x002fc20000010000 */
[----:B--2---:R-:W-:-:S03]  /*8e00*/  FADD.FTZ R5, R9, R4 ;  /* 0x0000000409057221 */ /* 0x004fc60000010000 */
[----:B---3--:R-:W-:Y:S01]  /*8e10*/  FADD.FTZ R4, R69, R128 ;  /* 0x0000008045047221 */ /* 0x008fe20000010000 */
[----:B------:R-:W-:Y:S06]  /*8e20*/  @!P1 BRA `(.L_x_1517) ;  /* 0x0000000000049947 */ /* 0x000fec0003800000 */
[----:B------:R-:W-:Y:S01]  /*8e30*/  BPT.TRAP 0x1 ;  /* 0x000000040000795c */ /* 0x000fe20000300000 */
.L_x_1517:
[----:B------:R-:W-:Y:S01]  /*8e40*/  UIADD3 UR4, UR5, 0x13260, URZ ;  /* 0x0001326005047890 */ /* 0x000fe2000fffe03f */
[----:B------:R-:W-:Y:S01]  /*8e50*/  ISETP.LT.AND P2, PT, RZ, UR26, PT ;  /* 0x0000001aff007c0c */ /* 0x000fe2000bf41270 */
        /* <DEDUP_REMOVED lines=10> */
[----:B------:R-:W-:Y:S01]  /*8f00*/  FMUL.FTZ R28, R28, R8 ;  /* 0x000000081c1c7220 */ /* 0x000fe20000410000 */
[----:B------:R-:W-:Y:S01]  /*8f10*/  F2FP.SATFINITE.E4M3.F32.PACK_AB_MERGE_C R108, R109, R108, RZ ;  /* 0x0000006c6d6c723e */ /* 0x000fe200048070ff */
[----:B------:R-:W-:Y:S01]  /*8f20*/  SYNCS.ARRIVE.TRANS64.RED.A1T0 RZ, [UR4], RZ ;  /* 0x000000ffffff79a7 */ /* 0x000fe20008100404 */
[----:B------:R-:W-:Y:S01]  /*8f30*/  F2FP.SATFINITE.E4M3.F32.PACK_AB_MERGE_C R110, R111, R110, RZ ;  /* 0x0000006e6f6e723e */ /* 0x000fe200048070ff */
[----:B------:R-:W-:Y:S01]  /*8f40*/  UMOV UR4, UR38 ;  /* 0x0000002600047c82 */ /* 0x000fe20008000000 */
        /* <DEDUP_REMOVED lines=64> */
[----:B------:R-:W-:Y:S01]  /*9350*/  F2FP.SATFINITE.E4M3.F32.PACK_AB_MERGE_C R139, R67, R66, R69 ;  /* 0x00000042438b723e */ /* 0x000fe20004807045 */
[----:B------:R-:W-:Y:S06]  /*9360*/  @P2 BRA `(.L_x_1518) ;  /* 0xffffffdc007c2947 */ /* 0x000fec000383ffff */
.L_x_1508:
[----:B------:R-:W-:Y:S06]  /*9370*/  BAR.ARV 0x8, 0x1a0 ;  /* 0x0206800000007b1d */ /* 0x000fec0000002000 */
[----:B------:R-:W-:Y:S05]  /*9380*/  @!P1 BRA `(.L_x_1519) ;  /* 0x0000000000049947 */ /* 0x000fea0003800000 */
[----:B------:R-:W-:Y:S01]  /*9390*/  BPT.TRAP 0x1 ;  /* 0x000000040000795c */ /* 0x000fe20000300000 */
.L_x_1519:
[----:B------:R-:W-:Y:S01]  /*93a0*/  ULEA UR5, UR38, UR40, 0x3 ;  /* 0x0000002826057291 */ /* 0x000fe2000f8e183f */
[----:B------:R-:W-:-:S08]  /*93b0*/  SHF.L.U32 R6, R16, 0x1f, RZ ;  /* 0x0000001f10067819 */ /* 0x000fd000000006ff */
[----:B------:R1:W2:Y:S01]  /*93c0*/  SYNCS.PHASECHK.TRANS64.TRYWAIT P2, [UR5+0x13250], R6 ;  /* 0x01325006ff0075a7 */ /* 0x0002a20008040145 */
[----:B------:R-:W-:Y:S05]  /*93d0*/  @!P1 BRA `(.L_x_1520) ;  /* 0x0000000000049947 */ /* 0x000fea0003800000 */
[----:B------:R-:W-:Y:S01]  /*93e0*/  BPT.TRAP 0x1 ;  /* 0x000000040000795c */ /* 0x000fe20000300000 */
.L_x_1520:
[----:B------:R-:W3:Y:S02]  /*93f0*/  LDC.64 R12, c[0x0][0x9a0] ;  /* 0x00026800ff0c7b82 */ /* 0x000ee40000000a00 */
[----:B---3--:R-:W-:-:S04]  /*9400*/  ISETP.NE.U32.AND P0, PT, R12, RZ, PT ;  /* 0x000000ff0c00720c */ /* 0x008fc80003f05070 */
[----:B------:R-:W-:-:S13]  /*9410*/  ISETP.NE.AND.EX P0, PT, R13, RZ, PT, P0 ;  /* 0x000000ff0d00720c */ /* 0x000fda0003f05300 */
[----:B------:R-:W3:Y:S08]  /*9420*/  @P0 LDC.64 R10, c[0x0][0x9c8] ;  /* 0x00027200ff0a0b82 */ /* 0x000ef00000000a00 */
[----:B------:R-:W4:Y:S01]  /*9430*/  @P0 LDC.64 R14, c[0x0][0x9d0] ;  /* 0x00027400ff0e0b82 */ /* 0x000f220000000a00 */
[----:B--2---:R-:W-:Y:S05]  /*9440*/  @P2 BRA `(.L_x_1521) ;  /* 0x0000000000082947 */ /* 0x004fea0003800000 */
[----:B------:R-:W2:Y:S02]  /*9450*/  SYNCS.PHASECHK.TRANS64.TRYWAIT P2, [UR5+0x13250], R6 ;  /* 0x01325006ff0075a7 */ /* 0x000ea40008040145 */
[----:B--2---:R-:W-:Y:S05]  /*9460*/  @!P2 BRA `(.L_x_1522) ;  /* 0x0000004400e0a947 */ /* 0x004fea0003800000 */
.L_x_1521:
[----:B------:R-:W5:Y:S01]  /*9470*/  LDL.LU R20, [R1] ;  /* 0x0000000001147983 */ /* 0x000f620000300800 */
[----:B------:R-:W-:Y:S01]  /*9480*/  UIADD3 UR40, UR40, 0x1000, URZ ;  /* 0x0000100028287890 */ /* 0x000fe2000fffe03f */
[----:B------:R-:W-:Y:S01]  /*9490*/  WARPGROUP.ARRIVE ;  /* 0x00000000000079c5 */ /* 0x000fe20000000000 */
[----:B------:R-:W-:Y:S01]  /*94a0*/  UMOV UR7, 0xc0000010 ;  /* 0xc000001000077882 */ /* 0x000fe20000000000 */
[----:B--2---:R-:W-:Y:S01]  /*94b0*/  IMAD.U32 R7, RZ, RZ, UR44 ;  /* 0x0000002cff077e24 */ /* 0x004fe2000f8e00ff */
[----:B------:R-:W-:-:S04]  /*94c0*/  USHF.R.U32.HI UR40, URZ, 0x4, UR40 ;  /* 0x000000043f287899 */ /* 0x000fc80008011628 */
[----:B------:R-:W-:Y:S01]  /*94d0*/  ULOP3.LUT UR40, UR40, 0x3fff, URZ, 0xc0, !UPT ;  /* 0x00003fff28287892 */ /* 0x000fe2000f8ec03f */
[----:B------:R-:W-:-:S03]  /*94e0*/  @P0 SHF.R.S32.HI R7, RZ, 0x1f, R7 ;  /* 0x0000001fff070819 */ /* 0x000fc60000011407 */
[----:B------:R-:W-:Y:S02]  /*94f0*/  ULOP3.LUT UR4, UR40, 0x10000, URZ, 0xfc, !UPT ;  /* 0x0001000028047892 */ /* 0x000fe4000f8efc3f */
[----:B-1-3--:R-:W-:Y:S02]  /*9500*/  @P0 IMAD R6, R7, R10, RZ ;  /* 0x0000000a07060224 */ /* 0x00afe400078e02ff */
[----:B------:R-:W-:Y:S02]  /*9510*/  UIMAD UR4, UR38, 0x280, UR4 ;  /* 0x00000280260478a4 */ /* 0x000fe4000f8e0204 */
[----:B------:R-:W-:Y:S02]  /*9520*/  @P0 IMAD R11, R11, UR44, R6 ;  /* 0x0000002c0b0b0c24 */ /* 0x000fe4000f8e0206 */
[----:B------:R-:W-:-:S03]  /*9530*/  @P0 IMAD.WIDE.U32 R6, R10, UR44, RZ ;  /* 0x0000002c0a060c25 */ /* 0x000fc6000f8e00ff */
[----:B------:R-:W-:Y:S01]  /*9540*/  UMOV UR6, UR4 ;  /* 0x0000000400067c82 */ /* 0x000fe20008000000 */
[----:B------:R-:W-:Y:S01]  /*9550*/  @P0 IMAD.IADD R7, R7, 0x1, R11 ;  /* 0x0000000107070824 */ /* 0x000fe200078e020b */
        /* <DEDUP_REMOVED lines=11> */
[----:B-----5:R-:W-:Y:S01]  /*9610*/  @P0 SHF.R.S32.HI R9, RZ, 0x1f, R20 ;  /* 0x0000001fff090819 */ /* 0x020fe20000011414 */
[----:B----4-:R-:W-:-:S04]  /*9620*/  @P0 IMAD.WIDE.U32 R6, R20, R14, R6 ;  /* 0x0000000e14060225 */ /* 0x010fc800078e0006 */
[----:B------:R-:W-:-:S04]  /*9630*/  @P0 IMAD R8, R9, R14, RZ ;  /* 0x0000000e09080224 */ /* 0x000fc800078e02ff */
[----:B------:R-:W-:Y:S01]  /*9640*/  @P0 IMAD R9, R20, R15, R8 ;  /* 0x0000000f14090224 */ /* 0x000fe200078e0208 */
[----:B------:R-:W-:-:S03]  /*9650*/  @P0 LEA R8, P2, R6, R12, 0x2 ;  /* 0x0000000c06080211 */ /* 0x000fc600078410ff */
[----:B------:R-:W-:-:S05]  /*9660*/  @P0 IMAD.IADD R7, R7, 0x1, R9 ;  /* 0x0000000107070824 */ /* 0x000fca00078e0209 */
[----:B------:R-:W-:Y:S01]  /*9670*/  @P0 LEA.HI.X R9, R6, R13, R7, 0x2, P2 ;  /* 0x0000000d06090211 */ /* 0x000fe200010f1407 */
[----:B------:R-:W-:-:S06]  /*9680*/  IMAD.MOV.U32 R6, RZ, RZ, 0x3f800000 ;  /* 0x3f800000ff067424 */ /* 0x000fcc00078e00ff */
[----:B------:R1:W2:Y:S01]  /*9690*/  @P0 LDG.E R6, desc[UR46][R8.64] ;  /* 0x0000002e08060981 */ /* 0x0002a2000c1e1900 */
[----:B------:R-:W-:Y:S01]  /*96a0*/  UIADD3 UR6, UR4, 0x180, URZ ;  /* 0x0000018004067890 */ /* 0x000fe2000fffe03f */
[----:B------:R-:W-:Y:S02]  /*96b0*/  WARPGROUP.DEPBAR.LE gsb0, 0x0 ;  /* 0x00008000000079c5 */ /* 0x000fe40000010000 */
[----:B------:R-:W-:Y:S01]  /*96c0*/  WARPGROUP.ARRIVE ;  /* 0x00000000000079c5 */ /* 0x000fe20000000000 */
[----:B------:R-:W-:Y:S01]  /*96d0*/  UMOV UR7, 0xc0000010 ;  /* 0xc000001000077882 */ /* 0x000fe20000000000 */
[----:B------:R-:W3:Y:S01]  /*96e0*/  SHFL.BFLY PT, R10, R5, 0x2, 0x1f ;  /* 0x0c401f00050a7f89 */ /* 0x000ee200000e0000 */
[----:B------:R-:W-:Y:S01]  /*96f0*/  UIADD3 UR4, UR4, 0x200, URZ ;  /* 0x0000020004047890 */ /* 0x000fe2000fffe03f */
[----:B------:R-:W-:-:S08]  /*9700*/  IMAD.MOV.U32 R11, RZ, RZ, RZ ;  /* 0x000000ffff0b7224 */ /* 0x000fd000078e00ff */
[----:B------:R-:W-:Y:S01]  /*9710*/  QGMMA.64x64x32.F32.E4M3.E4M3 R24, R140, gdesc[UR4], R24, gsb0 ;  /* 0x00e000048c187df3 */ /* 0x000fe20008000818 */
[----:B-1----:R-:W1:Y:S01]  /*9720*/  SHFL.BFLY PT, R9, R4, 0x2, 0x1f ;  /* 0x0c401f0004097f89 */ /* 0x002e6200000e0000 */
[----:B------:R-:W-:Y:S01]  /*9730*/  UMOV UR7, 0xc0000010 ;  /* 0xc000001000077882 */ /* 0x000fe20000000000 */
[----:B------:R-:W-:Y:S01]  /*9740*/  UMOV UR6, UR4 ;  /* 0x0000000400067c82 */ /* 0x000fe20008000000 */
[----:B---3--:R-:W-:-:S01]  /*9750*/  FADD.FTZ R10, R10, R5 ;  /* 0x000000050a0a7221 */ /* 0x008fc20000010000 */
[----:B------:R-:W-:-:S04]  /*9760*/  IMAD.MOV.U32 R5, RZ, RZ, -0x800000 ;  /* 0xff800000ff057424 */ /* 0x000fc800078e00ff */
[----:B------:R-:W3:Y:S01]  /*9770*/  SHFL.BFLY PT, R7, R10, 0x1, 0x1f ;  /* 0x0c201f000a077f89 */ /* 0x000ee200000e0000 */
[----:B-1----:R-:W-:-:S01]  /*9780*/  FADD.FTZ R9, R9, R4 ;  /* 0x0000000409097221 */ /* 0x002fc20000010000 */
[----:B------:R-:W-:-:S04]  /*9790*/  IMAD.MOV.U32 R4, RZ, RZ, -0x800000 ;  /* 0xff800000ff047424 */ /* 0x000fc800078e00ff */
[----:B------:R-:W1:Y:S01]  /*97a0*/  SHFL.BFLY PT, R8, R9, 0x1, 0x1f ;  /* 0x0c201f0009087f89 */ /* 0x000e6200000e0000 */
[----:B---3--:R-:W-:-:S01]  /*97b0*/  FADD.FTZ R12, R10, R7 ;  /* 0x000000070a0c7221 */ /* 0x008fc20000010000 */
[----:B------:R-:W-:-:S03]  /*97c0*/  IMAD.MOV.U32 R7, RZ, RZ, RZ ;  /* 0x000000ffff077224 */ /* 0x000fc600078e00ff */
[C---:B------:R-:W-:Y:S01]  /*97d0*/  FMUL.FTZ R15, R12.reuse, 0.00390625 ;  /* 0x3b8000000c0f7820 */ /* 0x040fe20000410000 */
[----:B------:R-:W-:Y:S01]  /*97e0*/  FSETP.NE.FTZ.AND P0, PT, R12, RZ, PT ;  /* 0x000000ff0c00720b */ /* 0x000fe20003f15000 */
[----:B-1----:R-:W-:-:S03]  /*97f0*/  FADD.FTZ R14, R9, R8 ;  /* 0x00000008090e7221 */ /* 0x002fc60000010000 */
[----:B------:R-:W-:Y:S01]  /*9800*/  FSETP.NE.FTZ.AND P2, PT, R15, RZ, PT ;  /* 0x000000ff0f00720b */ /* 0x000fe20003f55000 */
[----:B------:R-:W-:-:S05]  /*9810*/  FMUL.FTZ R10, R14, 0.00390625 ;  /* 0x3b8000000e0a7820 */ /* 0x000fca0000410000 */
[----:B------:R-:W-:-:S03]  /*9820*/  FSETP.NE.FTZ.AND P3, PT, R10, RZ, PT ;  /* 0x000000ff0a00720b */ /* 0x000fc60003f75000 */
[----:B------:R-:W-:Y:S01]  /*9830*/  @P0 MUFU.RCP R7, R12 ;  /* 0x0000000c00070308 */ /* 0x000fe20000001000 */
[----:B------:R-:W-:-:S03]  /*9840*/  FSETP.NE.FTZ.AND P0, PT, R14, RZ, PT ;  /* 0x000000ff0e00720b */ /* 0x000fc60003f15000 */
[----:B------:R-:W-:-:S04]  /*9850*/  @P2 FMUL.FTZ R8, R2, 0.69314718246459960938 ;  /* 0x3f31721802082820 */ /* 0x000fc80000410000 */
[----:B------:R-:W1:Y:S02]  /*9860*/  @P2 MUFU.LG2 R9, R15 ;  /* 0x0000000f00092308 */ /* 0x000e640000000c00 */
[----:B------:R-:W-:Y:S01]  /*9870*/  @P3 FMUL.FTZ R2, R2, 0.69314718246459960938 ;  /* 0x3f31721802023820 */ /* 0x000fe20000410000 */
[----:B------:R-:W-:Y:S02]  /*9880*/  WARPGROUP.DEPBAR.LE gsb0, 0x0 ;  /* 0x00008000000079c5 */ /* 0x000fe40000010000 */
[----:B------:R-:W-:-:S03]  /*9890*/  WARPGROUP.ARRIVE ;  /* 0x00000000000079c5 */ /* 0x000fc60000000000 */
[----:B------:R-:W3:Y:S03]  /*98a0*/  @P3 MUFU.LG2 R10, R10 ;  /* 0x0000000a000a3308 */ /* 0x000ee60000000c00 */
[----:B------:R-:W-:Y:S05]  /*98b0*/  QGMMA.64x64x32.F32.E4M3.E4M3 R24, R136, gdesc[UR4], R24, gsb0 ;  /* 0x00e0000488187df3 */ /* 0x000fea0008000818 */
[----:B------:R-:W4:Y:S01]  /*98c0*/  @P0 MUFU.RCP R11, R14 ;  /* 0x0000000e000b0308 */ /* 0x000f220000001000 */
[----:B-1----:R-:W-:-:S04]  /*98d0*/  @P2 FMUL.FTZ R9, R9, 0.69314718246459960938 ;  /* 0x3f31721809092820 */ /* 0x002fc80000410000 */
[----:B------:R-:W-:Y:S01]  /*98e0*/  @P2 FFMA.FTZ R5, R8, R3, R9 ;  /* 0x0000000308052223 */ /* 0x000fe20000010009 */
[----:B---3--:R-:W-:-:S04]  /*98f0*/  @P3 FMUL.FTZ R13, R10, 0.69314718246459960938 ;  /* 0x3f3172180a0d3820 */ /* 0x008fc80000410000 */
[----:B------:R-:W-:Y:S01]  /*9900*/  @P3 FFMA.FTZ R4, R2, R0, R13 ;  /* 0x0000000002043223 */ /* 0x000fe2000001000d */
[----:B------:R-:W-:Y:S02]  /*9910*/  WARPGROUP.DEPBAR.LE gsb0, 0x0 ;  /* 0x00008000000079c5 */ /* 0x000fe40000010000 */
[-C--:B--2---:R-:W-:Y:S01]  /*9920*/  FMUL.FTZ R7, R7, R6.reuse ;  /* 0x0000000607077220 */ /* 0x084fe20000410000 */
[----:B----4-:R-:W-:Y:S01]  /*9930*/  FMUL.FTZ R0, R11, R6 ;  /* 0x000000060b007220 */ /* 0x010fe20000410000 */
[----:B------:R-:W-:Y:S06]  /*9940*/  @!P1 BRA `(.L_x_1523) ;  /* 0x0000000000049947 */ /* 0x000fec0003800000 */
[----:B------:R-:W-:Y:S01]  /*9950*/  BPT.TRAP 0x1 ;  /* 0x000000040000795c */ /* 0x000fe20000300000 */
.L_x_1523:
[----:B------:R-:W2:Y:S01]  /*9960*/  LDL.LU R2, [R1+0x4] ;  /* 0x0000040001027983 */ /* 0x000ea20000300800 */
        /* <DEDUP_REMOVED lines=39> */
[----:B------:R-:W-:Y:S01]  /*9be0*/  LOP3.LUT R16, R16, UR4, RZ, 0x3c, !PT ;  /* 0x0000000410107c12 */ /* 0x000fe2000f8e3cff */
[----:B------:R-:W-:Y:S01]  /*9bf0*/  USEL UR38, UR38, URZ, UP0 ;  /* 0x0000003f26267287 */ /* 0x000fe20008000000 */
[----:B--2---:R-:W-:-:S05]  /*9c00*/  VIADD R2, R2, 0x1 ;  /* 0x0000000102027836 */ /* 0x004fca0000000000 */
[----:B------:R1:W-:Y:S06]  /*9c10*/  STL [R1+0x4], R2 ;  /* 0x0000040201007387 */ /* 0x0003ec0000100800 */
.L_x_1490:
[----:B------:R-:W2:Y:S08]  /*9c20*/  S2UR UR39, SR_CgaCtaId ;  /* 0x00000000002779c3 */ /* 0x000eb00000008800 */
[----:B------:R-:W-:Y:S06]  /*9c30*/  BAR.SYNC.DEFER_BLOCKING 0x5, 0x200 ;  /* 0x0148000000007b1d */ /* 0x000fec0000010000 */
[----:B------:R-:W-:-:S02]  /*9c40*/  UMOV UR40, 0x400 ;  /* 0x0000040000287882 */ /* 0x000fc40000000000 */
[----:B--2---:R-:W-:-:S09]  /*9c50*/  ULEA UR40, UR39, UR40, 0x18 ;  /* 0x0000002827287291 */ /* 0x004fd2000f8ec03f */
[----:B------:R-:W2:Y:S02]  /*9c60*/  LDS R0, [UR40+0x132d0] ;  /* 0x0132d028ff007984 */ /* 0x000ea40008000800 */
[----:B--2---:R-:W-:Y:S01]  /*9c70*/  R2UR UR4, R0 ;  /* 0x00000000000472ca */ /* 0x004fe200000e0000 */
[----:B------:R-:W-:Y:S06]  /*9c80*/  BAR.ARV 0x4, 0x200 ;  /* 0x0108000000007b1d */ /* 0x000fec0000002000 */
[----:B------:R-:W-:Y:S08]  /*9c90*/  @P0 BRA `(.L_x_1524) ;  /* 0x0000000800880947 */ /* 0x000ff00003800000 */
[----:B------:R-:W2:Y:S01]  /*9ca0*/  S2R R34, SR_TID.X ;  /* 0x0000000000227919 */ /* 0x000ea20000002100 */
[----:B------:R-:W-:Y:S01]  /*9cb0*/  ULDC.64 UR6, c[0x4][0x38] ;  /* 0x01000e0000067ab9 */ /* 0x000fe20000000a00 */
[----:B------:R-:W-:Y:S02]  /*9cc0*/  F2FP.BF16.F32.PACK_AB R11, R11, R12 ;  /* 0x0000000c0b0b723e */ /* 0x000fe400000010ff */
[----:B------:R-:W-:Y:S02]  /*9cd0*/  F2FP.BF16.F32.PACK_AB R8, R7, R8 ;  /* 0x000000080708723e */ /* 0x000fe400000010ff */
[----:B------:R-:W-:Y:S02]  /*9ce0*/  F2FP.BF16.F32.PACK_AB R30, R30, R31 ;  /* 0x0000001f1e1e723e */ /* 0x000fe400000010ff */
[----:B------:R-:W-:Y:S01]  /*9cf0*/  F2FP.BF16.F32.PACK_AB R32, R29, R32 ;  /* 0x000000201d20723e */ /* 0x000fe200000010ff */
[----:B------:R-:W-:Y:S01]  /*9d00*/  USHF.R.S32.HI UR5, URZ, 0x1f, UR43 ;  /* 0x0000001f3f057899 */ /* 0x000fe2000801142b */
[----:B------:R-:W-:Y:S01]  /*9d10*/  F2FP.BF16.F32.PACK_AB R59, R59, R60 ;  /* 0x0000003c3b3b723e */ /* 0x000fe200000010ff */
[----:B------:R-:W3:Y:S01]  /*9d20*/  LDC.64 R46, c[0x0][0xb78] ;  /* 0x0002de00ff2e7b82 */ /* 0x000ee20000000a00 */
[----:B------:R-:W-:Y:S01]  /*9d30*/  F2FP.BF16.F32.PACK_AB R58, R57, R58 ;  /* 0x0000003a393a723e */ /* 0x000fe200000010ff */
[----:B------:R-:W-:Y:S01]  /*9d40*/  ULDC.64 UR8, c[0x0][0xb70] ;  /* 0x0002dc0000087ab9 */ /* 0x000fe20000000a00 */
[----:B------:R-:W-:-:S02]  /*9d50*/  F2FP.BF16.F32.PACK_AB R44, R44, R45 ;  /* 0x0000002d2c2c723e */ /* 0x000fc400000010ff */
[----:B------:R-:W-:Y:S02]  /*9d60*/  F2FP.BF16.F32.PACK_AB R37, R36, R37 ;  /* 0x000000252425723e */ /* 0x000fe400000010ff */
[----:B------:R-:W-:Y:S02]  /*9d70*/  F2FP.BF16.F32.PACK_AB R21, R21, R24 ;  /* 0x000000181515723e */ /* 0x000fe400000010ff */
[----:B------:R-:W-:Y:S02]  /*9d80*/  F2FP.BF16.F32.PACK_AB R14, R13, R14 ;  /* 0x0000000e0d0e723e */ /* 0x000fe400000010ff */
[----:B------:R-:W-:Y:S02]  /*9d90*/  F2FP.BF16.F32.PACK_AB R9, R9, R10 ;  /* 0x0000000a0909723e */ /* 0x000fe400000010ff */
[----:B------:R-:W-:Y:S02]  /*9da0*/  F2FP.BF16.F32.PACK_AB R6, R55, R6 ;  /* 0x000000063706723e */ /* 0x000fe400000010ff */
[----:B------:R-:W-:-:S02]  /*9db0*/  F2FP.BF16.F32.PACK_AB R25, R25, R28 ;  /* 0x0000001c1919723e */ /* 0x000fc400000010ff */
[----:B------:R-:W-:Y:S01]  /*9dc0*/  F2FP.BF16.F32.PACK_AB R20, R15, R20 ;  /* 0x000000140f14723e */ /* 0x000fe200000010ff */
[----:B------:R-:W-:Y:S01]  /*9dd0*/  VIADD R49, R19, UR42 ;  /* 0x0000002a13317c36 */ /* 0x000fe20008000000 */
[----:B------:R-:W-:Y:S01]  /*9de0*/  F2FP.BF16.F32.PACK_AB R33, R33, R56 ;  /* 0x000000382121723e */ /* 0x000fe200000010ff */
[----:B------:R-:W-:Y:S01]  /*9df0*/  ULDC UR10, c[0x0][0xa88] ;  /* 0x0002a200000a7ab9 */ /* 0x000fe20000000800 */
[----:B--2---:R-:W-:-:S05]  /*9e00*/  IMAD.SHL.U32 R0, R34, 0x4, RZ ;  /* 0x0000000422007824 */ /* 0x004fca00078e00ff */
[----:B------:R-:W-:Y:S01]  /*9e10*/  LOP3.LUT R0, R0, 0xc, RZ, 0xc0, !PT ;  /* 0x0000000c00007812 */ /* 0x000fe200078ec0ff */
[----:B------:R-:W-:Y:S03]  /*9e20*/  BAR.SYNC.DEFER_BLOCKING 0x1, 0x180 ;  /* 0x0046000000007b1d */ /* 0x000fe60000010000 */
[----:B-1----:R-:W-:-:S05]  /*9e30*/  IADD3 R2, P0, R0, UR6, RZ ;  /* 0x0000000600027c10 */ /* 0x002fca000ff1e0ff */
[----:B------:R-:W-:-:S05]  /*9e40*/  IMAD.X R3, RZ, RZ, UR7, P0 ;  /* 0x00000007ff037e24 */ /* 0x000fca00080e06ff */
[----:B------:R1:W2:Y:S01]  /*9e50*/  LDG.E.CONSTANT R0, desc[UR46][R2.64] ;  /* 0x0000002e02007981 */ /* 0x0002a2000c1e9900 */
[----:B------:R-:W-:Y:S01]  /*9e60*/  VIADD R38, R34, 0xffffff80 ;  /* 0xffffff8022267836 */ /* 0x000fe20000000000 */
[----:B------:R-:W-:Y:S01]  /*9e70*/  IADD3 R7, P5, R22, 0x20, RZ ;  /* 0x0000002016077810 */ /* 0x000fe20007fbe0ff */
[----:B------:R-:W-:Y:S01]  /*9e80*/  UIMAD UR5, UR5, UR8, URZ ;  /* 0x00000008050572a4 */ /* 0x000fe2000f8e023f */
[----:B------:R-:W-:Y:S01]  /*9e90*/  F2FP.BF16.F32.PACK_AB R27, R26, R27 ;  /* 0x0000001b1a1b723e */ /* 0x000fe200000010ff */
[----:B------:R-:W-:Y:S02]  /*9ea0*/  UIMAD.WIDE.U32 UR6, UR43, UR8, URZ ;  /* 0x000000082b0672a5 */ /* 0x000fe4000f8e003f */
[----:B------:R-:W-:Y:S01]  /*9eb0*/  UIMAD UR5, UR43, UR9, UR5 ;  /* 0x000000092b0572a4 */ /* 0x000fe2000f8e0205 */
[----:B-1----:R-:W-:-:S03]  /*9ec0*/  LOP3.LUT P0, R2, R34, 0x3, RZ, 0xc0, !PT ;  /* 0x0000000322027812 */ /* 0x002fc6000780c0ff */
[----:B------:R-:W-:Y:S01]  /*9ed0*/  UIADD3 UR5, UR7, UR5, URZ ;  /* 0x0000000507057290 */ /* 0x000fe2000fffe03f */
[----:B------:R-:W-:Y:S02]  /*9ee0*/  SHF.R.S32.HI R34, RZ, 0x1f, R38 ;  /* 0x0000001fff227819 */ /* 0x000fe40000011426 */
[----:B------:R-:W-:Y:S01]  /*9ef0*/  ISETP.EQ.OR P0, PT, R2, 0x3, !P0 ;  /* 0x000000030200780c */ /* 0x000fe20004702670 */
[----:B------:R-:W-:Y:S01]  /*9f00*/  VIADD R2, R49, 0x8 ;  /* 0x0000000831027836 */ /* 0x000fe20000000000 */
[----:B------:R-:W-:Y:S02]  /*9f10*/  LEA.HI R34, R34, R38, RZ, 0x7 ;  /* 0x0000002622227211 */ /* 0x000fe400078f38ff */
[----:B------:R-:W-:Y:S02]  /*9f20*/  SEL R29, R11, R8, P0 ;  /* 0x000000080b1d7207 */ /* 0x000fe40000000000 */
[----:B------:R-:W-:Y:S02]  /*9f30*/  SEL R31, R8, R11, P0 ;  /* 0x0000000b081f7207 */ /* 0x000fe40000000000 */
[----:B------:R-:W-:-:S02]  /*9f40*/  LOP3.LUT R8, R7, 0x380, RZ, 0xc0, !PT ;  /* 0x0000038007087812 */ /* 0x000fc400078ec0ff */
[----:B------:R-:W-:Y:S02]  /*9f50*/  LOP3.LUT R11, R22, 0x380, RZ, 0xc0, !PT ;  /* 0x00000380160b7812 */ /* 0x000fe400078ec0ff */
[----:B------:R-:W-:Y:S02]  /*9f60*/  SHF.R.U64 R8, R8, 0x3, RZ ;  /* 0x0000000308087819 */ /* 0x000fe400000012ff */
[----:B------:R-:W-:Y:S02]  /*9f70*/  SEL R3, R59, R58, P0 ;  /* 0x0000003a3b037207 */ /* 0x000fe40000000000 */
[----:B------:R-:W-:Y:S02]  /*9f80*/  LOP3.LUT R34, R34, 0xffffff80, RZ, 0xc0, !PT ;  /* 0xffffff8022227812 */ /* 0x000fe400078ec0ff */
[----:B------:R-:W-:Y:S02]  /*9f90*/  SEL R59, R58, R59, P0 ;  /* 0x0000003b3a3b7207 */ /* 0x000fe40000000000 */
[----:B------:R-:W-:Y:S01]  /*9fa0*/  SEL R35, R44, R37, P0 ;  /* 0x000000252c237207 */ /* 0x000fe20000000000 */
[----:B------:R-:W-:Y:S01]  /*9fb0*/  IMAD.IADD R34, R38, 0x1, -R34 ;  /* 0x0000000126227824 */ /* 0x000fe200078e0a22 */
[----:B------:R-:W-:-:S02]  /*9fc0*/  SEL R37, R37, R44, P0 ;  /* 0x0000002c25257207 */ /* 0x000fc40000000000 */
[----:B------:R-:W-:Y:S01]  /*9fd0*/  LOP3.LUT R8, R8, R7, RZ, 0x3c, !PT ;  /* 0x0000000708087212 */ /* 0x000fe200078e3cff */
[----:B------:R-:W1:Y:S01]  /*9fe0*/  S2R R44, SR_TID.X ;  /* 0x00000000002c7919 */ /* 0x000e620000002100 */
[----:B------:R-:W-:Y:S02]  /*9ff0*/  IADD3 R7, P4, R22, 0x40, RZ ;  /* 0x0000004016077810 */ /* 0x000fe40007f9e0ff */
[----:B------:R-:W-:Y:S02]  /*a000*/  SHF.R.U64 R11, R11, 0x3, RZ ;  /* 0x000000030b0b7819 */ /* 0x000fe400000012ff */
[----:B------:R-:W-:Y:S02]  /*a010*/  SEL R41, R21, R14, P0 ;  /* 0x0000000e15297207 */ /* 0x000fe40000000000 */
[----:B------:R-:W-:Y:S02]  /*a020*/  SEL R21, R14, R21, P0 ;  /* 0x000000150e157207 */ /* 0x000fe40000000000 */
[----:B------:R-:W-:-:S02]  /*a030*/  SEL R43, R9, R6, P0 ;  /* 0x00000006092b7207 */ /* 0x000fc40000000000 */
[----:B------:R-:W-:Y:S02]  /*a040*/  SEL R45, R6, R9, P0 ;  /* 0x00000009062d7207 */ /* 0x000fe40000000000 */
[----:B------:R-:W-:Y:S02]  /*a050*/  SEL R15, R25, R20, P0 ;  /* 0x00000014190f7207 */ /* 0x000fe40000000000 */
[----:B------:R-:W-:Y:S02]  /*a060*/  LOP3.LUT R6, R7, 0x380, RZ, 0xc0, !PT ;  /* 0x0000038007067812 */ /* 0x000fe400078ec0ff */
[----:B------:R-:W-:Y:S01]  /*a070*/  LOP3.LUT R10, R11, R22, RZ, 0x3c, !PT ;  /* 0x000000160b0a7212 */ /* 0x000fe200078e3cff */
[----:B------:R-:W-:Y:S01]  /*a080*/  IMAD.MOV.U32 R11, RZ, RZ, R23 ;  /* 0x000000ffff0b7224 */ /* 0x000fe200078e0017 */
[----:B------:R-:W-:Y:S02]  /*a090*/  SEL R13, R33, R32, P0 ;  /* 0x00000020210d7207 */ /* 0x000fe40000000000 */
[----:B------:R-:W-:-:S02]  /*a0a0*/  SEL R25, R20, R25, P0 ;  /* 0x0000001914197207 */ /* 0x000fc40000000000 */
[----:B------:R-:W-:Y:S02]  /*a0b0*/  SEL R33, R32, R33, P0 ;  /* 0x0000002120217207 */ /* 0x000fe40000000000 */
[----:B------:R-:W-:Y:S02]  /*a0c0*/  SEL R39, R30, R27, P0 ;  /* 0x0000001b1e277207 */ /* 0x000fe40000000000 */
[----:B------:R-:W-:Y:S02]  /*a0d0*/  SEL R27, R27, R30, P0 ;  /* 0x0000001e1b1b7207 */ /* 0x000fe40000000000 */
[----:B------:R-:W-:Y:S02]  /*a0e0*/  LOP3.LUT P1, RZ, R34, 0x3, RZ, 0xc0, !PT ;  /* 0x0000000322ff7812 */ /* 0x000fe4000782c0ff */
[----:B------:R-:W-:Y:S01]  /*a0f0*/  IADD3 R9, P3, R22, 0x60, RZ ;  /* 0x0000006016097810 */ /* 0x000fe20007f7e0ff */
[----:B-1----:R-:W-:Y:S01]  /*a100*/  VIADD R48, R44, 0xffffff80 ;  /* 0xffffff802c307836 */ /* 0x002fe20000000000 */
[----:B------:R-:W-:-:S02]  /*a110*/  SHF.R.U64 R6, R6, 0x3, RZ ;  /* 0x0000000306067819 */ /* 0x000fc400000012ff */
[----:B------:R-:W-:Y:S01]  /*a120*/  MOV R42, R10 ;  /* 0x0000000a002a7202 */ /* 0x000fe20000000f00 */
[----:B------:R-:W-:Y:S01]  /*a130*/  IMAD.U32 R11, RZ, RZ, UR7 ;  /* 0x00000007ff0b7e24 */ /* 0x000fe2000f8e00ff */
[----:B------:R-:W-:Y:S01]  /*a140*/  ISETP.GE.OR P2, PT, R2, UR10, P1 ;  /* 0x0000000a02007c0c */ /* 0x000fe20008f46670 */
[----:B------:R-:W-:Y:S01]  /*a150*/  IMAD.U32 R11, RZ, RZ, UR5 ;  /* 0x00000005ff0b7e24 */ /* 0x000fe2000f8e00ff */
[----:B------:R-:W-:Y:S01]  /*a160*/  LOP3.LUT R2, R9, 0x380, RZ, 0xc0, !PT ;  /* 0x0000038009027812 */ /* 0x000fe200078ec0ff */
[----:B------:R-:W-:Y:S01]  /*a170*/  USHF.R.S32.HI UR5, URZ, 0x1f, UR44 ;  /* 0x0000001f3f057899 */ /* 0x000fe2000801142c */
[----:B------:R-:W-:Y:S01]  /*a180*/  LOP3.LUT R6, R6, R7, RZ, 0x3c, !PT ;  /* 0x0000000706067212 */ /* 0x000fe200078e3cff */
[--C-:B------:R-:W-:Y:S01]  /*a190*/  IMAD.X R7, RZ, RZ, R23.reuse, P4 ;  /* 0x000000ffff077224 */ /* 0x100fe200020e0617 */
[----:B------:R-:W-:Y:S01]  /*a1a0*/  SHF.R.U64 R2, R2, 0x3, RZ ;  /* 0x0000000302027819 */ /* 0x000fe200000012ff */
[----:B------:R-:W-:Y:S01]  /*a1b0*/  IMAD.U32 R10, RZ, RZ, UR6 ;  /* 0x00000006ff0a7e24 */ /* 0x000fe2000f8e00ff */
[----:B------:R-:W-:Y:S01]  /*a1c0*/  SHF.R.S32.HI R44, RZ, 0x1f, R48 ;  /* 0x0000001fff2c7819 */ /* 0x000fe20000011430 */
[----:B------:R-:W-:Y:S01]  /*a1d0*/  ULDC.64 UR6, c[0x0][0xb40] ;  /* 0x0002d00000067ab9 */ /* 0x000fe20000000a00 */
[----:B------:R-:W-:Y:S01]  /*a1e0*/  MOV R38, R6 ;  /* 0x0000000600267202 */ /* 0x000fe20000000f00 */
[----:B---3--:R-:W-:Y:S01]  /*a1f0*/  IMAD R6, R46, UR5, RZ ;  /* 0x000000052e067c24 */ /* 0x008fe2000f8e02ff */
[----:B------:R-:W-:Y:S01]  /*a200*/  LOP3.LUT R2, R2, R9, RZ, 0x3c, !PT ;  /* 0x0000000902027212 */ /* 0x000fe200078e3cff */
[----:B------:R-:W-:Y:S01]  /*a210*/  IMAD.X R9, RZ, RZ, R23, P5 ;  /* 0x000000ffff097224 */ /* 0x000fe200028e0617 */
[----:B------:R-:W-:Y:S01]  /*a220*/  LEA.HI R44, R44, R48, RZ, 0x5 ;  /* 0x000000302c2c7211 */ /* 0x000fe200078f28ff */
[----:B------:R-:W-:Y:S01]  /*a230*/  IMAD R30, R47, UR44, R6 ;  /* 0x0000002c2f1e7c24 */ /* 0x000fe2000f8e0206 */
[----:B------:R-:W-:Y:S01]  /*a240*/  ISETP.GE.OR P1, PT, R49, UR10, P1 ;  /* 0x0000000a31007c0c */ /* 0x000fe20008f26670 */
[----:B------:R-:W-:Y:S01]  /*a250*/  IMAD.WIDE.U32 R6, R46, UR44, R10 ;  /* 0x0000002c2e067c25 */ /* 0x000fe2000f8e000a */
[----:B------:R-:W-:-:S02]  /*a260*/  MOV R40, R8 ;  /* 0x0000000800287202 */ /* 0x000fc40000000f00 */
[----:B------:R-:W-:Y:S02]  /*a270*/  SHF.R.S32.HI R44, RZ, 0x5, R44 ;  /* 0x00000005ff2c7819 */ /* 0x000fe4000001142c */
[----:B--2---:R-:W-:Y:S01]  /*a280*/  LOP3.LUT R12, R0, 0x2, RZ, 0x3c, !PT ;  /* 0x00000002000c7812 */ /* 0x004fe200078e3cff */
[----:B------:R-:W-:Y:S04]  /*a290*/  SHFL.IDX PT, R3, R3, R0, 0x1c1f ;  /* 0x001c1f0003037589 */ /* 0x000fe800000e0000 */
[----:B------:R-:W1:Y:S04]  /*a2a0*/  SHFL.IDX PT, R14, R59, R12, 0x1c1f ;  /* 0x001c1f0c3b0e7589 */ /* 0x000e6800000e0000 */
[----:B------:R-:W-:Y:S04]  /*a2b0*/  SHFL.IDX PT, R35, R35, R0, 0x1c1f ;  /* 0x001c1f0023237589 */ /* 0x000fe800000e0000 */
[----:B------:R-:W2:Y:S04]  /*a2c0*/  SHFL.IDX PT, R28, R37, R12, 0x1c1f ;  /* 0x001c1f0c251c7589 */ /* 0x000ea800000e0000 */
[----:B------:R-:W-:Y:S04]  /*a2d0*/  SHFL.IDX PT, R15, R15, R0, 0x1c1f ;  /* 0x001c1f000f0f7589 */ /* 0x000fe800000e0000 */
[----:B------:R3:W4:Y:S04]  /*a2e0*/  SHFL.IDX PT, R24, R25, R12, 0x1c1f ;  /* 0x001c1f0c19187589 */ /* 0x00072800000e0000 */
[----:B------:R-:W-:Y:S04]  /*a2f0*/  SHFL.IDX PT, R13, R13, R0, 0x1c1f ;  /* 0x001c1f000d0d7589 */ /* 0x000fe800000e0000 */
[----:B------:R-:W-:Y:S01]  /*a300*/  SHFL.IDX PT, R29, R29, R0, 0x1c1f ;  /* 0x001c1f001d1d7589 */ /* 0x000fe200000e0000 */
[----:B-1----:R-:W-:-:S02]  /*a310*/  SEL R8, R3, R14, P0 ;  /* 0x0000000e03087207 */ /* 0x002fc40000000000 */
[----:B------:R-:W-:Y:S01]  /*a320*/  SEL R10, R14, R3, P0 ;  /* 0x000000030e0a7207 */ /* 0x000fe20000000000 */
[----:B------:R-:W1:Y:S01]  /*a330*/  SHFL.IDX PT, R20, R33, R12, 0x1c1f ;  /* 0x001c1f0c21147589 */ /* 0x000e6200000e0000 */
[----:B------:R-:W-:Y:S01]  /*a340*/  IMAD.X R3, RZ, RZ, R23, P3 ;  /* 0x000000ffff037224 */ /* 0x000fe200018e0617 */
[----:B---3--:R-:W-:Y:S02]  /*a350*/  SHF.R.S32.HI R25, RZ, 0x1f, R49 ;  /* 0x0000001fff197819 */ /* 0x008fe40000011431 */
[----:B------:R-:W3:Y:S01]  /*a360*/  SHFL.IDX PT, R26, R31, R12, 0x1c1f ;  /* 0x001c1f0c1f1a7589 */ /* 0x000ee200000e0000 */
[----:B------:R-:W-:Y:S02]  /*a370*/  IADD3 R6, P3, R49, R6, RZ ;  /* 0x0000000631067210 */ /* 0x000fe40007f7e0ff */
[----:B--2---:R-:W-:Y:S01]  /*a380*/  SEL R9, R35, R28, P0 ;  /* 0x0000001c23097207 */ /* 0x004fe20000000000 */
[----:B------:R-:W-:Y:S01]  /*a390*/  SHFL.IDX PT, R39, R39, R0, 0x1c1f ;  /* 0x001c1f0027277589 */ /* 0x000fe200000e0000 */
[----:B------:R-:W-:-:S02]  /*a3a0*/  SEL R11, R28, R35, P0 ;  /* 0x000000231c0b7207 */ /* 0x000fc40000000000 */
[----:B------:R-:W-:Y:S01]  /*a3b0*/  IADD3.X R7, R25, R7, R30, P3, !PT ;  /* 0x0000000719077210 */ /* 0x000fe20001ffe41e */
[----:B------:R-:W2:Y:S01]  /*a3c0*/  SHFL.IDX PT, R32, R27, R12, 0x1c1f ;  /* 0x001c1f0c1b207589 */ /* 0x000ea200000e0000 */
[----:B----4-:R-:W-:Y:S02]  /*a3d0*/  SEL R28, R15, R24, P0 ;  /* 0x000000180f1c7207 */ /* 0x010fe40000000000 */
[----:B------:R-:W-:Y:S01]  /*a3e0*/  SEL R30, R24, R15, P0 ;  /* 0x0000000f181e7207 */ /* 0x000fe20000000000 */
[----:B------:R-:W-:Y:S04]  /*a3f0*/  SHFL.IDX PT, R41, R41, R0, 0x1c1f ;  /* 0x001c1f0029297589 */ /* 0x000fe800000e0000 */
[----:B------:R-:W4:Y:S04]  /*a400*/  SHFL.IDX PT, R34, R21, R12, 0x1c1f ;  /* 0x001c1f0c15227589 */ /* 0x000f2800000e0000 */
[----:B------:R5:W-:Y:S01]  /*a410*/  SHFL.IDX PT, R43, R43, R0, 0x1c1f ;  /* 0x001c1f002b2b7589 */ /* 0x000be200000e0000 */
[----:B-1----:R-:W-:-:S03]  /*a420*/  SEL R14, R20, R13, P0 ;  /* 0x0000000d140e7207 */ /* 0x002fc60000000000 */
[----:B------:R1:W4:Y:S01]  /*a430*/  SHFL.IDX PT, R36, R45, R12, 0x1c1f ;  /* 0x001c1f0c2d247589 */ /* 0x00032200000e0000 */
[----:B---3--:R-:W-:Y:S02]  /*a440*/  SEL R24, R29, R26, P0 ;  /* 0x0000001a1d187207 */ /* 0x008fe40000000000 */
[----:B------:R-:W-:Y:S01]  /*a450*/  SEL R26, R26, R29, P0 ;  /* 0x0000001d1a1a7207 */ /* 0x000fe20000000000 */
[----:B------:R-:W-:Y:S01]  /*a460*/  STSM.16.M88.4 [R42], R8 ;  /* 0x000000082a007844 */ /* 0x000fe20000000200 */
[----:B-----5:R-:W-:Y:S02]  /*a470*/  MOV R0, R2 ;  /* 0x0000000200007202 */ /* 0x020fe40000000f00 */
[----:B--2---:R-:W-:Y:S02]  /*a480*/  SEL R15, R32, R39, P0 ;  /* 0x00000027200f7207 */ /* 0x004fe40000000000 */
[----:B-1----:R-:W-:Y:S02]  /*a490*/  SEL R12, R13, R20, P0 ;  /* 0x000000140d0c7207 */ /* 0x002fe40000000000 */
[----:B------:R-:W-:-:S02]  /*a4a0*/  SEL R13, R39, R32, P0 ;  /* 0x00000020270d7207 */ /* 0x000fc40000000000 */
[----:B------:R-:W-:Y:S02]  /*a4b0*/  LEA R2, P3, R6, UR6, 0x2 ;  /* 0x0000000606027c11 */ /* 0x000fe4000f8610ff */
[----:B----4-:R-:W-:Y:S01]  /*a4c0*/  SEL R29, R41, R34, P0 ;  /* 0x00000022291d7207 */ /* 0x010fe20000000000 */
[----:B------:R-:W-:Y:S01]  /*a4d0*/  STSM.16.M88.4 [R40], R12 ;  /* 0x0000000c28007844 */ /* 0x000fe20000000200 */
[----:B------:R-:W-:Y:S02]  /*a4e0*/  SEL R31, R34, R41, P0 ;  /* 0x00000029221f7207 */ /* 0x000fe40000000000 */
[----:B------:R-:W-:Y:S02]  /*a4f0*/  LEA.HI.X R3, R6, UR7, R7, 0x2, P3 ;  /* 0x0000000706037c11 */ /* 0x000fe400098f1407 */
[----:B------:R-:W1:Y:S01]  /*a500*/  SHFL.IDX PT, R6, R44, RZ, 0x1f ;  /* 0x00001fff2c067589 */ /* 0x000e6200000e0000 */
[----:B------:R-:W-:Y:S02]  /*a510*/  SEL R25, R43, R36, P0 ;  /* 0x000000242b197207 */ /* 0x000fe40000000000 */
[----:B------:R-:W-:Y:S01]  /*a520*/  SEL R27, R36, R43, P0 ;  /* 0x0000002b241b7207 */ /* 0x000fe20000000000 */
[----:B------:R2:W-:Y:S04]  /*a530*/  STSM.16.M88.4 [R38], R28 ;  /* 0x0000001c26007844 */ /* 0x0005e80000000200 */
[----:B------:R2:W-:Y:S01]  /*a540*/  STSM.16.M88.4 [R0], R24 ;  /* 0x0000001800007844 */ /* 0x0005e20000000200 */
[----:B------:R3:W-:Y:S06]  /*a550*/  MEMBAR.ALL.CTA ;  /* 0x0000000000007992 */ /* 0x0007ec0000008000 */
[----:B---3--:R-:W3:Y:S02]  /*a560*/  FENCE.VIEW.ASYNC.S ;  /* 0x00000000000073c6 */ /* 0x008ee40000000000 */
[----:B---3--:R-:W-:Y:S06]  /*a570*/  BAR.ARV 0x1, 0x1a0 ;  /* 0x0046800000007b1d */ /* 0x008fec0000002000 */
        /* <DEDUP_REMOVED lines=17> */
[----:B-1----:R-:W-:Y:S03]  /*a690*/  SYNCS.ARRIVE.TRANS64.RED.A1T0 RZ, [UR5], RZ ;  /* 0x000000ffffff79a7 */ /* 0x002fe60008100405 */
.L_x_1527:
[----:B------:R-:W-:Y:S05]  /*a6a0*/  BSYNC B0 ;  /* 0x0000000000007941 */ /* 0x000fea0003800000 */
.L_x_1526:
[----:B------:R-:W-:Y:S05]  /*a6b0*/  BRA `(.L_x_1525) ;  /* 0x0000000400d87947 */ /* 0x000fea0003800000 */
.L_x_1524:
[----:B------:R-:W2:Y:S01]  /*a6c0*/  S2R R0, SR_TID.X ;  /* 0x0000000000007919 */ /* 0x000ea20000002100 */
[----:B------:R-:W3:Y:S01]  /*a6d0*/  LDC.64 R8, c[0x0][0xae0] ;  /* 0x0002b800ff087b82 */ /* 0x000ee20000000a00 */
[----:B------:R-:W-:Y:S01]  /*a6e0*/  USHF.R.S32.HI UR5, URZ, 0x1f, UR43 ;  /* 0x0000001f3f057899 */ /* 0x000fe2000801142b */
[----:B------:R-:W-:Y:S01]  /*a6f0*/  BSSY B0, `(.L_x_1528) ;  /* 0x000001f000007945 */ /* 0x000fe20003800000 */
[----:B------:R-:W-:-:S05]  /*a700*/  USHF.R.S32.HI UR6, URZ, 0x1f, UR44 ;  /* 0x0000001f3f067899 */ /* 0x000fca000801142c */
[----:B------:R-:W4:Y:S08]  /*a710*/  LDC R7, c[0x0][0xdac] ;  /* 0x00036b00ff077b82 */ /* 0x000f300000000800 */
[----:B------:R-:W1:Y:S08]  /*a720*/  LDC.64 R14, c[0x0][0xa88] ;  /* 0x0002a200ff0e7b82 */ /* 0x000e700000000a00 */
[----:B------:R-:W1:Y:S01]  /*a730*/  LDC.64 R10, c[0x0][0xae8] ;  /* 0x0002ba00ff0a7b82 */ /* 0x000e620000000a00 */
[----:B---3--:R-:W-:-:S02]  /*a740*/  IMAD R6, R8, UR5, RZ ;  /* 0x0000000508067c24 */ /* 0x008fc4000f8e02ff */
[----:B--2---:R-:W-:-:S05]  /*a750*/  VIADD R0, R0, 0xffffff80 ;  /* 0xffffff8000007836 */ /* 0x004fca0000000000 */
[----:B------:R-:W-:-:S13]  /*a760*/  ISETP.GT.AND P0, PT, R0, 0xbf, PT ;  /* 0x000000bf0000780c */ /* 0x000fda0003f04270 */
[----:B----4-:R-:W-:Y:S05]  /*a770*/  @P0 BRA `(.L_x_1529) ;  /* 0x0000000000580947 */ /* 0x010fea0003800000 */
[----:B------:R-:W2:Y:S01]  /*a780*/  S2R R0, SR_TID.X ;  /* 0x0000000000007919 */ /* 0x000ea20000002100 */
[----:B-1----:R-:W-:Y:S01]  /*a790*/  IMAD.U32 R2, RZ, RZ, UR42 ;  /* 0x0000002aff027e24 */ /* 0x002fe2000f8e00ff */
[----:B------:R-:W-:-:S04]  /*a7a0*/  ULDC UR7, c[0x0][0xa88] ;  /* 0x0002a20000077ab9 */ /* 0x000fc80000000800 */
[----:B--2---:R-:W-:-:S04]  /*a7b0*/  IADD3 R2, R2, -0x80, R0 ;  /* 0xffffff8002027810 */ /* 0x004fc80007ffe000 */
[----:B------:R-:W-:-:S13]  /*a7c0*/  ISETP.GE.AND P0, PT, R2, UR7, PT ;  /* 0x0000000702007c0c */ /* 0x000fda000bf06270 */
[----:B------:R-:W-:Y:S05]  /*a7d0*/  @P0 BRA `(.L_x_1529) ;  /* 0x0000000000400947 */ /* 0x000fea0003800000 */
[----:B------:R-:W1:Y:S01]  /*a7e0*/  LDC.64 R4, c[0x0][0xb70] ;  /* 0x0002dc00ff047b82 */ /* 0x000e620000000a00 */
[----:B------:R-:W-:Y:S01]  /*a7f0*/  SHF.R.S32.HI R3, RZ, 0x1f, R2 ;  /* 0x0000001fff037819 */ /* 0x000fe20000011402 */
[----:B------:R-:W-:-:S06]  /*a800*/  ULDC.64 UR8, c[0x0][0xb40] ;  /* 0x0002d00000087ab9 */ /* 0x000fcc0000000a00 */
[----:B------:R-:W2:Y:S01]  /*a810*/  LDC.64 R12, c[0x0][0xb78] ;  /* 0x0002de00ff0c7b82 */ /* 0x000ea20000000a00 */
[C---:B-1----:R-:W-:Y:S02]  /*a820*/  IMAD R0, R4.reuse, UR5, RZ ;  /* 0x0000000504007c24 */ /* 0x042fe4000f8e02ff */
[----:B------:R-:W-:-:S04]  /*a830*/  IMAD.WIDE.U32 R2, R4, UR43, R2 ;  /* 0x0000002b04027c25 */ /* 0x000fc8000f8e0002 */
[----:B------:R-:W-:Y:S02]  /*a840*/  IMAD R5, R5, UR43, R0 ;  /* 0x0000002b05057c24 */ /* 0x000fe4000f8e0200 */
[C---:B--2---:R-:W-:Y:S02]  /*a850*/  IMAD R0, R12.reuse, UR6, RZ ;  /* 0x000000060c007c24 */ /* 0x044fe4000f8e02ff */
        /* <DEDUP_REMOVED lines=8> */
.L_x_1529:
[----:B------:R-:W-:Y:S05]  /*a8e0*/  BSYNC B0 ;  /* 0x0000000000007941 */ /* 0x000fea0003800000 */
.L_x_1528:
[----:B------:R-:W3:Y:S01]  /*a8f0*/  LDL.64 R20, [R1+0x8] ;  /* 0x0000080001147983 */ /* 0x000ee20000100a00 */
[----:B------:R-:W-:Y:S01]  /*a900*/  ULOP3.LUT UR41, URZ, UR41, URZ, 0x33, !UPT ;  /* 0x000000293f297292 */ /* 0x000fe2000f8e333f */
[----:B--2---:R-:W-:Y:S01]  /*a910*/  IMAD R5, R9, UR43, R6 ;  /* 0x0000002b09057c24 */ /* 0x004fe2000f8e0206 */
[----:B------:R-:W-:Y:S01]  /*a920*/  SHF.R.S32.HI R157, RZ, 0x1f, R156 ;  /* 0x0000001fff9d7819 */ /* 0x000fe2000001149c */
[C---:B------:R-:W-:Y:S01]  /*a930*/  VIADD R0, R156.reuse, 0x30 ;  /* 0x000000309c007836 */ /* 0x040fe20000000000 */
[----:B------:R-:W-:Y:S01]  /*a940*/  BSSY B0, `(.L_x_1530) ;  /* 0x000001d000007945 */ /* 0x000fe20003800000 */
[----:B------:R-:W-:Y:S02]  /*a950*/  VIADD R4, R156, 0x60 ;  /* 0x000000609c047836 */ /* 0x000fe40000000000 */
[----:B------:R-:W-:-:S04]  /*a960*/  VIADD R13, R7, UR41 ;  /* 0x00000029070d7c36 */ /* 0x000fc80008000000 */
[----:B-1----:R-:W-:Y:S02]  /*a970*/  IMAD R7, R13, -0xc0, R14 ;  /* 0xffffff400d077824 */ /* 0x002fe400078e020e */
[----:B---3--:R-:W-:Y:S01]  /*a980*/  IMAD.WIDE.U32 R2, R8, UR43, R20 ;  /* 0x0000002b08027c25 */ /* 0x008fe2000f8e0014 */
[----:B------:R-:W-:-:S03]  /*a990*/  ISETP.GE.AND P0, PT, R20, R15, PT ;  /* 0x0000000f1400720c */ /* 0x000fc60003f06270 */
[----:B------:R-:W-:Y:S01]  /*a9a0*/  IMAD.IADD R3, R3, 0x1, R5 ;  /* 0x0000000103037824 */ /* 0x000fe200078e0205 */
[-C--:B------:R-:W-:Y:S01]  /*a9b0*/  ISETP.GE.OR P3, PT, R0, R7.reuse, P0 ;  /* 0x000000070000720c */ /* 0x080fe20000766670 */
[----:B------:R-:W-:Y:S01]  /*a9c0*/  VIADD R5, R156, 0x90 ;  /* 0x000000909c057836 */ /* 0x000fe20000000000 */
[----:B------:R-:W-:Y:S01]  /*a9d0*/  ISETP.GE.OR P1, PT, R4, R7, P0 ;  /* 0x000000070400720c */ /* 0x000fe20000726670 */
[----:B------:R-:W-:-:S03]  /*a9e0*/  IMAD R0, R10, UR6, RZ ;  /* 0x000000060a007c24 */ /* 0x000fc6000f8e02ff */
[-C--:B------:R-:W-:Y:S01]  /*a9f0*/  ISETP.GE.OR P2, PT, R5, R7.reuse, P0 ;  /* 0x000000070500720c */ /* 0x080fe20000746670 */
[----:B------:R-:W-:Y:S01]  /*aa00*/  IMAD R9, R11, UR44, R0 ;  /* 0x0000002c0b097c24 */ /* 0x000fe2000f8e0200 */
[----:B------:R-:W-:Y:S01]  /*aa10*/  ISETP.GE.OR P0, PT, R156, R7, P0 ;  /* 0x000000079c00720c */ /* 0x000fe20000706670 */
[----:B------:R-:W-:-:S04]  /*aa20*/  IMAD.WIDE.U32 R6, R10, UR44, R2 ;  /* 0x0000002c0a067c25 */ /* 0x000fc8000f8e0002 */
        /* <DEDUP_REMOVED lines=14> */
.L_x_1531:
[----:B------:R-:W-:Y:S05]  /*ab10*/  BSYNC B0 ;  /* 0x0000000000007941 */ /* 0x000fea0003800000 */
.L_x_1530:
        /* <DEDUP_REMOVED lines=15> */
.L_x_1533:
[----:B------:R-:W-:Y:S05]  /*ac10*/  BSYNC B0 ;  /* 0x0000000000007941 */ /* 0x000fea0003800000 */
.L_x_1532:
        /* <DEDUP_REMOVED lines=15> */
.L_x_1535:
[----:B------:R-:W-:Y:S05]  /*ad10*/  BSYNC B0 ;  /* 0x0000000000007941 */ /* 0x000fea0003800000 */
.L_x_1534:
        /* <DEDUP_REMOVED lines=15> */
.L_x_1536:
[----:B------:R-:W-:Y:S05]  /*ae10*/  BSYNC B0 ;  /* 0x0000000000007941 */ /* 0x000fea0003800000 */
.L_x_1525:
[----:B--2---:R-:W2:Y:S02]  /*ae20*/  LDC R0, c[0x0][0xda8] ;  /* 0x00036a00ff007b82 */ /* 0x004ea40000000800 */
[----:B--2---:R-:W-:-:S13]  /*ae30*/  ISETP.LE.AND P0, PT, R0, UR4, PT ;  /* 0x0000000400007c0c */ /* 0x004fda000bf03270 */
[----:B------:R-:W-:Y:S05]  /*ae40*/  @!P0 BRA `(.L_x_1537) ;  /* 0xffffff5c00d48947 */ /* 0x000fea000383ffff */
[----:B------:R-:W-:Y:S05]  /*ae50*/  EXIT ;  /* 0x000000000000794d */ /* 0x000fea0003800000 */
.L_x_1486:
[----:B------:R-:W-:-:S08]  /*ae60*/  NOP ;  /* 0x0000000000007918 */ /* 0x000fd00000000000 */
[----:B------:R-:W1:-:S00]  /*ae70*/  USETMAXREG.DEALLOC.CTAPOOL 0x20 ;  /* 0x00000020000079c8 */ /* 0x000e4000080e0500 */
[----:B-1----:R-:W-:-:S06]  /*ae80*/  LOP3.LUT R0, R0, 0x3, RZ, 0xc0, !PT ;  /* 0x0000000300007812 */ /* 0x002fcc00078ec0ff */
[----:B--2---:R-:W1:Y:S01]  /*ae90*/  S2UR UR4, SR_CTAID.X ;  /* 0x00000000000479c3 */ /* 0x004e620000002500 */
[----:B------:R-:W-:Y:S02]  /*aea0*/  IMAD.MOV.U32 R27, RZ, RZ, RZ ;  /* 0x000000ffff1b7224 */ /* 0x000fe400078e00ff */
[----:B------:R-:W-:Y:S01]  /*aeb0*/  IMAD.MOV.U32 R17, RZ, RZ, 0x1 ;  /* 0x00000001ff117424 */ /* 0x000fe200078e00ff */
[----:B------:R2:W3:Y:S01]  /*aec0*/  SHFL.IDX PT, R2, R0, RZ, 0x1f ;  /* 0x00001fff00027589 */ /* 0x0004e200000e0000 */
[----:B------:R-:W-:-:S03]  /*aed0*/  IMAD.MOV.U32 R16, RZ, RZ, RZ ;  /* 0x000000ffff107224 */ /* 0x000fc600078e00ff */
[----:B--2---:R-:W1:Y:S01]  /*aee0*/  LDC R0, c[0x0][0xda8] ;  /* 0x00036a00ff007b82 */ /* 0x004e620000000800 */
[----:B---3--:R-:W-:-:S04]  /*aef0*/  ISETP.NE.AND P0, PT, R2, RZ, PT ;  /* 0x000000ff0200720c */ /* 0x008fc80003f05270 */
[----:B------:R-:W-:-:S05]  /*af00*/  P2R R2, PR, RZ, 0x1 ;  /* 0x00000001ff027803 */ /* 0x000fca0000000000 */
[----:B------:R2:W-:Y:S04]  /*af10*/  STL [R1+0x4], R2 ;  /* 0x0000040201007387 */ /* 0x0005e80000100800 */
[----:B------:R-:W-:Y:S06]  /*af20*/  @P0 BAR.ARV 0x4, 0x200 ;  /* 0x0108000000000b1d */ /* 0x000fec0000002000 */
[----:B-1----:R-:W-:-:S13]  /*af30*/  ISETP.LE.AND P0, PT, R0, UR4, PT ;  /* 0x0000000400007c0c */ /* 0x002fda000bf03270 */
[----:B--2---:R-:W-:Y:S05]  /*af40*/  @P0 BRA `(.L_x_1538) ;  /* 0x0000002400a00947 */ /* 0x004fea0003800000 */
[----:B------:R-:W1:Y:S01]  /*af50*/  S2R R3, SR_TID.X ;  /* 0x0000000000037919 */ /* 0x000e620000002100 */
[----:B------:R-:W-:Y:S01]  /*af60*/  IMAD.U32 R24, RZ, RZ, UR4 ;  /* 0x00000004ff187e24 */ /* 0x000fe2000f8e00ff */
[C---:B------:R-:W-:Y:S01]  /*af70*/  LOP3.LUT R28, R26.reuse, 0x1, RZ, 0xfc, !PT ;  /* 0x000000011a1c7812 */ /* 0x040fe200078efcff */
[----:B------:R-:W-:Y:S01]  /*af80*/  IMAD.MOV.U32 R17, RZ, RZ, 0x1 ;  /* 0x00000001ff117424 */ /* 0x000fe200078e00ff */
[----:B------:R-:W2:Y:S01]  /*af90*/  S2R R6, SR_TID.X ;  /* 0x0000000000067919 */ /* 0x000ea20000002100 */
[----:B------:R-:W-:Y:S01]  /*afa0*/  LOP3.LUT R25, R26, 0x2, RZ, 0xfc, !PT ;  /* 0x000000021a197812 */ /* 0x000fe200078efcff */
[----:B------:R-:W-:Y:S01]  /*afb0*/  IMAD.MOV.U32 R16, RZ, RZ, RZ ;  /* 0x000000ffff107224 */ /* 0x000fe200078e00ff */
[----:B------:R-:W-:Y:S01]  /*afc0*/  ULDC UR42, c[0x0][0xc] ;  /* 0x00000300002a7ab9 */ /* 0x000fe20000000800 */
[----:B------:R-:W-:Y:S01]  /*afd0*/  IMAD.MOV.U32 R27, RZ, RZ, RZ ;  /* 0x000000ffff1b7224 */ /* 0x000fe200078e00ff */
[----:B------:R-:W-:Y:S01]  /*afe0*/  ULDC.64 UR44, c[0x0][0x198] ;  /* 0x00006600002c7ab9 */ /* 0x000fe20000000a00 */
[----:B-1----:R-:W-:Y:S01]  /*aff0*/  LOP3.LUT R3, R3, 0x7f, RZ, 0xc0, !PT ;  /* 0x0000007f03037812 */ /* 0x002fe200078ec0ff */
[C---:B--2---:R-:W-:Y:S01]  /*b000*/  IMAD.SHL.U32 R23, R6.reuse, 0x40, RZ ;  /* 0x0000004006177824 */ /* 0x044fe200078e00ff */
[C---:B------:R-:W-:Y:S01]  /*b010*/  LOP3.LUT R29, R6.reuse, 0x1f, RZ, 0xc0, !PT ;  /* 0x0000001f061d7812 */ /* 0x040fe200078ec0ff */
[----:B------:R-:W-:-:S02]  /*b020*/  IMAD.SHL.U32 R2, R6, 0x20, RZ ;  /* 0x0000002006027824 */ /* 0x000fc400078e00ff */
[----:B------:R-:W-:Y:S01]  /*b030*/  IMAD.SHL.U32 R5, R3, 0x10, RZ ;  /* 0x0000001003057824 */ /* 0x000fe200078e00ff */
[--C-:B------:R-:W-:Y:S01]  /*b040*/  SHF.R.U32.HI R3, RZ, 0x1, R6.reuse ;  /* 0x00000001ff037819 */ /* 0x100fe20000011606 */
[----:B------:R-:W-:Y:S01]  /*b050*/  IMAD.SHL.U32 R7, R6, 0x4, RZ ;  /* 0x0000000406077824 */ /* 0x000fe200078e00ff */
[----:B------:R-:W-:Y:S02]  /*b060*/  LOP3.LUT R0, R23, 0x180, RZ, 0xc0, !PT ;  /* 0x0000018017007812 */ /* 0x000fe400078ec0ff */
        /* <DEDUP_REMOVED lines=9> */
[----:B------:R-:W-:Y:S02]  /*b100*/  LOP3.LUT R22, R5, R4, RZ, 0xfc, !PT ;  /* 0x0000000405167212 */ /* 0x000fe400078efcff */
[----:B------:R-:W-:-:S07]  /*b110*/  LOP3.LUT R23, R0, 0x640, R23, 0xf8, !PT ;  /* 0x0000064000177812 */ /* 0x000fce00078ef817 */
.L_x_1590:
[----:B------:R-:W-:Y:S01]  /*b120*/  ULDC UR7, c[0x0][0xdd0] ;  /* 0x0003740000077ab9 */ /* 0x000fe20000000800 */
[----:B-1----:R-:W1:Y:S01]  /*b130*/  LDC R0, c[0x0][0xde8] ;  /* 0x00037a00ff007b82 */ /* 0x002e620000000800 */
        /* <DEDUP_REMOVED lines=19> */
.L_x_1539:
[----:B------:R-:W-:Y:S01]  /*b270*/  ULDC UR9, c[0x0][0xdc4] ;  /* 0x0003710000097ab9 */ /* 0x000fe20000000800 */
[----:B------:R-:W-:Y:S01]  /*b280*/  UMOV UR6, UR7 ;  /* 0x0000000700067c82 */ /* 0x000fe20008000000 */
[----:B------:R-:W-:-:S11]  /*b290*/  UISETP.NE.AND UP0, UPT, UR9, 0x1, UPT ;  /* 0x000000010900788c */ /* 0x000fd6000bf05270 */
[----:B------:R-:W-:Y:S02]  /*b2a0*/  @UP0 ULDC.64 UR10, c[0x0][0xdc8] ;  /* 0x00037200000a0ab9 */ /* 0x000fe40000000a00 */
[----:B------:R-:W-:-:S04]  /*b2b0*/  UIMAD.WIDE.U32 UR4, UR7, UR10, URZ ;  /* 0x0000000a070472a5 */ /* 0x000fc8000f8e003f */
[----:B------:R-:W-:-:S04]  /*b2c0*/  @UP0 USHF.R.U32.HI UR6, URZ, UR11, UR5 ;  /* 0x0000000b3f060299 */ /* 0x000fc80008011605 */
[----:B------:R-:W-:-:S12]  /*b2d0*/  UIMAD UR4, UR6, UR9, URZ ;  /* 0x00000009060472a4 */ /* 0x000fd8000f8e023f */
.L_x_1540:
[----:B------:R-:W-:Y:S01]  /*b2e0*/  ULDC.64 UR10, c[0x0][0x3f8] ;  /* 0x0000fe00000a7ab9 */ /* 0x000fe20000000a00 */
[----:B------:R-:W-:Y:S01]  /*b2f0*/  ULOP3.LUT UR6, URZ, UR6, URZ, 0x33, !UPT ;  /* 0x000000063f067292 */ /* 0x000fe2000f8e333f */
[----:B------:R-:W-:Y:S01]  /*b300*/  BSSY B6, `(.L_x_1541) ;  /* 0x0000214000067945 */ /* 0x000fe20003800000 */
[----:B------:R-:W-:Y:S02]  /*b310*/  UISETP.NE.U32.AND UP0, UPT, UR10, URZ, UPT ;  /* 0x0000003f0a00728c */ /* 0x000fe4000bf05070 */
[----:B------:R-:W-:Y:S02]  /*b320*/  UIADD3 UR9, UR7, -UR4, URZ ;  /* 0x8000000407097290 */ /* 0x000fe4000fffe03f */
[----:B------:R-:W-:Y:S01]  /*b330*/  UISETP.NE.AND.EX UP0, UPT, UR11, URZ, UPT, UP0 ;  /* 0x0000003f0b00728c */ /* 0x000fe2000bf05300 */
[----:B------:R-:W-:Y:S01]  /*b340*/  ULDC UR4, c[0x0][0xdac] ;  /* 0x00036b0000047ab9 */ /* 0x000fe20000000800 */
[----:B------:R-:W-:Y:S01]  /*b350*/  ULDC UR5, c[0x0][0x404] ;  /* 0x0001010000057ab9 */ /* 0x000fe20000000800 */
[----:B------:R-:W-:Y:S01]  /*b360*/  UIADD3 UR6, UR6, UR4, URZ ;  /* 0x0000000406067290 */ /* 0x000fe2000fffe03f */
[----:B------:R-:W-:-:S02]  /*b370*/  ULDC UR7, c[0x0][0x2e0] ;  /* 0x0000b80000077ab9 */ /* 0x000fc40000000800 */
[----:B------:R-:W-:Y:S01]  /*b380*/  ULDC UR4, c[0x0][0x288] ;  /* 0x0000a20000047ab9 */ /* 0x000fe20000000800 */
[----:B------:R-:W-:Y:S02]  /*b390*/  UIMAD UR37, UR6, 0xc0, URZ ;  /* 0x000000c0062578a4 */ /* 0x000fe4000f8e023f */
[----:B------:R-:W-:Y:S02]  /*b3a0*/  USEL UR6, UR5, 0x1, UP0 ;  /* 0x0000000105067887 */ /* 0x000fe40008000000 */
[----:B------:R-:W-:Y:S02]  /*b3b0*/  UIADD3 UR5, UR37, 0x15f, -UR4 ;  /* 0x0000015f25057890 */ /* 0x000fe4000fffe804 */
[----:B------:R-:W-:Y:S02]  /*b3c0*/  UIMAD UR4, UR6, UR7, 0x9f ;  /* 0x0000009f060474a4 */ /* 0x000fe4000f8e0207 */
[----:B------:R-:W-:Y:S02]  /*b3d0*/  UIMAD UR6, UR6, UR7, UR5 ;  /* 0x00000007060672a4 */ /* 0x000fe4000f8e0205 */
[----:B------:R-:W-:Y:S01]  /*b3e0*/  UIMAD.WIDE UR4, UR4, 0x66666667, URZ ;  /* 0x66666667040478a5 */ /* 0x000fe2000f8e023f */
[----:B------:R-:W-:Y:S01]  /*b3f0*/  ULDC UR10, c[0x0][0xdc4] ;  /* 0x00037100000a7ab9 */ /* 0x000fe20000000800 */
[----:B------:R-:W-:-:S02]  /*b400*/  UIMAD.WIDE UR6, UR6, 0x66666667, URZ ;  /* 0x66666667060678a5 */ /* 0x000fc4000f8e023f */
[----:B------:R-:W-:Y:S02]  /*b410*/  UIMAD UR10, UR8, UR10, UR9 ;  /* 0x0000000a080a72a4 */ /* 0x000fe4000f8e0209 */
[----:B------:R-:W-:Y:S01]  /*b420*/  USHF.R.U32.HI UR6, URZ, 0x1f, UR7 ;  /* 0x0000001f3f067899 */ /* 0x000fe20008011607 */
[----:B------:R-:W-:Y:S01]  /*b430*/  UMOV UR8, UR5 ;  /* 0x0000000500087c82 */ /* 0x000fe20008000000 */
[----:B------:R-:W-:Y:S01]  /*b440*/  ULDC UR11, c[0x0][0xdb8] ;  /* 0x00036e00000b7ab9 */ /* 0x000fe20000000800 */
[----:B------:R-:W-:Y:S02]  /*b450*/  USHF.R.U32.HI UR9, URZ, 0x1f, UR8 ;  /* 0x0000001f3f097899 */ /* 0x000fe40008011608 */
[----:B------:R-:W-:Y:S02]  /*b460*/  ULEA.HI.SX32 UR6, UR7, UR6, 0x1a ;  /* 0x0000000607067291 */ /* 0x000fe4000f8fd23f */
[----:B------:R-:W-:Y:S02]  /*b470*/  ULEA.HI.SX32 UR9, UR8, UR9, 0x1a ;  /* 0x0000000908097291 */ /* 0x000fe4000f8fd23f */
[----:B------:R-:W-:-:S02]  /*b480*/  UISETP.NE.AND UP1, UPT, UR11, 0x1, UPT ;  /* 0x000000010b00788c */ /* 0x000fc4000bf25270 */
[----:B------:R-:W-:Y:S01]  /*b490*/  UISETP.LT.AND UP0, UPT, UR9, UR6, UPT ;  /* 0x000000060900728c */ /* 0x000fe2000bf01270 */
[----:B------:R-:W-:-:S03]  /*b4a0*/  UMOV UR39, UR10 ;  /* 0x0000000a00277c82 */ /* 0x000fc60008000000 */
[----:B------:R-:W-:-:S05]  /*b4b0*/  USEL UR41, UR9, UR6, UP0 ;  /* 0x0000000609297287 */ /* 0x000fca0008000000 */
[----:B------:R-:W-:Y:S01]  /*b4c0*/  @UP1 ULDC UR12, c[0x0][0xdbc] ;  /* 0x00036f00000c1ab9 */ /* 0x000fe20000000800 */
[----:B------:R-:W-:Y:S01]  /*b4d0*/  ISETP.LT.AND P0, PT, RZ, UR41, PT ;  /* 0x00000029ff007c0c */ /* 0x000fe2000bf01270 */
[----:B------:R-:W-:Y:S01]  /*b4e0*/  UIMAD.WIDE.U32 UR4, UR10, UR12, URZ ;  /* 0x0000000c0a0472a5 */ /* 0x000fe2000f8e003f */
[----:B------:R-:W-:-:S03]  /*b4f0*/  @UP1 ULDC UR7, c[0x0][0xdc0] ;  /* 0x0003700000071ab9 */ /* 0x000fc60000000800 */
[----:B------:R-:W-:-:S04]  /*b500*/  @UP1 USHF.R.U32.HI UR39, URZ, UR7, UR5 ;  /* 0x000000073f271299 */ /* 0x000fc80008011605 */
[----:B------:R-:W-:-:S04]  /*b510*/  UIADD3 UR38, -UR39, URZ, URZ ;  /* 0x0000003f27267290 */ /* 0x000fc8000fffe13f */
[----:B------:R-:W-:Y:S01]  /*b520*/  UIMAD UR38, UR11, UR38, UR10 ;  /* 0x000000260b2672a4 */ /* 0x000fe2000f8e020a */
[----:B------:R-:W-:Y:S11]  /*b530*/  @P0 BRA `(.L_x_1542) ;  /* 0x0000000000440947 */ /* 0x000ff60003800000 */
[----:B------:R-:W1:Y:S02]  /*b540*/  S2R R0, SR_TID.X ;  /* 0x0000000000007919 */ /* 0x000e640000002100 */
[----:B-1----:R-:W-:-:S04]  /*b550*/  LOP3.LUT R0, R0, 0x7f, RZ, 0xc0, !PT ;  /* 0x0000007f00007812 */ /* 0x002fc800078ec0ff */
        /* <DEDUP_REMOVED lines=15> */
.L_x_1542:
        /* <DEDUP_REMOVED lines=23> */
.L_x_1544:
[----:B------:R-:W-:-:S06]  /*b7c0*/  UIADD3 UR4, UR40, 0x6000, URZ ;  /* 0x0000600028047890 */ /* 0x000fcc000fffe03f */
[----:B------:R-:W-:-:S05]  /*b7d0*/  IMAD.U32 R18, RZ, RZ, UR4 ;  /* 0x00000004ff127e24 */ /* 0x000fca000f8e00ff */
        /* <DEDUP_REMOVED lines=18> */
.L_x_1545:
        /* <DEDUP_REMOVED lines=20> */
.L_x_1546:
        /* <DEDUP_REMOVED lines=18> */
.L_x_1547:
[----:B------:R-:W-:Y:S01]  /*bb60*/  ULDC.64 UR4, c[0x0][0x9f8] ;  /* 0x00027e0000047ab9 */ /* 0x000fe20000000a00 */
[----:B------:R-:W-:Y:S01]  /*bb70*/  IMAD.U32 R5, RZ, RZ, UR39 ;  /* 0x00000027ff057e24 */ /* 0x000fe2000f8e00ff */
[----:B------:R-:W-:Y:S01]  /*bb80*/  ISETP.NE.U32.AND P0, PT, RZ, UR4, PT ;  /* 0x00000004ff007c0c */ /* 0x000fe2000bf05070 */
[----:B------:R-:W-:Y:S01]  /*bb90*/  IMAD.U32 R18, RZ, RZ, UR39 ;  /* 0x00000027ff127e24 */ /* 0x000fe2000f8e00ff */
[----:B------:R-:W1:Y:S01]  /*bba0*/  S2R R6, SR_TID.X ;  /* 0x0000000000067919 */ /* 0x000e620000002100 */
[----:B------:R-:W2:Y:S01]  /*bbb0*/  LDC R0, c[0x0][0x428] ;  /* 0x00010a00ff007b82 */ /* 0x000ea20000000800 */
[----:B------:R-:W-:-:S13]  /*bbc0*/  ISETP.NE.AND.EX P0, PT, RZ, UR5, PT, P0 ;  /* 0x00000005ff007c0c */ /* 0x000fda000bf05300 */
[----:B------:R-:W3:Y:S01]  /*bbd0*/  @P0 LDC.64 R2, c[0x0][0x9f8] ;  /* 0x00027e00ff020b82 */ /* 0x000ee20000000a00 */
[----:B-1----:R-:W-:Y:S01]  /*bbe0*/  LOP3.LUT R21, R6, 0x7f, RZ, 0xc0, !PT ;  /* 0x0000007f06157812 */ /* 0x002fe200078ec0ff */
[----:B---3--:R-:W-:-:S03]  /*bbf0*/  @P0 IMAD.WIDE R2, R5, 0x4, R2 ;  /* 0x0000000405020825 */ /* 0x008fc600078e0202 */
[----:B------:R-:W-:-:S03]  /*bc00*/  ISETP.NE.AND P2, PT, R21, RZ, PT ;  /* 0x000000ff1500720c */ /* 0x000fc60003f45270 */
[----:B------:R-:W1:Y:S01]  /*bc10*/  LDC.64 R4, c[0x0][0x3f8] ;  /* 0x0000fe00ff047b82 */ /* 0x000e620000000a00 */
[----:B------:R-:W3:Y:S01]  /*bc20*/  @P0 LDG.E R18, desc[UR46][R2.64] ;  /* 0x0000002e02120981 */ /* 0x000ee2000c1e1900 */
[----:B--2---:R-:W-:Y:S01]  /*bc30*/  ISETP.NE.AND P0, PT, R0, 0x1, PT ;  /* 0x000000010000780c */ /* 0x004fe20003f05270 */
[----:B------:R-:W-:Y:S01]  /*bc40*/  UMOV UR36, URZ ;  /* 0x0000003f00247c82 */ /* 0x000fe20008000000 */
[----:B------:R-:W-:Y:S01]  /*bc50*/  UMOV UR6, 0xffffffff ;  /* 0xffffffff00067882 */ /* 0x000fe20000000000 */
[----:B------:R-:W-:Y:S01]  /*bc60*/  SHF.R.U32.HI R6, RZ, 0x5, R6 ;  /* 0x00000005ff067819 */ /* 0x000fe20000011606 */
[----:B------:R-:W-:-:S03]  /*bc70*/  IMAD.U32 R19, RZ, RZ, UR38 ;  /* 0x00000026ff137e24 */ /* 0x000fc6000f8e00ff */
[----:B------:R-:W-:Y:S01]  /*bc80*/  LOP3.LUT R6, R6, 0x3, RZ, 0xc0, !PT ;  /* 0x0000000306067812 */ /* 0x000fe200078ec0ff */
[----:B------:R-:W-:-:S05]  /*bc90*/  VOTEU.ALL UP1, P2 ;  /* 0x00000000003f7886 */ /* 0x000fca0001020000 */
[----:B------:R-:W2:Y:S01]  /*bca0*/  @P0 LDC R0, c[0x0][0x42c] ;  /* 0x00010b00ff000b82 */ /* 0x000ea20000000800 */
[----:B------:R-:W-:-:S04]  /*bcb0*/  @!UP1 UIADD3 UR4, UP0, UR44, 0x270, URZ ;  /* 0x000002702c049890 */ /* 0x000fc8000ff1e03f */
[----:B------:R-:W-:Y:S01]  /*bcc0*/  @!UP1 UIADD3.X UR5, URZ, UR45, URZ, UP0, !UPT ;  /* 0x0000002d3f059290 */ /* 0x000fe200087fe43f */
[----:B-1----:R-:W-:Y:S02]  /*bcd0*/  ISETP.NE.U32.AND P1, PT, R4, RZ, PT ;  /* 0x000000ff0400720c */ /* 0x002fe40003f25070 */
[----:B------:R-:W1:Y:S02]  /*bce0*/  @P0 LDC R7, c[0x0][0x430] ;  /* 0x00010c00ff070b82 */ /* 0x000e640000000800 */
[----:B------:R-:W-:-:S04]  /*bcf0*/  ISETP.NE.AND.EX P1, PT, R5, RZ, PT, P1 ;  /* 0x000000ff0500720c */ /* 0x000fc80003f25310 */
[----:B------:R4:W-:Y:S01]  /*bd00*/  @!UP1 UTMAPF.L2.4D [UR36], [UR4] ;  /* 0x00000024040095b8 */ /* 0x0009e20008018000 */
[----:B--2---:R-:W-:-:S05]  /*bd10*/  @P0 IMAD.HI.U32 R0, R0, UR38, RZ ;  /* 0x0000002600000c27 */ /* 0x004fca000f8e00ff */
[----:B-1----:R-:W-:Y:S02]  /*bd20*/  @P0 SHF.R.U32.HI R19, RZ, R7, R0 ;  /* 0x00000007ff130219 */ /* 0x002fe40000011600 */
[----:B---3--:R-:W-:Y:S02]  /*bd30*/  SHF.R.S32.HI R20, RZ, 0x1f, R18 ;  /* 0x0000001fff147819 */ /* 0x008fe40000011412 */
[----:B------:R-:W-:Y:S01]  /*bd40*/  SEL R2, R18, RZ, !P1 ;  /* 0x000000ff12027207 */ /* 0x000fe20004800000 */
[----:B----4-:R-:W-:Y:S06]  /*bd50*/  BRA.DIV UR6, `(.L_x_1548) ;  /* 0x0000001e06bc7947 */ /* 0x010fec000b800000 */
[----:B------:R1:W2:Y:S02]  /*bd60*/  SHFL.IDX PT, R14, R6, RZ, 0x1f ;  /* 0x00001fff060e7589 */ /* 0x0002a400000e0000 */
.L_x_1609:
        /* <DEDUP_REMOVED lines=8> */
.L_x_1612:
        /* <DEDUP_REMOVED lines=21> */
.L_x_1552:
[----:B-1----:R-:W-:Y:S02]  /*bf40*/  LEA R6, R16, UR40, 0x3 ;  /* 0x0000002810067c11 */ /* 0x002fe4000f8e18ff */
[----:B------:R-:W-:Y:S02]  /*bf50*/  SHF.L.U32 R3, R17, 0x1f, RZ ;  /* 0x0000001f11037819 */ /* 0x000fe400000006ff */
[----:B------:R-:W-:Y:S02]  /*bf60*/  ISETP.NE.AND P0, PT, R21, RZ, PT ;  /* 0x000000ff1500720c */ /* 0x000fe40003f05270 */
[----:B------:R-:W1:Y:S02]  /*bf70*/  SYNCS.PHASECHK.TRANS64.TRYWAIT P3, [R6+URZ+0x13280], R3 ;  /* 0x01328003060075a7 */ /* 0x000e64000806017f */
[----:B-1----:R-:W-:Y:S09]  /*bf80*/  @!P3 BRA `(.L_x_1553) ;  /* 0x0000001c0070b947 */ /* 0x002ff20003800000 */
.L_x_1613:
[----:B------:R-:W-:Y:S05]  /*bf90*/  @P0 BRA `(.L_x_1554) ;  /* 0x0000000000140947 */ /* 0x000fea0003800000 */
[----:B------:R-:W-:Y:S01]  /*bfa0*/  ISETP.NE.AND P3, PT, R29, RZ, PT ;  /* 0x000000ff1d00720c */ /* 0x000fe20003f65270 */
[----:B--2---:R-:W-:-:S04]  /*bfb0*/  IMAD.MOV.U32 R4, RZ, RZ, 0x2800 ;  /* 0x00002800ff047424 */ /* 0x004fc800078e00ff */
[----:B------:R3:W-:Y:S08]  /*bfc0*/  SYNCS.ARRIVE.TRANS64 RZ, [R6+URZ+0x13270], R4 ;  /* 0x0132700406ff79a7 */ /* 0x0007f0000800003f */
[----:B------:R-:W-:Y:S05]  /*bfd0*/  @!P3 BRA `(.L_x_1554) ;  /* 0x000000000004b947 */ /* 0x000fea0003800000 */
[----:B------:R-:W-:Y:S01]  /*bfe0*/  BPT.TRAP 0x1 ;  /* 0x000000040000795c */ /* 0x000fe20000300000 */
.L_x_1554:
[----:B--2---:R-:W-:Y:S01]  /*bff0*/  IMAD.U32 R5, RZ, RZ, UR40 ;  /* 0x00000028ff057e24 */ /* 0x004fe2000f8e00ff */
        /* <DEDUP_REMOVED lines=15> */
[----:B------:R-:W3:Y:S02]  /*c0f0*/  SYNCS.PHASECHK.TRANS64.TRYWAIT P3, [R6+URZ+0x13240], R3 ;  /* 0x01324003060075a7 */ /* 0x000ee4000806017f */
[----:B--23--:R-:W-:Y:S05]  /*c100*/  @!P3 BRA `(.L_x_1555) ;  /* 0x0000001c0024b947 */ /* 0x00cfea0003800000 */
.L_x_1614:
[----:B------:R-:W-:Y:S05]  /*c110*/  @P0 BRA `(.L_x_1556) ;  /* 0x0000000000140947 */ /* 0x000fea0003800000 */
[----:B------:R-:W-:Y:S01]  /*c120*/  ISETP.NE.AND P0, PT, R29, RZ, PT ;  /* 0x000000ff1d00720c */ /* 0x000fe20003f05270 */
[----:B-12---:R-:W-:-:S04]  /*c130*/  IMAD.MOV.U32 R3, RZ, RZ, 0x2800 ;  /* 0x00002800ff037424 */ /* 0x006fc800078e00ff */
[----:B------:R3:W-:Y:S08]  /*c140*/  SYNCS.ARRIVE.TRANS64 RZ, [R6+URZ+0x13230], R3 ;  /* 0x0132300306ff79a7 */ /* 0x0007f0000800003f */
[----:B------:R-:W-:Y:S05]  /*c150*/  @!P0 BRA `(.L_x_1556) ;  /* 0x0000000000048947 */ /* 0x000fea0003800000 */
[----:B------:R-:W-:Y:S01]  /*c160*/  BPT.TRAP 0x1 ;  /* 0x000000040000795c */ /* 0x000fe20000300000 */
.L_x_1556:
        /* <DEDUP_REMOVED lines=13> */
[----:B----4-:R-:W-:Y:S01]  /*c240*/  NOP ;  /* 0x0000000000007918 */ /* 0x010fe20000000000 */
.L_x_1551:
        /* <DEDUP_REMOVED lines=10> */
[----:B------:R-:W-:Y:S01]  /*c2f0*/  @P0 IMAD.MOV.U32 R0, RZ, RZ, 0x3000 ;  /* 0x00003000ff000424 */ /* 0x000fe200078e00ff */
[----:B------:R-:W-:Y:S01]  /*c300*/  UMOV UR11, UR37 ;  /* 0x00000025000b7c82 */ /* 0x000fe20008000000 */
[----:B------:R-:W-:Y:S01]  /*c310*/  UMOV UR12, UR38 ;  /* 0x00000026000c7c82 */ /* 0x000fe20008000000 */
[----:B------:R-:W-:Y:S01]  /*c320*/  UMOV UR13, UR39 ;  /* 0x00000027000d7c82 */ /* 0x000fe20008000000 */
[----:B------:R4:W-:Y:S01]  /*c330*/  @P0 SYNCS.ARRIVE.TRANS64 RZ, [UR40+0x13200], R0 ;  /* 0x01320000ffff09a7 */ /* 0x0009e20008000028 */
[----:B------:R4:W-:Y:S01]  /*c340*/  UTMALDG.4D [UR8], [UR4], desc[UR6] ;  /* 0x00000608040075b4 */ /* 0x0009e20008019000 */
[----:B------:R-:W-:Y:S02]  /*c350*/  NOP ;  /* 0x0000000000007918 */ /* 0x000fe40000000000 */
.L_x_1549:
[----:B------:R-:W-:Y:S01]  /*c360*/  VIADD R27, R27, 0x1 ;  /* 0x000000011b1b7836 */ /* 0x000fe20000000000 */
[----:B------:R-:W-:Y:S04]  /*c370*/  BSSY B0, `(.L_x_1557) ;  /* 0x0000007000007945 */ /* 0x000fe80003800000 */
[----:B----4-:R-:W-:-:S04]  /*c380*/  LEA.HI R0, R27, R27, RZ, 0x1 ;  /* 0x0000001b1b007211 */ /* 0x010fc800078f08ff */
[----:B------:R-:W-:-:S05]  /*c390*/  LOP3.LUT R0, R0, 0xfffffffe, RZ, 0xc0, !PT ;  /* 0xfffffffe00007812 */ /* 0x000fca00078ec0ff */
[----:B------:R-:W-:-:S05]  /*c3a0*/  IMAD.IADD R0, R27, 0x1, -R0 ;  /* 0x000000011b007824 */ /* 0x000fca00078e0a00 */
[----:B------:R-:W-:-:S04]  /*c3b0*/  SHF.L.U32 R0, R0, 0x1f, RZ ;  /* 0x0000001f00007819 */ /* 0x000fc800000006ff */
[----:B------:R-:W4:Y:S02]  /*c3c0*/  SYNCS.PHASECHK.TRANS64.TRYWAIT P0, [UR40+0x13220], R0 ;  /* 0x01322000ff0075a7 */ /* 0x000f240008000168 */
[----:B----4-:R-:W-:Y:S05]  /*c3d0*/  @!P0 BRA `(.L_x_1558) ;  /* 0x0000001800848947 */ /* 0x010fea0003800000 */
.L_x_1615:
[----:B------:R-:W-:Y:S05]  /*c3e0*/  BSYNC B0 ;  /* 0x0000000000007941 */ /* 0x000fea0003800000 */
.L_x_1557:
[----:B------:R-:W-:-:S06]  /*c3f0*/  UISETP.GE.AND UP0, UPT, UR41, 0x2, UPT ;  /* 0x000000022900788c */ /* 0x000fcc000bf06270 */
[----:B------:R-:W-:-:S13]  /*c400*/  PLOP3.LUT P0, PT, PT, PT, UP0, 0x80, 0x0 ;  /* 0x000000000000781c */ /* 0x000fda0003f0f008 */
[----:B------:R-:W-:Y:S05]  /*c410*/  @!P0 BRA `(.L_x_1559) ;  /* 0x0000000800b88947 */ /* 0x000fea0003800000 */
[----:B------:R-:W-:Y:S01]  /*c420*/  UIADD3 UR4, UR41, -0x2, URZ ;  /* 0xfffffffe29047890 */ /* 0x000fe2000fffe03f */
[----:B------:R-:W-:Y:S02]  /*c430*/  IMAD.MOV.U32 R7, RZ, RZ, R17 ;  /* 0x000000ffff077224 */ /* 0x000fe400078e0011 */
[----:B-123--:R-:W-:-:S03]  /*c440*/  IMAD.MOV.U32 R6, RZ, RZ, R16 ;  /* 0x000000ffff067224 */ /* 0x00efc600078e0010 */
[----:B------:R-:W-:-:S07]  /*c450*/  IMAD.U32 R0, RZ, RZ, UR4 ;  /* 0x00000004ff007e24 */ /* 0x000fce000f8e00ff */
.L_x_1579:
[----:B------:R-:W-:Y:S01]  /*c460*/  VIADD R16, R6, 0x1 ;  /* 0x0000000106107836 */ /* 0x000fe20000000000 */
[----:B------:R-:W-:Y:S05]  /*c470*/  YIELD ;  /* 0x0000000000007946 */ /* 0x000fea0003800000 */
[----:B------:R-:W-:Y:S01]  /*c480*/  ISETP.NE.AND P0, PT, R16, 0x2, PT ;  /* 0x000000021000780c */ /* 0x000fe20003f05270 */
[----:B------:R-:W-:Y:S03]  /*c490*/  BSSY B0, `(.L_x_1560) ;  /* 0x0000061000007945 */ /* 0x000fe60003800000 */
[----:B------:R-:W-:-:S02]  /*c4a0*/  SEL R4, RZ, 0x1, P0 ;  /* 0x00000001ff047807 */ /* 0x000fc40000000000 */
[----:B------:R-:W-:Y:S02]  /*c4b0*/  SEL R16, R16, RZ, P0 ;  /* 0x000000ff10107207 */ /* 0x000fe40000000000 */
[----:B------:R-:W-:Y:S01]  /*c4c0*/  LOP3.LUT R17, R7, R4, RZ, 0x3c, !PT ;  /* 0x0000000407117212 */ /* 0x000fe200078e3cff */
[----:B-1--4-:R-:W-:Y:S06]  /*c4d0*/  @!P6 BRA `(.L_x_1561) ;  /* 0x000000040070e947 */ /* 0x012fec0003800000 */
[----:B------:R-:W-:Y:S01]  /*c4e0*/  IMAD.MOV.U32 R9, RZ, RZ, R0 ;  /* 0x000000ffff097224 */ /* 0x000fe200078e0000 */
[----:B------:R-:W-:Y:S06]  /*c4f0*/  @!P1 BRA `(.L_x_1562) ;  /* 0x00000000004c9947 */ /* 0x000fec0003800000 */
[----:B------:R-:W1:Y:S01]  /*c500*/  LDC R9, c[0x0][0x41c] ;  /* 0x00010700ff097b82 */ /* 0x000e620000000800 */
[----:B------:R-:W-:Y:S01]  /*c510*/  IMAD.MOV.U32 R11, RZ, RZ, R0 ;  /* 0x000000ffff0b7224 */ /* 0x000fe200078e0000 */
[----:B------:R-:W-:Y:S02]  /*c520*/  ULDC.64 UR4, c[0x0][0x408] ;  /* 0x0001020000047ab9 */ /* 0x000fe40000000a00 */
[----:B------:R-:W-:-:S04]  /*c530*/  IMAD R5, R20, UR4, RZ ;  /* 0x0000000414057c24 */ /* 0x000fc8000f8e02ff */
[----:B------:R-:W-:Y:S01]  /*c540*/  IMAD R5, R18, UR5, R5 ;  /* 0x0000000512057c24 */ /* 0x000fe2000f8e0205 */
[----:B-1----:R-:W-:-:S13]  /*c550*/  ISETP.NE.AND P0, PT, R9, 0x1, PT ;  /* 0x000000010900780c */ /* 0x002fda0003f05270 */
[----:B------:R-:W1:Y:S02]  /*c560*/  @P0 LDC.64 R2, c[0x0][0x420] ;  /* 0x00010800ff020b82 */ /* 0x000e640000000a00 */
[----:B-1----:R-:W-:-:S05]  /*c570*/  @P0 IMAD.HI.U32 R2, R0, R2, RZ ;  /* 0x0000000200020227 */ /* 0x002fca00078e00ff */
        /* <DEDUP_REMOVED lines=11> */
.L_x_1562:
[----:B------:R-:W2:Y:S01]  /*c630*/  S2R R3, SR_TID.X ;  /* 0x0000000000037919 */ /* 0x000ea20000002100 */
[----:B-1----:R-:W-:Y:S01]  /*c640*/  SHF.L.U32 R4, R17, 0x1f, RZ ;  /* 0x0000001f11047819 */ /* 0x002fe200000006ff */
[----:B------:R-:W-:Y:S01]  /*c650*/  BSSY B1, `(.L_x_1563) ;  /* 0x0000006000017945 */ /* 0x000fe20003800000 */
[----:B--2---:R-:W-:Y:S02]  /*c660*/  LOP3.LUT R5, R3, 0x7f, RZ, 0xc0, !PT ;  /* 0x0000007f03057812 */ /* 0x004fe400078ec0ff */
[----:B------:R-:W-:Y:S02]  /*c670*/  LEA R3, R16, UR40, 0x3 ;  /* 0x0000002810037c11 */ /* 0x000fe4000f8e18ff */
[----:B------:R-:W-:Y:S02]  /*c680*/  ISETP.NE.AND P3, PT, R5, RZ, PT ;  /* 0x000000ff0500720c */ /* 0x000fe40003f65270 */
[----:B------:R-:W1:Y:S02]  /*c690*/  SYNCS.PHASECHK.TRANS64.TRYWAIT P0, [R3+URZ+0x13280], R4 ;  /* 0x01328004030075a7 */ /* 0x000e64000800017f */
[----:B-1----:R-:W-:Y:S09]  /*c6a0*/  @!P0 BRA `(.L_x_1564) ;  /* 0x0000001400e88947 */ /* 0x002ff20003800000 */
.L_x_1616:
[----:B------:R-:W-:Y:S05]  /*c6b0*/  BSYNC B1 ;  /* 0x0000000000017941 */ /* 0x000fea0003800000 */
.L_x_1563:
[----:B------:R-:W-:Y:S04]  /*c6c0*/  BSSY B1, `(.L_x_1565) ;  /* 0x0000007000017945 */ /* 0x000fe80003800000 */
[----:B------:R-:W-:Y:S05]  /*c6d0*/  @P3 BRA `(.L_x_1566) ;  /* 0x0000000000143947 */ /* 0x000fea0003800000 */
[----:B------:R-:W-:Y:S01]  /*c6e0*/  ISETP.NE.AND P0, PT, R29, RZ, PT ;  /* 0x000000ff1d00720c */ /* 0x000fe20003f05270 */
[----:B------:R-:W-:-:S04]  /*c6f0*/  IMAD.MOV.U32 R8, RZ, RZ, 0x2800 ;  /* 0x00002800ff087424 */ /* 0x000fc800078e00ff */
[----:B------:R2:W-:Y:S08]  /*c700*/  SYNCS.ARRIVE.TRANS64 RZ, [R3+URZ+0x13270], R8 ;  /* 0x0132700803ff79a7 */ /* 0x0005f0000800003f */
[----:B------:R-:W-:Y:S05]  /*c710*/  @!P0 BRA `(.L_x_1566) ;  /* 0x0000000000048947 */ /* 0x000fea0003800000 */
[----:B------:R-:W-:Y:S01]  /*c720*/  BPT.TRAP 0x1 ;  /* 0x000000040000795c */ /* 0x000fe20000300000 */
.L_x_1566:
[----:B------:R-:W-:Y:S05]  /*c730*/  BSYNC B1 ;  /* 0x0000000000017941 */ /* 0x000fea0003800000 */
.L_x_1565:
[----:B------:R-:W-:Y:S01]  /*c740*/  IMAD.MOV.U32 R11, RZ, RZ, RZ ;  /* 0x000000ffff0b7224 */ /* 0x000fe200078e00ff */
[----:B------:R-:W-:Y:S01]  /*c750*/  R2UR UR12, R19 ;  /* 0x00000000130c72ca */ /* 0x000fe200000e0000 */
[----:B------:R-:W-:Y:S01]  /*c760*/  IMAD.U32 R5, RZ, RZ, UR40 ;  /* 0x00000028ff057e24 */ /* 0x000fe2000f8e00ff */
[----:B------:R-:W-:Y:S01]  /*c770*/  UIADD3 UR4, UP0, UR44, 0x470, URZ ;  /* 0x000004702c047890 */ /* 0x000fe2000ff1e03f */
[----:B------:R-:W-:Y:S01]  /*c780*/  PLOP3.LUT P0, PT, PT, PT, PT, 0x80, 0x0 ;  /* 0x000000000000781c */ /* 0x000fe20003f0f070 */
[----:B------:R-:W-:Y:S01]  /*c790*/  IMAD R9, R9, 0xa0, RZ ;  /* 0x000000a009097824 */ /* 0x000fe200078e02ff */
[----:B------:R-:W-:Y:S01]  /*c7a0*/  R2UR UR10, R11 ;  /* 0x000000000b0a72ca */ /* 0x000fe200000e0000 */
[----:B--2---:R-:W-:Y:S01]  /*c7b0*/  IMAD R8, R16, 0x2800, R5 ;  /* 0x0000280010087824 */ /* 0x004fe200078e0205 */
[----:B------:R-:W-:Y:S01]  /*c7c0*/  UIADD3.X UR5, URZ, UR45, URZ, UP0, !UPT ;  /* 0x0000002d3f057290 */ /* 0x000fe200087fe43f */
[----:B------:R-:W-:Y:S01]  /*c7d0*/  VIADD R10, R3, 0x13270 ;  /* 0x00013270030a7836 */ /* 0x000fe20000000000 */
[----:B------:R-:W-:Y:S01]  /*c7e0*/  UMOV UR6, 0x0 ;  /* 0x0000000000067882 */ /* 0x000fe20000000000 */
[----:B------:R-:W-:Y:S01]  /*c7f0*/  VIADD R5, R8, 0x6000 ;  /* 0x0000600008057836 */ /* 0x000fe20000000000 */
[----:B------:R-:W-:-:S09]  /*c800*/  UMOV UR7, 0x14f00000 ;  /* 0x14f0000000077882 */ /* 0x000fd20000000000 */
.L_x_1567:
        /* <DEDUP_REMOVED lines=12> */
.L_x_1617:
[----:B------:R-:W-:Y:S05]  /*c8d0*/  BSYNC B1 ;  /* 0x0000000000017941 */ /* 0x000fea0003800000 */
.L_x_1568:
[----:B------:R-:W-:Y:S01]  /*c8e0*/  BSSY B1, `(.L_x_1570) ;  /* 0x0000009000017945 */ /* 0x000fe20003800000 */
[----:B-12---:R-:W-:Y:S02]  /*c8f0*/  IMAD.MOV.U32 R4, RZ, RZ, 0x0 ;  /* 0x00000000ff047424 */ /* 0x006fe400078e00ff */
[----:B------:R-:W-:Y:S01]  /*c900*/  IMAD.MOV.U32 R5, RZ, RZ, 0x14f00000 ;  /* 0x14f00000ff057424 */ /* 0x000fe200078e00ff */
[----:B------:R-:W-:Y:S06]  /*c910*/  @P3 BRA `(.L_x_1571) ;  /* 0x0000000000143947 */ /* 0x000fec0003800000 */
[----:B------:R-:W-:Y:S01]  /*c920*/  ISETP.NE.AND P0, PT, R29, RZ, PT ;  /* 0x000000ff1d00720c */ /* 0x000fe20003f05270 */
[----:B------:R-:W-:-:S04]  /*c930*/  IMAD.MOV.U32 R10, RZ, RZ, 0x2800 ;  /* 0x00002800ff0a7424 */ /* 0x000fc800078e00ff */
[----:B------:R1:W-:Y:S08]  /*c940*/  SYNCS.ARRIVE.TRANS64 RZ, [R3+URZ+0x13230], R10 ;  /* 0x0132300a03ff79a7 */ /* 0x0003f0000800003f */
[----:B------:R-:W-:Y:S05]  /*c950*/  @!P0 BRA `(.L_x_1571) ;  /* 0x0000000000048947 */ /* 0x000fea0003800000 */
[----:B------:R-:W-:Y:S01]  /*c960*/  BPT.TRAP 0x1 ;  /* 0x000000040000795c */ /* 0x000fe20000300000 */
.L_x_1571:
[----:B------:R-:W-:Y:S05]  /*c970*/  BSYNC B1 ;  /* 0x0000000000017941 */ /* 0x000fea0003800000 */
.L_x_1570:
[----:B------:R-:W-:Y:S01]  /*c980*/  R2UR UR6, R4 ;  /* 0x00000000040672ca */ /* 0x000fe200000e0000 */
[----:B------:R-:W-:Y:S01]  /*c990*/  UIADD3 UR4, UP0, UR44, 0x370, URZ ;  /* 0x000003702c047890 */ /* 0x000fe2000ff1e03f */
[----:B------:R-:W-:Y:S01]  /*c9a0*/  R2UR UR7, R5 ;  /* 0x00000000050772ca */ /* 0x000fe200000e0000 */
[----:B------:R-:W-:Y:S01]  /*c9b0*/  VIADD R8, R8, 0xe000 ;  /* 0x0000e00008087836 */ /* 0x000fe20000000000 */
[----:B------:R-:W-:Y:S01]  /*c9c0*/  R2UR UR10, R11 ;  /* 0x000000000b0a72ca */ /* 0x000fe200000e0000 */
[----:B-1----:R-:W-:Y:S01]  /*c9d0*/  VIADD R3, R3, 0x13230 ;  /* 0x0001323003037836 */ /* 0x002fe20000000000 */
[----:B------:R-:W-:Y:S01]  /*c9e0*/  R2UR UR12, R19 ;  /* 0x00000000130c72ca */ /* 0x000fe200000e0000 */
[----:B------:R-:W-:Y:S01]  /*c9f0*/  UIADD3.X UR5, URZ, UR45, URZ, UP0, !UPT ;  /* 0x0000002d3f057290 */ /* 0x000fe200087fe43f */
[----:B------:R-:W-:-:S13]  /*ca00*/  PLOP3.LUT P0, PT, PT, PT, PT, 0x80, 0x0 ;  /* 0x000000000000781c */ /* 0x000fda0003f0f070 */
.L_x_1572:
        /* <DEDUP_REMOVED lines=9> */
.L_x_1561:
[----:B------:R-:W-:Y:S05]  /*caa0*/  BSYNC B0 ;  /* 0x0000000000007941 */ /* 0x000fea0003800000 */
.L_x_1560:
[----:B------:R-:W-:-:S13]  /*cab0*/  ISETP.NE.AND P0, PT, R28, 0x3, PT ;  /* 0x000000031c00780c */ /* 0x000fda0003f05270 */
[----:B------:R-:W-:Y:S05]  /*cac0*/  @!P0 BRA `(.L_x_1573) ;  /* 0x0000000000048947 */ /* 0x000fea0003800000 */
[----:B------:R-:W-:Y:S01]  /*cad0*/  BPT.TRAP 0x1 ;  /* 0x000000040000795c */ /* 0x000fe20000300000 */
.L_x_1573:
[----:B------:R-:W-:Y:S01]  /*cae0*/  LOP3.LUT R3, R7, 0x1, RZ, 0x3c, !PT ;  /* 0x0000000107037812 */ /* 0x000fe200078e3cff */
[----:B------:R-:W-:Y:S01]  /*caf0*/  BSSY B0, `(.L_x_1574) ;  /* 0x0000006000007945 */ /* 0x000fe20003800000 */
[----:B------:R-:W-:Y:S02]  /*cb00*/  LEA R12, R6, UR40, 0x3 ;  /* 0x00000028060c7c11 */ /* 0x000fe4000f8e18ff */
[----:B------:R-:W-:Y:S02]  /*cb10*/  SHF.L.U32 R3, R3, 0x1f, RZ ;  /* 0x0000001f03037819 */ /* 0x000fe400000006ff */
[----:B------:R-:W-:Y:S02]  /*cb20*/  ISETP.NE.AND P0, PT, R25, 0x3, PT ;  /* 0x000000031900780c */ /* 0x000fe40003f05270 */
[----:B------:R-:W1:Y:S02]  /*cb30*/  SYNCS.PHASECHK.TRANS64.TRYWAIT P3, [R12+URZ+0x13270], R3 ;  /* 0x013270030c0075a7 */ /* 0x000e64000806017f */
[----:B-1----:R-:W-:Y:S09]  /*cb40*/  @!P3 BRA `(.L_x_1575) ;  /* 0x0000001000e8b947 */ /* 0x002ff20003800000 */
.L_x_1618:
[----:B------:R-:W-:Y:S05]  /*cb50*/  BSYNC B0 ;  /* 0x0000000000007941 */ /* 0x000fea0003800000 */
.L_x_1574:
[----:B------:R-:W-:Y:S05]  /*cb60*/  @!P0 BRA `(.L_x_1576) ;  /* 0x0000000000048947 */ /* 0x000fea0003800000 */
[----:B------:R-:W-:Y:S01]  /*cb70*/  BPT.TRAP 0x1 ;  /* 0x000000040000795c */ /* 0x000fe20000300000 */
.L_x_1576:
[----:B-1----:R-:W-:Y:S01]  /*cb80*/  SHF.L.U32 R3, R7, 0x1f, RZ ;  /* 0x0000001f07037819 */ /* 0x002fe200000006ff */
[----:B------:R-:W-:-:S03]  /*cb90*/  IMAD R10, R6, 0x2800, RZ ;  /* 0x00002800060a7824 */ /* 0x000fc600078e02ff */
[----:B------:R-:W1:Y:S02]  /*cba0*/  SYNCS.PHASECHK.TRANS64.TRYWAIT P3, [R12+URZ+0x13260], R3 ;  /* 0x013260030c0075a7 */ /* 0x000e64000806017f */
[----:B-1----:R-:W-:Y:S05]  /*cbb0*/  @!P3 BRA `(.L_x_1577) ;  /* 0x0000001000e0b947 */ /* 0x002fea0003800000 */
.L_x_1619:
[C---:B-1----:R-:W-:Y:S01]  /*cbc0*/  LOP3.LUT R3, R10.reuse, R23, RZ, 0xfc, !PT ;  /* 0x000000170a037212 */ /* 0x042fe200078efcff */
[----:B------:R-:W-:Y:S05]  /*cbd0*/  WARPSYNC.ALL ;  /* 0x0000000000007948 */ /* 0x000fea0003800000 */
[----:B------:R-:W1:Y:S01]  /*cbe0*/  LDSM.16.MT88.4 R4, [R3+UR40+0x6000] ;  /* 0x006000280304783b */ /* 0x000e620008004200 */
[----:B------:R-:W-:-:S05]  /*cbf0*/  LOP3.LUT R13, R10, R22, RZ, 0xfc, !PT ;  /* 0x000000160a0d7212 */ /* 0x000fca00078efcff */
[----:B------:R-:W-:Y:S01]  /*cc00*/  VIADD R13, R13, UR40 ;  /* 0x000000280d0d7c36 */ /* 0x000fe20008000000 */
[C-C-:B-1----:R-:W-:Y:S02]  /*cc10*/  PRMT R8, R4.reuse, 0x6420, R5.reuse ;  /* 0x0000642004087816 */ /* 0x142fe40000000005 */
[----:B------:R-:W-:Y:S02]  /*cc20*/  PRMT R9, R4, 0x7531, R5 ;  /* 0x0000753104097816 */ /* 0x000fe40000000005 */
[C-C-:B------:R-:W-:Y:S02]  /*cc30*/  PRMT R10, R6.reuse, 0x6420, R7.reuse ;  /* 0x00006420060a7816 */ /* 0x140fe40000000007 */
[----:B------:R-:W-:-:S05]  /*cc40*/  PRMT R11, R6, 0x7531, R7 ;  /* 0x00007531060b7816 */ /* 0x000fca0000000007 */
[----:B------:R-:W-:Y:S04]  /*cc50*/  STSM.16.M88.4 [R13+0x1000], R8 ;  /* 0x001000080d007844 */ /* 0x000fe80000000200 */
[----:B------:R-:W1:Y:S02]  /*cc60*/  LDSM.16.MT88.4 R4, [R3+UR40+0x6800] ;  /* 0x006800280304783b */ /* 0x000e640008004200 */
[C-C-:B-1----:R-:W-:Y:S02]  /*cc70*/  PRMT R8, R4.reuse, 0x6420, R5.reuse ;  /* 0x0000642004087816 */ /* 0x142fe40000000005 */
[----:B------:R-:W-:Y:S02]  /*cc80*/  PRMT R9, R4, 0x7531, R5 ;  /* 0x0000753104097816 */ /* 0x000fe40000000005 */
[----:B------:R-:W-:-:S02]  /*cc90*/  PRMT R10, R6, 0x6420, R7 ;  /* 0x00006420060a7816 */ /* 0x000fc40000000007 */
        /* <DEDUP_REMOVED lines=25> */
[----:B--2---:R-:W2:Y:S01]  /*ce30*/  FENCE.VIEW.ASYNC.S ;  /* 0x00000000000073c6 */ /* 0x004ea20000000000 */
[----:B------:R-:W-:Y:S05]  /*ce40*/  @!P0 BRA `(.L_x_1578) ;  /* 0x0000000000048947 */ /* 0x000fea0003800000 */
[----:B------:R-:W-:Y:S01]  /*ce50*/  BPT.TRAP 0x1 ;  /* 0x000000040000795c */ /* 0x000fe20000300000 */
.L_x_1578:
[----:B--2---:R4:W-:Y:S01]  /*ce60*/  SYNCS.ARRIVE.TRANS64.A1T0 RZ, [R12+URZ+0x13250], RZ ;  /* 0x013250ff0cff79a7 */ /* 0x0049e2000810003f */
[----:B------:R-:W-:Y:S01]  /*ce70*/  BAR.SYNC.DEFER_BLOCKING 0x2, 0x80 ;  /* 0x0082000000007b1d */ /* 0x000fe20000010000 */
[----:B------:R-:W-:Y:S01]  /*ce80*/  ISETP.GT.AND P0, PT, R0, RZ, PT ;  /* 0x000000ff0000720c */ /* 0x000fe20003f04270 */
[----:B------:R-:W-:Y:S02]  /*ce90*/  @!P2 VIADD R3, R12, 0x13280 ;  /* 0x000132800c03a836 */ /* 0x000fe40000000000 */
[----:B------:R-:W-:Y:S02]  /*cea0*/  VIADD R0, R0, 0xffffffff ;  /* 0xffffffff00007836 */ /* 0x000fe40000000000 */
[----:B------:R-:W-:Y:S01]  /*ceb0*/  IMAD.MOV.U32 R7, RZ, RZ, R17 ;  /* 0x000000ffff077224 */ /* 0x000fe200078e0011 */
[----:B------:R-:W-:Y:S01]  /*cec0*/  @!P2 PRMT R3, RZ, 0x654, R3 ;  /* 0x00000654ff03a816 */ /* 0x000fe20000000003 */
[----:B------:R-:W-:-:S03]  /*ced0*/  IMAD.MOV.U32 R6, RZ, RZ, R16 ;  /* 0x000000ffff067224 */ /* 0x000fc600078e0010 */
[----:B------:R4:W-:Y:S03]  /*cee0*/  @!P2 SYNCS.ARRIVE.TRANS64.RED.A1T0 RZ, [R3+URZ], RZ ;  /* 0x000000ff03ffa9a7 */ /* 0x0009e6000810043f */
[----:B------:R-:W-:Y:S05]  /*cef0*/  @P0 BRA `(.L_x_1579) ;  /* 0xfffffff400580947 */ /* 0x000fea000383ffff */
.L_x_1559:
[----:B------:R-:W-:Y:S01]  /*cf00*/  BSSY B0, `(.L_x_1580) ;  /* 0x000000f000007945 */ /* 0x000fe20003800000 */
[----:B------:R-:W-:-:S03]  /*cf10*/  ISETP.NE.AND P1, PT, R28, 0x3, PT ;  /* 0x000000031c00780c */ /* 0x000fc60003f25270 */
[----:B------:R-:W-:Y:S10]  /*cf20*/  @P2 BRA `(.L_x_1581) ;  /* 0x0000000000302947 */ /* 0x000ff40003800000 */
[----:B------:R-:W5:Y:S01]  /*cf30*/  S2R R7, SR_LANEID ;  /* 0x0000000000077919 */ /* 0x000f620000000000 */
[----:B------:R-:W-:Y:S01]  /*cf40*/  VOTEU.ANY UR4, UPT, PT ;  /* 0x0000000000047886 */ /* 0x000fe200038e0100 */
[----:B-1234-:R-:W1:Y:S01]  /*cf50*/  LDC.64 R2, c[0x0][0xdf0] ;  /* 0x00037c00ff027b82 */ /* 0x01ee620000000a00 */
[----:B------:R-:W5:Y:S08]  /*cf60*/  FLO.U32 R0, UR4 ;  /* 0x0000000400007d00 */ /* 0x000f7000080e0000 */
[----:B------:R-:W1:Y:S01]  /*cf70*/  POPC R5, UR4 ;  /* 0x0000000400057d09 */ /* 0x000e620008000000 */
[----:B-----5:R-:W-:-:S13]  /*cf80*/  ISETP.EQ.U32.AND P0, PT, R0, R7, PT ;  /* 0x000000070000720c */ /* 0x020fda0003f02070 */
[----:B-1----:R-:W2:Y:S01]  /*cf90*/  @P0 ATOMG.E.ADD.STRONG.GPU PT, R3, desc[UR46][R2.64], R5 ;  /* 0x00000005020309a8 */ /* 0x002ea200081ee1ee */
[----:B------:R-:W1:Y:S02]  /*cfa0*/  S2R R4, SR_LTMASK ;  /* 0x0000000000047919 */ /* 0x000e640000003900 */
[----:B-1----:R-:W-:-:S04]  /*cfb0*/  LOP3.LUT R4, R4, UR4, RZ, 0xc0, !PT ;  /* 0x0000000404047c12 */ /* 0x002fc8000f8ec0ff */
[----:B------:R-:W1:Y:S01]  /*cfc0*/  POPC R7, R4 ;  /* 0x0000000400077309 */ /* 0x000e620000000000 */
[----:B--2---:R-:W1:Y:S02]  /*cfd0*/  SHFL.IDX PT, R0, R3, R0, 0x1f ;  /* 0x00001f0003007589 */ /* 0x004e6400000e0000 */
[----:B-1----:R-:W-:-:S07]  /*cfe0*/  IADD3 R24, R0, UR42, R7 ;  /* 0x0000002a00187c10 */ /* 0x002fce000fffe007 */
.L_x_1581:
[----:B------:R-:W-:Y:S05]  /*cff0*/  BSYNC B0 ;  /* 0x0000000000007941 */ /* 0x000fea0003800000 */
.L_x_1580:
[----:B------:R-:W-:Y:S05]  /*d000*/  @!P1 BRA `(.L_x_1582) ;  /* 0x0000000000049947 */ /* 0x000fea0003800000 */
[----:B------:R-:W-:Y:S01]  /*d010*/  BPT.TRAP 0x1 ;  /* 0x000000040000795c */ /* 0x000fe20000300000 */
.L_x_1582:
[----:B-1234-:R-:W-:Y:S01]  /*d020*/  LOP3.LUT R3, R17, 0x1, RZ, 0x3c, !PT ;  /* 0x0000000111037812 */ /* 0x01efe200078e3cff */
[----:B------:R-:W-:Y:S01]  /*d030*/  BSSY B0, `(.L_x_1583) ;  /* 0x0000006000007945 */ /* 0x000fe20003800000 */
[----:B------:R-:W-:Y:S02]  /*d040*/  LEA R2, R16, UR40, 0x3 ;  /* 0x0000002810027c11 */ /* 0x000fe4000f8e18ff */
[----:B------:R-:W-:Y:S02]  /*d050*/  SHF.L.U32 R3, R3, 0x1f, RZ ;  /* 0x0000001f03037819 */ /* 0x000fe400000006ff */
[----:B------:R-:W-:Y:S02]  /*d060*/  ISETP.NE.AND P1, PT, R25, 0x3, PT ;  /* 0x000000031900780c */ /* 0x000fe40003f25270 */
[----:B------:R-:W1:Y:S02]  /*d070*/  SYNCS.PHASECHK.TRANS64.TRYWAIT P0, [R2+URZ+0x13270], R3 ;  /* 0x01327003020075a7 */ /* 0x000e64000800017f */
[----:B-1----:R-:W-:Y:S09]  /*d080*/  @!P0 BRA `(.L_x_1584) ;  /* 0x0000000c00c08947 */ /* 0x002ff20003800000 */
.L_x_1620:
[----:B------:R-:W-:Y:S05]  /*d090*/  BSYNC B0 ;  /* 0x0000000000007941 */ /* 0x000fea0003800000 */
.L_x_1583:
[----:B------:R-:W-:Y:S05]  /*d0a0*/  @!P1 BRA `(.L_x_1585) ;  /* 0x0000000000049947 */ /* 0x000fea0003800000 */
[----:B------:R-:W-:Y:S01]  /*d0b0*/  BPT.TRAP 0x1 ;  /* 0x000000040000795c */ /* 0x000fe20000300000 */
.L_x_1585:
[----:B------:R-:W-:Y:S01]  /*d0c0*/  SHF.L.U32 R5, R17, 0x1f, RZ ;  /* 0x0000001f11057819 */ /* 0x000fe200000006ff */
[----:B-1----:R-:W-:-:S03]  /*d0d0*/  IMAD R3, R16, 0x2800, RZ ;  /* 0x0000280010037824 */ /* 0x002fc600078e02ff */
[----:B------:R-:W1:Y:S02]  /*d0e0*/  SYNCS.PHASECHK.TRANS64.TRYWAIT P0, [R2+URZ+0x13260], R5 ;  /* 0x01326005020075a7 */ /* 0x000e64000800017f */
[----:B------:R-:W-:Y:S01]  /*d0f0*/  LOP3.LUT R0, R3, R23, RZ, 0xfc, !PT ;  /* 0x0000001703007212 */ /* 0x000fe200078efcff */
[----:B-1----:R-:W-:Y:S06]  /*d100*/  @!P0 BRA `(.L_x_1586) ;  /* 0x0000000c00b48947 */ /* 0x002fec0003800000 */
.L_x_1621:
[----:B------:R-:W-:Y:S05]  /*d110*/  WARPSYNC.ALL ;  /* 0x0000000000007948 */ /* 0x000fea0003800000 */
[----:B-1----:R-:W1:Y:S01]  /*d120*/  LDSM.16.MT88.4 R4, [R0+UR40+0x6000] ;  /* 0x006000280004783b */ /* 0x002e620008004200 */
        /* <DEDUP_REMOVED lines=39> */
.L_x_1587:
[----:B--2---:R-:W-:Y:S01]  /*d3a0*/  SYNCS.ARRIVE.TRANS64.A1T0 RZ, [R2+URZ+0x13250], RZ ;  /* 0x013250ff02ff79a7 */ /* 0x004fe2000810003f */
[----:B------:R-:W-:Y:S02]  /*d3b0*/  @!P2 VIADD R0, R2, 0x13280 ;  /* 0x000132800200a836 */ /* 0x000fe40000000000 */
[----:B------:R-:W-:-:S03]  /*d3c0*/  VIADD R16, R16, 0x1 ;  /* 0x0000000110107836 */ /* 0x000fc60000000000 */
[----:B------:R-:W-:Y:S01]  /*d3d0*/  @!P2 PRMT R0, RZ, 0x654, R0 ;  /* 0x00000654ff00a816 */ /* 0x000fe20000000000 */
[----:B------:R-:W-:Y:S01]  /*d3e0*/  BAR.SYNC.DEFER_BLOCKING 0x2, 0x80 ;  /* 0x0082000000007b1d */ /* 0x000fe20000010000 */
[----:B------:R-:W-:-:S04]  /*d3f0*/  ISETP.NE.AND P0, PT, R16, 0x2, PT ;  /* 0x000000021000780c */ /* 0x000fc80003f05270 */
[----:B------:R-:W-:Y:S01]  /*d400*/  SEL R16, R16, RZ, P0 ;  /* 0x000000ff10107207 */ /* 0x000fe20000000000 */
[----:B------:R2:W-:Y:S02]  /*d410*/  @!P2 SYNCS.ARRIVE.TRANS64.RED.A1T0 RZ, [R0+URZ], RZ ;  /* 0x000000ff00ffa9a7 */ /* 0x0005e4000810043f */
[----:B--2---:R-:W-:-:S04]  /*d420*/  SEL R0, RZ, 0x1, P0 ;  /* 0x00000001ff007807 */ /* 0x004fc80000000000 */
[----:B------:R-:W-:-:S07]  /*d430*/  LOP3.LUT R17, R17, R0, RZ, 0x3c, !PT ;  /* 0x0000000011117212 */ /* 0x000fce00078e3cff */
.L_x_1543:
[----:B------:R-:W-:Y:S05]  /*d440*/  BSYNC B6 ;  /* 0x0000000000067941 */ /* 0x000fea0003800000 */
.L_x_1541:
[----:B------:R-:W2:Y:S02]  /*d450*/  LDL R0, [R1+0x4] ;  /* 0x0000040001007983 */ /* 0x000ea40000100800 */
[----:B--2---:R-:W-:-:S13]  /*d460*/  ISETP.NE.AND P0, PT, R0, RZ, PT ;  /* 0x000000ff0000720c */ /* 0x004fda0003f05270 */
        /* <DEDUP_REMOVED lines=8> */
.L_x_1588:
[----:B------:R-:W2:Y:S01]  /*d4f0*/  S2R R0, SR_TID.X ;  /* 0x0000000000007919 */ /* 0x000ea20000002100 */
[----:B------:R-:W-:Y:S01]  /*d500*/  BAR.SYNC.DEFER_BLOCKING 0x4, 0x200 ;  /* 0x0108000000007b1d */ /* 0x000fe20000010000 */
[----:B--2---:R-:W-:-:S04]  /*d510*/  LOP3.LUT R0, R0, 0x7f, RZ, 0xc0, !PT ;  /* 0x0000007f00007812 */ /* 0x004fc800078ec0ff */
[----:B------:R-:W-:-:S13]  /*d520*/  ISETP.NE.AND P0, PT, R0, RZ, PT ;  /* 0x000000ff0000720c */ /* 0x000fda0003f05270 */
[----:B-1----:R-:W1:Y:S01]  /*d530*/  @!P0 S2R R3, SR_CgaCtaId ;  /* 0x0000000000038919 */ /* 0x002e620000008800 */
[----:B------:R-:W-:-:S04]  /*d540*/  @!P0 MOV R0, 0x400 ;  /* 0x0000040000008802 */ /* 0x000fc80000000f00 */
[----:B-1----:R-:W-:Y:S02]  /*d550*/  @!P0 LEA R3, R3, R0, 0x18 ;  /* 0x0000000003038211 */ /* 0x002fe400078ec0ff */
[----:B------:R-:W1:Y:S04]  /*d560*/  SHFL.IDX PT, R0, R24, RZ, 0x1f ;  /* 0x00001fff18007589 */ /* 0x000e6800000e0000 */
[----:B------:R1:W-:Y:S02]  /*d570*/  @!P0 STS [R3+0x132d0], R24 ;  /* 0x0132d01803008388 */ /* 0x0003e40000000800 */
[----:B-1----:R-:W-:Y:S01]  /*d580*/  IMAD.MOV.U32 R24, RZ, RZ, R0 ;  /* 0x000000ffff187224 */ /* 0x002fe200078e0000 */
[----:B------:R-:W-:Y:S06]  /*d590*/  BAR.ARV 0x5, 0x200 ;  /* 0x0148000000007b1d */ /* 0x000fec0000002000 */
.L_x_1589:
[----:B------:R-:W-:Y:S02]  /*d5a0*/  ULDC UR4, c[0x0][0xda8] ;  /* 0x00036a0000047ab9 */ /* 0x000fe40000000800 */
[----:B--2---:R-:W-:-:S13]  /*d5b0*/  ISETP.GE.AND P0, PT, R24, UR4, PT ;  /* 0x0000000418007c0c */ /* 0x004fda000bf06270 */
[----:B------:R-:W-:Y:S05]  /*d5c0*/  @!P0 BRA `(.L_x_1590) ;  /* 0xffffffd800d48947 */ /* 0x000fea000383ffff */
.L_x_1538:
[----:B-1----:R-:W1:Y:S01]  /*d5d0*/  S2R R3, SR_CgaCtaId ;  /* 0x0000000000037919 */ /* 0x002e620000008800 */
[----:B------:R-:W-:Y:S01]  /*d5e0*/  VIADD R27, R27, 0x1 ;  /* 0x000000011b1b7836 */ /* 0x000fe20000000000 */
[----:B------:R-:W-:Y:S01]  /*d5f0*/  MOV R2, 0x400 ;  /* 0x0000040000027802 */ /* 0x000fe20000000f00 */
[----:B------:R-:W-:Y:S03]  /*d600*/  BSSY B0, `(.L_x_1591) ;  /* 0x0000008000007945 */ /* 0x000fe60003800000 */
[----:B------:R-:W-:-:S04]  /*d610*/  LEA.HI R0, R27, R27, RZ, 0x1 ;  /* 0x0000001b1b007211 */ /* 0x000fc800078f08ff */
[----:B------:R-:W-:-:S05]  /*d620*/  LOP3.LUT R0, R0, 0xfffffffe, RZ, 0xc0, !PT ;  /* 0xfffffffe00007812 */ /* 0x000fca00078ec0ff */
[----:B------:R-:W-:-:S05]  /*d630*/  IMAD.IADD R0, R27, 0x1, -R0 ;  /* 0x000000011b007824 */ /* 0x000fca00078e0a00 */
[----:B------:R-:W-:Y:S02]  /*d640*/  SHF.L.U32 R0, R0, 0x1f, RZ ;  /* 0x0000001f00007819 */ /* 0x000fe400000006ff */
[----:B-1----:R-:W-:-:S04]  /*d650*/  LEA R7, R3, R2, 0x18 ;  /* 0x0000000203077211 */ /* 0x002fc800078ec0ff */
[----:B------:R-:W1:Y:S02]  /*d660*/  SYNCS.PHASECHK.TRANS64.TRYWAIT P0, [R7+URZ+0x13220], R0 ;  /* 0x01322000070075a7 */ /* 0x000e64000800017f */
[----:B-1----:R-:W-:Y:S05]  /*d670*/  @!P0 BRA `(.L_x_1592) ;  /* 0x00000008006c8947 */ /* 0x002fea0003800000 */
.L_x_1622:
[----:B------:R-:W-:Y:S05]  /*d680*/  BSYNC B0 ;  /* 0x0000000000007941 */ /* 0x000fea0003800000 */
.L_x_1591:
[----:B------:R-:W-:-:S03]  /*d690*/  UMOV UR4, 0xffffffff ;  /* 0xffffffff00047882 */ /* 0x000fc60000000000 */
[----:B------:R-:W-:Y:S05]  /*d6a0*/  BRA.DIV UR4, `(.L_x_1593) ;  /* 0x0000000a04747947 */ /* 0x000fea000b800000 */
[----:B-1----:R-:W1:Y:S02]  /*d6b0*/  S2R R0, SR_TID.X ;  /* 0x0000000000007919 */ /* 0x002e640000002100 */
[----:B-1----:R-:W-:-:S04]  /*d6c0*/  SHF.R.U32.HI R0, RZ, 0x5, R0 ;  /* 0x00000005ff007819 */ /* 0x002fc80000011600 */
[----:B------:R-:W-:-:S05]  /*d6d0*/  LOP3.LUT R0, R0, 0x3, RZ, 0xc0, !PT ;  /* 0x0000000300007812 */ /* 0x000fca00078ec0ff */
[----:B------:R1:W2:Y:S02]  /*d6e0*/  SHFL.IDX PT, R14, R0, RZ, 0x1f ;  /* 0x00001fff000e7589 */ /* 0x0002a400000e0000 */
.L_x_1625:
[----:B--2---:R-:W-:Y:S01]  /*d6f0*/  ISETP.NE.AND P0, PT, R14, RZ, PT ;  /* 0x000000ff0e00720c */ /* 0x004fe20003f05270 */
[----:B------:R-:W-:-:S12]  /*d700*/  BSSY B0, `(.L_x_1594) ;  /* 0x000002a000007945 */ /* 0x000fd80003800000 */
[----:B------:R-:W-:Y:S05]  /*d710*/  @P0 BRA `(.L_x_1595) ;  /* 0x0000000000a00947 */ /* 0x000fea0003800000 */
[----:B------:R-:W-:-:S03]  /*d720*/  UMOV UR4, 0xffffffff ;  /* 0xffffffff00047882 */ /* 0x000fc60000000000 */
[----:B------:R-:W-:Y:S05]  /*d730*/  BRA.DIV UR4, `(.L_x_1596) ;  /* 0x0000000a04847947 */ /* 0x000fea000b800000 */
[----:B------:R-:W-:-:S13]  /*d740*/  ELECT P6, URZ, PT ;  /* 0x00000000003f782f */ /* 0x000fda00038c0000 */
.L_x_1628:
[----:B------:R-:W-:Y:S05]  /*d750*/  @!P6 BRA `(.L_x_1595) ;  /* 0x000000000090e947 */ /* 0x000fea0003800000 */
[----:B------:R-:W-:-:S04]  /*d760*/  LOP3.LUT R26, R26, 0x2, RZ, 0xfc, !PT ;  /* 0x000000021a1a7812 */ /* 0x000fc800078efcff */
[----:B------:R-:W-:-:S13]  /*d770*/  ISETP.NE.AND P0, PT, R26, 0x3, PT ;  /* 0x000000031a00780c */ /* 0x000fda0003f05270 */
[----:B------:R-:W-:Y:S05]  /*d780*/  @!P0 BRA `(.L_x_1597) ;  /* 0x0000000000048947 */ /* 0x000fea0003800000 */
[----:B------:R-:W-:Y:S01]  /*d790*/  BPT.TRAP 0x1 ;  /* 0x000000040000795c */ /* 0x000fe20000300000 */
.L_x_1597:
[----:B------:R-:W-:Y:S01]  /*d7a0*/  VIADD R3, R7, 0x13240 ;  /* 0x0001324007037836 */ /* 0x000fe20000000000 */
[----:B------:R-:W-:Y:S01]  /*d7b0*/  SHF.L.U32 R4, R17, 0x1f, RZ ;  /* 0x0000001f11047819 */ /* 0x000fe200000006ff */
[C---:B-1----:R-:W-:Y:S02]  /*d7c0*/  VIADD R0, R16.reuse, 0x1 ;  /* 0x0000000110007836 */ /* 0x042fe40000000000 */
        /* <DEDUP_REMOVED lines=9> */
.L_x_1629:
[----:B------:R-:W2:Y:S02]  /*d860*/  SYNCS.PHASECHK.TRANS64.TRYWAIT P1, [R3+URZ], R0 ;  /* 0x00000000030075a7 */ /* 0x000ea4000802017f */
[----:B--2---:R-:W-:Y:S05]  /*d870*/  @!P1 BRA `(.L_x_1599) ;  /* 0x0000000800689947 */ /* 0x004fea0003800000 */
.L_x_1630:
[----:B------:R-:W-:Y:S05]  /*d880*/  @!P0 BRA `(.L_x_1600) ;  /* 0x0000000000048947 */ /* 0x000fea0003800000 */
[----:B------:R-:W-:Y:S01]  /*d890*/  BPT.TRAP 0x1 ;  /* 0x000000040000795c */ /* 0x000fe20000300000 */
.L_x_1600:
[----:B--2---:R-:W-:-:S04]  /*d8a0*/  IMAD R3, R16, 0x8, R7 ;  /* 0x0000000810037824 */ /* 0x004fc800078e0207 */
[----:B------:R-:W2:Y:S02]  /*d8b0*/  SYNCS.PHASECHK.TRANS64.TRYWAIT P1, [R3+URZ+0x13260], R4 ;  /* 0x01326004030075a7 */ /* 0x000ea4000802017f */
[----:B--2---:R-:W-:Y:S05]  /*d8c0*/  @!P1 BRA `(.L_x_1601) ;  /* 0x0000000800689947 */ /* 0x004fea0003800000 */
.L_x_1631:
[----:B------:R-:W-:Y:S05]  /*d8d0*/  @!P0 BRA `(.L_x_1602) ;  /* 0x0000000000048947 */ /* 0x000fea0003800000 */
[----:B------:R-:W-:Y:S01]  /*d8e0*/  BPT.TRAP 0x1 ;  /* 0x000000040000795c */ /* 0x000fe20000300000 */
.L_x_1602:
[----:B-1----:R-:W-:-:S04]  /*d8f0*/  IMAD R5, R6, 0x8, R7 ;  /* 0x0000000806057824 */ /* 0x002fc800078e0207 */
[----:B------:R-:W1:Y:S02]  /*d900*/  SYNCS.PHASECHK.TRANS64.TRYWAIT P1, [R5+URZ+0x13260], R0 ;  /* 0x01326000050075a7 */ /* 0x000e64000802017f */
[----:B-1----:R-:W-:Y:S05]  /*d910*/  @!P1 BRA `(.L_x_1603) ;  /* 0x0000000800689947 */ /* 0x002fea0003800000 */
.L_x_1632:
[----:B------:R-:W-:Y:S05]  /*d920*/  @!P0 BRA `(.L_x_1604) ;  /* 0x0000000000048947 */ /* 0x000fea0003800000 */
[----:B------:R-:W-:Y:S01]  /*d930*/  BPT.TRAP 0x1 ;  /* 0x000000040000795c */ /* 0x000fe20000300000 */
.L_x_1604:
[----:B------:R-:W3:Y:S02]  /*d940*/  SYNCS.PHASECHK.TRANS64.TRYWAIT P0, [R3+URZ+0x13280], R4 ;  /* 0x01328004030075a7 */ /* 0x000ee4000800017f */
[----:B---3--:R-:W-:Y:S05]  /*d950*/  @!P0 BRA `(.L_x_1605) ;  /* 0x00000008006c8947 */ /* 0x008fea0003800000 */
.L_x_1606:
[----:B----4-:R4:W1:Y:S02]  /*d960*/  SYNCS.PHASECHK.TRANS64.TRYWAIT P0, [R5+URZ+0x13280], R0 ;  /* 0x01328000050075a7 */ /* 0x010864000800017f */
[----:B-1----:R-:W-:Y:S05]  /*d970*/  @!P0 NANOSLEEP.SYNCS 0x989680 ;  /* 0x009896800000895d */ /* 0x002fea0003900000 */
[----:B------:R-:W1:Y:S02]  /*d980*/  @!P0 SYNCS.PHASECHK.TRANS64 P0, [R5+URZ+0x13280], R0 ;  /* 0x01328000050085a7 */ /* 0x000e64000800007f */
[----:B-1----:R-:W-:Y:S05]  /*d990*/  @!P0 BRA `(.L_x_1606) ;  /* 0xfffffffc00f08947 */ /* 0x002fea000383ffff */
.L_x_1595:
[----:B------:R-:W-:Y:S05]  /*d9a0*/  BSYNC B0 ;  /* 0x0000000000007941 */ /* 0x000fea0003800000 */
.L_x_1594:
[----:B------:R-:W-:Y:S05]  /*d9b0*/  EXIT ;  /* 0x000000000000794d */ /* 0x000fea0003800000 */
.L_x_1492:
[----:B-1----:R-:W-:-:S04]  /*d9c0*/  IMAD.U32 R3, RZ, RZ, UR40 ;  /* 0x00000028ff037e24 */ /* 0x002fc8000f8e00ff */
[----:B------:R1:W2:Y:S03]  /*d9d0*/  SYNCS.PHASECHK.TRANS64.TRYWAIT P0, [R3+URZ+0x13200], R0 ;  /* 0x01320000030075a7 */ /* 0x0002a6000800017f */
[----:B--2---:R-:W-:Y:S05]  /*d9e0*/  @!P0 NANOSLEEP.SYNCS 0x989680 ;  /* 0x009896800000895d */ /* 0x004fea0003900000 */
[----:B------:R-:W2:Y:S02]  /*d9f0*/  @!P0 SYNCS.PHASECHK.TRANS64 P0, [R3+URZ+0x13200], R0 ;  /* 0x01320000030085a7 */ /* 0x000ea4000800007f */
[----:B--2---:R-:W-:Y:S05]  /*da00*/  @!P0 BRA `(.L_x_1492) ;  /* 0xfffffffc00ec8947 */ /* 0x004fea000383ffff */
[----:B------:R-:W-:Y:S05]  /*da10*/  BRA `(.L_x_1607) ;  /* 0xffffff3c00a87947 */ /* 0x000fea000383ffff */
.L_x_1496:
[----:B--2---:R2:W3:Y:S02]  /*da20*/  SYNCS.PHASECHK.TRANS64.TRYWAIT P0, [R4+URZ+0x13230], R3 ;  /* 0x01323003040075a7 */ /* 0x0044e4000800017f */
[----:B---3--:R-:W-:Y:S05]  /*da30*/  @!P0 NANOSLEEP.SYNCS 0x989680 ;  /* 0x009896800000895d */ /* 0x008fea0003900000 */
[----:B------:R-:W3:Y:S02]  /*da40*/  @!P0 SYNCS.PHASECHK.TRANS64 P0, [R4+URZ+0x13230], R3 ;  /* 0x01323003040085a7 */ /* 0x000ee4000800007f */
[----:B---3--:R-:W-:Y:S05]  /*da50*/  @!P0 BRA `(.L_x_1496) ;  /* 0xfffffffc00f08947 */ /* 0x008fea000383ffff */
[----:B------:R-:W-:Y:S05]  /*da60*/  BRA `(.L_x_1495) ;  /* 0xffffff3c00c07947 */ /* 0x000fea000383ffff */
.L_x_1501:
[----:B--2---:R-:W-:-:S04]  /*da70*/  IMAD.U32 R3, RZ, RZ, UR7 ;  /* 0x00000007ff037e24 */ /* 0x004fc8000f8e00ff */
[----:B------:R2:W3:Y:S03]  /*da80*/  SYNCS.PHASECHK.TRANS64.TRYWAIT P2, [R3+URZ+0x13230], R0 ;  /* 0x01323000030075a7 */ /* 0x0004e6000804017f */
[----:B---3--:R-:W-:Y:S05]  /*da90*/  @!P2 NANOSLEEP.SYNCS 0x989680 ;  /* 0x009896800000a95d */ /* 0x008fea0003900000 */
[----:B------:R-:W3:Y:S02]  /*daa0*/  @!P2 SYNCS.PHASECHK.TRANS64 P2, [R3+URZ+0x13230], R0 ;  /* 0x013230000300a5a7 */ /* 0x000ee4000804007f */
[----:B---3--:R-:W-:Y:S05]  /*dab0*/  @!P2 BRA `(.L_x_1501) ;  /* 0xfffffffc00eca947 */ /* 0x008fea000383ffff */
[----:B------:R-:W-:Y:S05]  /*dac0*/  BRA `(.L_x_1500) ;  /* 0xffffff6800787947 */ /* 0x000fea000383ffff */
.L_x_1505:
[----:B--2---:R-:W-:-:S04]  /*dad0*/  IMAD.U32 R3, RZ, RZ, UR11 ;  /* 0x0000000bff037e24 */ /* 0x004fc8000f8e00ff */
[----:B------:R2:W3:Y:S03]  /*dae0*/  SYNCS.PHASECHK.TRANS64.TRYWAIT P2, [R3+URZ+0x13250], R0 ;  /* 0x01325000030075a7 */ /* 0x0004e6000804017f */
[----:B---3--:R-:W-:Y:S05]  /*daf0*/  @!P2 NANOSLEEP.SYNCS 0x989680 ;  /* 0x009896800000a95d */ /* 0x008fea0003900000 */
[----:B------:R-:W3:Y:S02]  /*db00*/  @!P2 SYNCS.PHASECHK.TRANS64 P2, [R3+URZ+0x13250], R0 ;  /* 0x013250000300a5a7 */ /* 0x000ee4000804007f */
[----:B---3--:R-:W-:Y:S05]  /*db10*/  @!P2 BRA `(.L_x_1505) ;  /* 0xfffffffc00eca947 */ /* 0x008fea000383ffff */
[----:B------:R-:W-:Y:S05]  /*db20*/  BRA `(.L_x_1504) ;  /* 0xffffff6c00807947 */ /* 0x000fea000383ffff */
.L_x_1512:
[----:B--2---:R-:W-:-:S04]  /*db30*/  IMAD.U32 R3, RZ, RZ, UR5 ;  /* 0x00000005ff037e24 */ /* 0x004fc8000f8e00ff */
[----:B------:R2:W3:Y:S03]  /*db40*/  SYNCS.PHASECHK.TRANS64.TRYWAIT P2, [R3+URZ+0x13230], R0 ;  /* 0x01323000030075a7 */ /* 0x0004e6000804017f */
[----:B---3--:R-:W-:Y:S05]  /*db50*/  @!P2 NANOSLEEP.SYNCS 0x989680 ;  /* 0x009896800000a95d */ /* 0x008fea0003900000 */
[----:B------:R-:W3:Y:S02]  /*db60*/  @!P2 SYNCS.PHASECHK.TRANS64 P2, [R3+URZ+0x13230], R0 ;  /* 0x013230000300a5a7 */ /* 0x000ee4000804007f */
[----:B---3--:R-:W-:Y:S05]  /*db70*/  @!P2 BRA `(.L_x_1512) ;  /* 0xfffffffc00eca947 */ /* 0x008fea000383ffff */
[----:B------:R-:W-:Y:S05]  /*db80*/  BRA `(.L_x_1511) ;  /* 0xffffff9400b07947 */ /* 0x000fea000383ffff */
.L_x_1516:
[----:B--2---:R-:W-:-:S04]  /*db90*/  IMAD.U32 R3, RZ, RZ, UR5 ;  /* 0x00000005ff037e24 */ /* 0x004fc8000f8e00ff */
[----:B------:R2:W3:Y:S03]  /*dba0*/  SYNCS.PHASECHK.TRANS64.TRYWAIT P2, [R3+URZ+0x13250], R0 ;  /* 0x01325000030075a7 */ /* 0x0004e6000804017f */
[----:B---3--:R-:W-:Y:S05]  /*dbb0*/  @!P2 NANOSLEEP.SYNCS 0x989680 ;  /* 0x009896800000a95d */ /* 0x008fea0003900000 */
[----:B------:R-:W3:Y:S02]  /*dbc0*/  @!P2 SYNCS.PHASECHK.TRANS64 P2, [R3+URZ+0x13250], R0 ;  /* 0x013250000300a5a7 */ /* 0x000ee4000804007f */
[----:B---3--:R-:W-:Y:S05]  /*dbd0*/  @!P2 BRA `(.L_x_1516) ;  /* 0xfffffffc00eca947 */ /* 0x008fea000383ffff */
[----:B------:R-:W-:Y:S05]  /*dbe0*/  BRA `(.L_x_1515) ;  /* 0xffffff9800bc7947 */ /* 0x000fea000383ffff */
.L_x_1522:
[----:B--2---:R-:W-:-:S04]  /*dbf0*/  IMAD.U32 R7, RZ, RZ, UR5 ;  /* 0x00000005ff077e24 */ /* 0x004fc8000f8e00ff */
[----:B------:R2:W1:Y:S03]  /*dc00*/  SYNCS.PHASECHK.TRANS64.TRYWAIT P2, [R7+URZ+0x13250], R6 ;  /* 0x01325006070075a7 */ /* 0x000466000804017f */
[----:B-1----:R-:W-:Y:S05]  /*dc10*/  @!P2 NANOSLEEP.SYNCS 0x989680 ;  /* 0x009896800000a95d */ /* 0x002fea0003900000 */
[----:B------:R-:W1:Y:S02]  /*dc20*/  @!P2 SYNCS.PHASECHK.TRANS64 P2, [R7+URZ+0x13250], R6 ;  /* 0x013250060700a5a7 */ /* 0x000e64000804007f */
[----:B-1----:R-:W-:Y:S05]  /*dc30*/  @!P2 BRA `(.L_x_1522) ;  /* 0xfffffffc00eca947 */ /* 0x002fea000383ffff */
[----:B------:R-:W-:Y:S05]  /*dc40*/  BRA `(.L_x_1521) ;  /* 0xffffffb800087947 */ /* 0x000fea000383ffff */
.L_x_1548:
[----:B------:R-:W-:Y:S02]  /*dc50*/  IMAD.MOV.U32 R13, RZ, RZ, R6 ;  /* 0x000000ffff0d7224 */ /* 0x000fe400078e0006 */
[----:B------:R-:W-:Y:S02]  /*dc60*/  IMAD.MOV.U32 R12, RZ, RZ, RZ ;  /* 0x000000ffff0c7224 */ /* 0x000fe400078e00ff */
[----:B------:R-:W-:Y:S02]  /*dc70*/  IMAD.MOV.U32 R11, RZ, RZ, 0x1f ;  /* 0x0000001fff0b7424 */ /* 0x000fe400078e00ff */
[----:B------:R-:W-:-:S07]  /*dc80*/  IMAD.MOV.U32 R15, RZ, RZ, -0x1 ;  /* 0xffffffffff0f7424 */ /* 0x000fce00078e00ff */
[----:B------:R-:W-:Y:S05]  /*dc90*/  WARPSYNC.COLLECTIVE R15, `(.L_x_1608) ;  /* 0x000000000f087348 */ /* 0x000fea0003c00000 */
[----:B------:R1:W2:Y:S02]  /*dca0*/  SHFL.IDX P6, R14, R13, R12, R11 ;  /* 0x0000000c0d0e7389 */ /* 0x0002a400000c000b */
[----:B-12---:R-:W-:Y:S01]  /*dcb0*/  ENDCOLLECTIVE ;  /* 0x000000000000791b */ /* 0x006fe20003800000 */
.L_x_1608:
[----:B------:R-:W-:Y:S05]  /*dcc0*/  BRA `(.L_x_1609) ;  /* 0xffffffe000287947 */ /* 0x000fea000383ffff */
.L_x_1550:
[----:B------:R-:W-:Y:S01]  /*dcd0*/  BSSY B0, `(.L_x_1610) ;  /* 0x0000006000007945 */ /* 0x000fe20003800000 */
[----:B------:R-:W-:-:S07]  /*dce0*/  IMAD.MOV.U32 R15, RZ, RZ, -0x1 ;  /* 0xffffffffff0f7424 */ /* 0x000fce00078e00ff */
[----:B-1----:R-:W-:Y:S05]  /*dcf0*/  WARPSYNC.COLLECTIVE R15, `(.L_x_1611) ;  /* 0x000000000f0c7348 */ /* 0x002fea0003c00000 */
[----:B------:R-:W-:Y:S02]  /*dd00*/  ELECT P6, UR62, PT ;  /* 0x00000000003e782f */ /* 0x000fe400038c0000 */
[----:B------:R-:W-:Y:S01]  /*dd10*/  MOV R14, UR62 ;  /* 0x0000003e000e7c02 */ /* 0x000fe20008000f00 */
[----:B-1----:R-:W-:Y:S10]  /*dd20*/  ENDCOLLECTIVE ;  /* 0x000000000000791b */ /* 0x002ff40003800000 */
.L_x_1611:
[----:B------:R-:W-:Y:S05]  /*dd30*/  BSYNC B0 ;  /* 0x0000000000007941 */ /* 0x000fea0003800000 */
.L_x_1610:
[----:B------:R-:W-:Y:S05]  /*dd40*/  BRA `(.L_x_1612) ;  /* 0xffffffe000287947 */ /* 0x000fea000383ffff */
.L_x_1553:
[----:B-1----:R1:W3:Y:S02]  /*dd50*/  SYNCS.PHASECHK.TRANS64.TRYWAIT P3, [R6+URZ+0x13280], R3 ;  /* 0x01328003060075a7 */ /* 0x0022e4000806017f */
[----:B---3--:R-:W-:Y:S05]  /*dd60*/  @!P3 NANOSLEEP.SYNCS 0x989680 ;  /* 0x009896800000b95d */ /* 0x008fea0003900000 */
[----:B------:R-:W3:Y:S02]  /*dd70*/  @!P3 SYNCS.PHASECHK.TRANS64 P3, [R6+URZ+0x13280], R3 ;  /* 0x013280030600b5a7 */ /* 0x000ee4000806007f */
[----:B---3--:R-:W-:Y:S05]  /*dd80*/  @!P3 BRA `(.L_x_1553) ;  /* 0xfffffffc00f0b947 */ /* 0x008fea000383ffff */
[----:B------:R-:W-:Y:S05]  /*dd90*/  BRA `(.L_x_1613) ;  /* 0xffffffe0007c7947 */ /* 0x000fea000383ffff */
.L_x_1555:
[----:B--2---:R2:W3:Y:S02]  /*dda0*/  SYNCS.PHASECHK.TRANS64.TRYWAIT P3, [R6+URZ+0x13240], R3 ;  /* 0x01324003060075a7 */ /* 0x0044e4000806017f */
[----:B---3--:R-:W-:Y:S05]  /*ddb0*/  @!P3 NANOSLEEP.SYNCS 0x989680 ;  /* 0x009896800000b95d */ /* 0x008fea0003900000 */
[----:B------:R-:W3:Y:S02]  /*ddc0*/  @!P3 SYNCS.PHASECHK.TRANS64 P3, [R6+URZ+0x13240], R3 ;  /* 0x013240030600b5a7 */ /* 0x000ee4000806007f */
[----:B---3--:R-:W-:Y:S05]  /*ddd0*/  @!P3 BRA `(.L_x_1555) ;  /* 0xfffffffc00f0b947 */ /* 0x008fea000383ffff */
[----:B------:R-:W-:Y:S05]  /*dde0*/  BRA `(.L_x_1614) ;  /* 0xffffffe000c87947 */ /* 0x000fea000383ffff */
.L_x_1558:
[----:B-123--:R-:W-:-:S04]  /*ddf0*/  IMAD.U32 R3, RZ, RZ, UR40 ;  /* 0x00000028ff037e24 */ /* 0x00efc8000f8e00ff */
[----:B------:R1:W2:Y:S03]  /*de00*/  SYNCS.PHASECHK.TRANS64.TRYWAIT P0, [R3+URZ+0x13220], R0 ;  /* 0x01322000030075a7 */ /* 0x0002a6000800017f */
[----:B--2---:R-:W-:Y:S05]  /*de10*/  @!P0 NANOSLEEP.SYNCS 0x989680 ;  /* 0x009896800000895d */ /* 0x004fea0003900000 */
[----:B------:R-:W2:Y:S02]  /*de20*/  @!P0 SYNCS.PHASECHK.TRANS64 P0, [R3+URZ+0x13220], R0 ;  /* 0x01322000030085a7 */ /* 0x000ea4000800007f */
[----:B--2---:R-:W-:Y:S05]  /*de30*/  @!P0 BRA `(.L_x_1558) ;  /* 0xfffffffc00ec8947 */ /* 0x004fea000383ffff */
[----:B------:R-:W-:Y:S05]  /*de40*/  BRA `(.L_x_1615) ;  /* 0xffffffe400647947 */ /* 0x000fea000383ffff */
.L_x_1564:
[----:B-1----:R1:W2:Y:S02]  /*de50*/  SYNCS.PHASECHK.TRANS64.TRYWAIT P0, [R3+URZ+0x13280], R4 ;  /* 0x01328004030075a7 */ /* 0x0022a4000800017f */
[----:B--2---:R-:W-:Y:S05]  /*de60*/  @!P0 NANOSLEEP.SYNCS 0x989680 ;  /* 0x009896800000895d */ /* 0x004fea0003900000 */
[----:B------:R-:W2:Y:S02]  /*de70*/  @!P0 SYNCS.PHASECHK.TRANS64 P0, [R3+URZ+0x13280], R4 ;  /* 0x01328004030085a7 */ /* 0x000ea4000800007f */
[----:B--2---:R-:W-:Y:S05]  /*de80*/  @!P0 BRA `(.L_x_1564) ;  /* 0xfffffffc00f08947 */ /* 0x004fea000383ffff */
[----:B------:R-:W-:Y:S05]  /*de90*/  BRA `(.L_x_1616) ;  /* 0xffffffe800047947 */ /* 0x000fea000383ffff */
.L_x_1569:
[----:B--2---:R2:W3:Y:S02]  /*dea0*/  SYNCS.PHASECHK.TRANS64.TRYWAIT P0, [R3+URZ+0x13240], R4 ;  /* 0x01324004030075a7 */ /* 0x0044e4000800017f */
[----:B---3--:R-:W-:Y:S05]  /*deb0*/  @!P0 NANOSLEEP.SYNCS 0x989680 ;  /* 0x009896800000895d */ /* 0x008fea0003900000 */
[----:B------:R-:W3:Y:S02]  /*dec0*/  @!P0 SYNCS.PHASECHK.TRANS64 P0, [R3+URZ+0x13240], R4 ;  /* 0x01324004030085a7 */ /* 0x000ee4000800007f */
[----:B---3--:R-:W-:Y:S05]  /*ded0*/  @!P0 BRA `(.L_x_1569) ;  /* 0xfffffffc00f08947 */ /* 0x008fea000383ffff */
[----:B------:R-:W-:Y:S05]  /*dee0*/  BRA `(.L_x_1617) ;  /* 0xffffffe800787947 */ /* 0x000fea000383ffff */
.L_x_1575:
[----:B-1----:R1:W2:Y:S02]  /*def0*/  SYNCS.PHASECHK.TRANS64.TRYWAIT P3, [R12+URZ+0x13270], R3 ;  /* 0x013270030c0075a7 */ /* 0x0022a4000806017f */
[----:B--2---:R-:W-:Y:S05]  /*df00*/  @!P3 NANOSLEEP.SYNCS 0x989680 ;  /* 0x009896800000b95d */ /* 0x004fea0003900000 */
[----:B------:R-:W2:Y:S02]  /*df10*/  @!P3 SYNCS.PHASECHK.TRANS64 P3, [R12+URZ+0x13270], R3 ;  /* 0x013270030c00b5a7 */ /* 0x000ea4000806007f */
[----:B--2---:R-:W-:Y:S05]  /*df20*/  @!P3 BRA `(.L_x_1575) ;  /* 0xfffffffc00f0b947 */ /* 0x004fea000383ffff */
[----:B------:R-:W-:Y:S05]  /*df30*/  BRA `(.L_x_1618) ;  /* 0xffffffec00047947 */ /* 0x000fea000383ffff */
.L_x_1577:
[----:B-1----:R1:W2:Y:S02]  /*df40*/  SYNCS.PHASECHK.TRANS64.TRYWAIT P3, [R12+URZ+0x13260], R3 ;  /* 0x013260030c0075a7 */ /* 0x0022a4000806017f */
[----:B--2---:R-:W-:Y:S05]  /*df50*/  @!P3 NANOSLEEP.SYNCS 0x989680 ;  /* 0x009896800000b95d */ /* 0x004fea0003900000 */
[----:B------:R-:W2:Y:S02]  /*df60*/  @!P3 SYNCS.PHASECHK.TRANS64 P3, [R12+URZ+0x13260], R3 ;  /* 0x013260030c00b5a7 */ /* 0x000ea4000806007f */
[----:B--2---:R-:W-:Y:S05]  /*df70*/  @!P3 BRA `(.L_x_1577) ;  /* 0xfffffffc00f0b947 */ /* 0x004fea000383ffff */
[----:B------:R-:W-:Y:S05]  /*df80*/  BRA `(.L_x_1619) ;  /* 0xffffffec000c7947 */ /* 0x000fea000383ffff */
.L_x_1584:
[----:B-1----:R1:W2:Y:S02]  /*df90*/  SYNCS.PHASECHK.TRANS64.TRYWAIT P0, [R2+URZ+0x13270], R3 ;  /* 0x01327003020075a7 */ /* 0x0022a4000800017f */
[----:B--2---:R-:W-:Y:S05]  /*dfa0*/  @!P0 NANOSLEEP.SYNCS 0x989680 ;  /* 0x009896800000895d */ /* 0x004fea0003900000 */
[----:B------:R-:W2:Y:S02]  /*dfb0*/  @!P0 SYNCS.PHASECHK.TRANS64 P0, [R2+URZ+0x13270], R3 ;  /* 0x01327003020085a7 */ /* 0x000ea4000800007f */
[----:B--2---:R-:W-:Y:S05]  /*dfc0*/  @!P0 BRA `(.L_x_1584) ;  /* 0xfffffffc00f08947 */ /* 0x004fea000383ffff */
[----:B------:R-:W-:Y:S05]  /*dfd0*/  BRA `(.L_x_1620) ;  /* 0xfffffff0002c7947 */ /* 0x000fea000383ffff */
.L_x_1586:
[----:B-1----:R1:W2:Y:S02]  /*dfe0*/  SYNCS.PHASECHK.TRANS64.TRYWAIT P0, [R2+URZ+0x13260], R5 ;  /* 0x01326005020075a7 */ /* 0x0022a4000800017f */
[----:B--2---:R-:W-:Y:S05]  /*dff0*/  @!P0 NANOSLEEP.SYNCS 0x989680 ;  /* 0x009896800000895d */ /* 0x004fea0003900000 */
[----:B------:R-:W2:Y:S02]  /*e000*/  @!P0 SYNCS.PHASECHK.TRANS64 P0, [R2+URZ+0x13260], R5 ;  /* 0x01326005020085a7 */ /* 0x000ea4000800007f */
[----:B--2---:R-:W-:Y:S05]  /*e010*/  @!P0 BRA `(.L_x_1586) ;  /* 0xfffffffc00f08947 */ /* 0x004fea000383ffff */
[----:B------:R-:W-:Y:S05]  /*e020*/  BRA `(.L_x_1621) ;  /* 0xfffffff000387947 */ /* 0x000fea000383ffff */
.L_x_1592:
[----:B-1----:R1:W2:Y:S02]  /*e030*/  SYNCS.PHASECHK.TRANS64.TRYWAIT P0, [R7+URZ+0x13220], R0 ;  /* 0x01322000070075a7 */ /* 0x0022a4000800017f */
[----:B--2---:R-:W-:Y:S05]  /*e040*/  @!P0 NANOSLEEP.SYNCS 0x989680 ;  /* 0x009896800000895d */ /* 0x004fea0003900000 */
[----:B------:R-:W2:Y:S02]  /*e050*/  @!P0 SYNCS.PHASECHK.TRANS64 P0, [R7+URZ+0x13220], R0 ;  /* 0x01322000070085a7 */ /* 0x000ea4000800007f */
[----:B--2---:R-:W-:Y:S05]  /*e060*/  @!P0 BRA `(.L_x_1592) ;  /* 0xfffffffc00f08947 */ /* 0x004fea000383ffff */
[----:B------:R-:W-:Y:S05]  /*e070*/  BRA `(.L_x_1622) ;  /* 0xfffffff400807947 */ /* 0x000fea000383ffff */
.L_x_1593:
[----:B------:R-:W2:Y:S01]  /*e080*/  S2R R2, SR_TID.X ;  /* 0x0000000000027919 */ /* 0x000ea20000002100 */
[----:B------:R-:W-:Y:S01]  /*e090*/  BSSY B0, `(.L_x_1623) ;  /* 0x000000a000007945 */ /* 0x000fe20003800000 */
[----:B------:R-:W-:Y:S02]  /*e0a0*/  IMAD.MOV.U32 R12, RZ, RZ, RZ ;  /* 0x000000ffff0c7224 */ /* 0x000fe400078e00ff */
[----:B------:R-:W-:Y:S02]  /*e0b0*/  IMAD.MOV.U32 R11, RZ, RZ, 0x1f ;  /* 0x0000001fff0b7424 */ /* 0x000fe400078e00ff */
[----:B------:R-:W-:Y:S01]  /*e0c0*/  IMAD.MOV.U32 R15, RZ, RZ, -0x1 ;  /* 0xffffffffff0f7424 */ /* 0x000fe200078e00ff */
[----:B--2---:R-:W-:-:S04]  /*e0d0*/  SHF.R.U32.HI R2, RZ, 0x5, R2 ;  /* 0x00000005ff027819 */ /* 0x004fc80000011602 */
[----:B------:R-:W-:-:S05]  /*e0e0*/  LOP3.LUT R2, R2, 0x3, RZ, 0xc0, !PT ;  /* 0x0000000302027812 */ /* 0x000fca00078ec0ff */
[----:B------:R-:W-:-:S07]  /*e0f0*/  IMAD.MOV.U32 R13, RZ, RZ, R2 ;  /* 0x000000ffff0d7224 */ /* 0x000fce00078e0002 */
[----:B-1----:R-:W-:Y:S05]  /*e100*/  WARPSYNC.COLLECTIVE R15, `(.L_x_1624) ;  /* 0x000000000f087348 */ /* 0x002fea0003c00000 */
[----:B------:R2:W3:Y:S02]  /*e110*/  SHFL.IDX P6, R14, R13, R12, R11 ;  /* 0x0000000c0d0e7389 */ /* 0x0004e400000c000b */
[----:B-123--:R-:W-:Y:S01]  /*e120*/  ENDCOLLECTIVE ;  /* 0x000000000000791b */ /* 0x00efe20003800000 */
.L_x_1624:
[----:B------:R-:W-:Y:S05]  /*e130*/  BSYNC B0 ;  /* 0x0000000000007941 */ /* 0x000fea0003800000 */
.L_x_1623:
[----:B------:R-:W-:Y:S05]  /*e140*/  BRA `(.L_x_1625) ;  /* 0xfffffff400687947 */ /* 0x000fea000383ffff */
.L_x_1596:
[----:B------:R-:W-:Y:S01]  /*e150*/  BSSY B1, `(.L_x_1626) ;  /* 0x0000006000017945 */ /* 0x000fe20003800000 */
[----:B------:R-:W-:-:S07]  /*e160*/  IMAD.MOV.U32 R15, RZ, RZ, -0x1 ;  /* 0xffffffffff0f7424 */ /* 0x000fce00078e00ff */
[----:B-1----:R-:W-:Y:S05]  /*e170*/  WARPSYNC.COLLECTIVE R15, `(.L_x_1627) ;  /* 0x000000000f0c7348 */ /* 0x002fea0003c00000 */
[----:B------:R-:W-:Y:S02]  /*e180*/  ELECT P6, UR62, PT ;  /* 0x00000000003e782f */ /* 0x000fe400038c0000 */
[----:B------:R-:W-:Y:S01]  /*e190*/  MOV R14, UR62 ;  /* 0x0000003e000e7c02 */ /* 0x000fe20008000f00 */
[----:B-1----:R-:W-:Y:S10]  /*e1a0*/  ENDCOLLECTIVE ;  /* 0x000000000000791b */ /* 0x002ff40003800000 */
.L_x_1627:
[----:B------:R-:W-:Y:S05]  /*e1b0*/  BSYNC B1 ;  /* 0x0000000000017941 */ /* 0x000fea0003800000 */
.L_x_1626:
[----:B------:R-:W-:Y:S05]  /*e1c0*/  BRA `(.L_x_1628) ;  /* 0xfffffff400607947 */ /* 0x000fea000383ffff */
.L_x_1598:
[----:B-1----:R1:W2:Y:S02]  /*e1d0*/  SYNCS.PHASECHK.TRANS64.TRYWAIT P1, [R5+URZ], R4 ;  /* 0x00000004050075a7 */ /* 0x0022a4000802017f */
[----:B--2---:R-:W-:Y:S05]  /*e1e0*/  @!P1 NANOSLEEP.SYNCS 0x989680 ;  /* 0x009896800000995d */ /* 0x004fea0003900000 */
[----:B------:R-:W2:Y:S02]  /*e1f0*/  @!P1 SYNCS.PHASECHK.TRANS64 P1, [R5+URZ], R4 ;  /* 0x00000004050095a7 */ /* 0x000ea4000802007f */
[----:B--2---:R-:W-:Y:S05]  /*e200*/  @!P1 BRA `(.L_x_1598) ;  /* 0xfffffffc00f09947 */ /* 0x004fea000383ffff */
[----:B------:R-:W-:Y:S05]  /*e210*/  BRA `(.L_x_1629) ;  /* 0xfffffff400907947 */ /* 0x000fea000383ffff */
.L_x_1599:
[----:B--2---:R2:W3:Y:S02]  /*e220*/  SYNCS.PHASECHK.TRANS64.TRYWAIT P1, [R3+URZ], R0 ;  /* 0x00000000030075a7 */ /* 0x0044e4000802017f */
[----:B---3--:R-:W-:Y:S05]  /*e230*/  @!P1 NANOSLEEP.SYNCS 0x989680 ;  /* 0x009896800000995d */ /* 0x008fea0003900000 */
[----:B------:R-:W3:Y:S02]  /*e240*/  @!P1 SYNCS.PHASECHK.TRANS64 P1, [R3+URZ], R0 ;  /* 0x00000000030095a7 */ /* 0x000ee4000802007f */
[----:B---3--:R-:W-:Y:S05]  /*e250*/  @!P1 BRA `(.L_x_1599) ;  /* 0xfffffffc00f09947 */ /* 0x008fea000383ffff */
[----:B------:R-:W-:Y:S05]  /*e260*/  BRA `(.L_x_1630) ;  /* 0xfffffff400847947 */ /* 0x000fea000383ffff */
.L_x_1601:
[----:B--2---:R2:W3:Y:S02]  /*e270*/  SYNCS.PHASECHK.TRANS64.TRYWAIT P1, [R3+URZ+0x13260], R4 ;  /* 0x01326004030075a7 */ /* 0x0044e4000802017f */
[----:B---3--:R-:W-:Y:S05]  /*e280*/  @!P1 NANOSLEEP.SYNCS 0x989680 ;  /* 0x009896800000995d */ /* 0x008fea0003900000 */
[----:B------:R-:W3:Y:S02]  /*e290*/  @!P1 SYNCS.PHASECHK.TRANS64 P1, [R3+URZ+0x13260], R4 ;  /* 0x01326004030095a7 */ /* 0x000ee4000802007f */
[----:B---3--:R-:W-:Y:S05]  /*e2a0*/  @!P1 BRA `(.L_x_1601) ;  /* 0xfffffffc00f09947 */ /* 0x008fea000383ffff */
[----:B------:R-:W-:Y:S05]  /*e2b0*/  BRA `(.L_x_1631) ;  /* 0xfffffff400847947 */ /* 0x000fea000383ffff */
.L_x_1603:
[----:B-1----:R1:W3:Y:S02]  /*e2c0*/  SYNCS.PHASECHK.TRANS64.TRYWAIT P1, [R5+URZ+0x13260], R0 ;  /* 0x01326000050075a7 */ /* 0x0022e4000802017f */
[----:B---3--:R-:W-:Y:S05]  /*e2d0*/  @!P1 NANOSLEEP.SYNCS 0x989680 ;  /* 0x009896800000995d */ /* 0x008fea0003900000 */
[----:B------:R-:W3:Y:S02]  /*e2e0*/  @!P1 SYNCS.PHASECHK.TRANS64 P1, [R5+URZ+0x13260], R0 ;  /* 0x01326000050095a7 */ /* 0x000ee4000802007f */
[----:B---3--:R-:W-:Y:S05]  /*e2f0*/  @!P1 BRA `(.L_x_1603) ;  /* 0xfffffffc00f09947 */ /* 0x008fea000383ffff */
[----:B------:R-:W-:Y:S05]  /*e300*/  BRA `(.L_x_1632) ;  /* 0xfffffff400847947 */ /* 0x000fea000383ffff */
.L_x_1605:
[----:B---3--:R3:W4:Y:S02]  /*e310*/  SYNCS.PHASECHK.TRANS64.TRYWAIT P0, [R3+URZ+0x13280], R4 ;  /* 0x01328004030075a7 */ /* 0x008724000800017f */
[----:B----4-:R-:W-:Y:S05]  /*e320*/  @!P0 NANOSLEEP.SYNCS 0x989680 ;  /* 0x009896800000895d */ /* 0x010fea0003900000 */
[----:B------:R-:W4:Y:S02]  /*e330*/  @!P0 SYNCS.PHASECHK.TRANS64 P0, [R3+URZ+0x13280], R4 ;  /* 0x01328004030085a7 */ /* 0x000f24000800007f */
[----:B----4-:R-:W-:Y:S05]  /*e340*/  @!P0 BRA `(.L_x_1605) ;  /* 0xfffffffc00f08947 */ /* 0x010fea000383ffff */
[----:B------:R-:W-:Y:S05]  /*e350*/  BRA `(.L_x_1606) ;  /* 0xfffffff400807947 */ /* 0x000fea000383ffff */
.L_x_1633:
        /* <DEDUP_REMOVED lines=10> */
.L_x_2169:


//--------------------- .text._ZN7cutlass13device_kernelIN5flash11enable_sm90INS1_16FlashAttnFwdSm90INS1_25CollectiveMainloopFwdSm90ILi2EN4cute5tupleIJNS5_1CILi1EEES8_S8_EEENS6_IJNS7_ILi192EEENS7_ILi160EEENS7_ILi64EEEEEELi64ENS_12float_e4m3_tEfNS_4arch4Sm90ELb1ELb0ELb0ELb1ELb0ELb0ELb0ELb1ELb1ELb0ELb0ELb0EEENS1_21CollectiveEpilogueFwdINS6_IJSA_SC_SB_EEES9_NS_10bfloat16_tESG_Li384ELb1ELb0ELb0ELb1EEENS1_36VarlenDynamicPersistentTileSchedulerILi192ELi160ELi384ELi128ELb0ELb0ELb1ELb1ELb1ELb1EEEEEEEEEvNT_6ParamsE --------------------------
	.section	.text._ZN7cutlass13device_kernelIN5flash11enable_sm90INS1_16FlashAttnFwdSm90INS1_25CollectiveMainloopFwdSm90ILi2EN4cute5tupleIJNS5_1CILi1EEES8_S8_EEENS6_IJNS7_ILi192EEENS7_ILi160EEENS7_ILi64EEEEEELi64ENS_12float_e4m3_tEfNS_4arch4Sm90ELb1ELb0ELb0ELb1ELb0ELb0ELb0ELb1ELb1ELb0ELb0ELb0EEENS1_21CollectiveEpilogueFwdINS6_IJSA_SC_SB_EEES9_NS_10bfloat16_tESG_Li384ELb1ELb0ELb0ELb1EEENS1_36VarlenDynamicPersistentTileSchedulerILi192ELi160ELi384ELi128ELb0ELb0ELb1ELb1ELb1ELb1EEEEEEEEEvNT_6ParamsE,"ax",@progbits
	.align	128
.text._ZN7cutlass13device_kernelIN5flash11enable_sm90INS1_16FlashAttnFwdSm90INS1_25CollectiveMainloopFwdSm90ILi2EN4cute5tupleIJNS5_1CILi1EEES8_S8_EEENS6_IJNS7_ILi192EEENS7_ILi160EEENS7_ILi64EEEEEELi64ENS_12float_e4m3_tEfNS_4arch4Sm90ELb1ELb0ELb0ELb1ELb0ELb0ELb0ELb1ELb1ELb0ELb0ELb0EEENS1_21CollectiveEpilogueFwdINS6_IJSA_SC_SB_EEES9_NS_10bfloat16_tESG_Li384ELb1ELb0ELb0ELb1EEENS1_36VarlenDynamicPersistentTileSchedulerILi192ELi160ELi384ELi128ELb0ELb0ELb1ELb1ELb1ELb1EEEEEEEEEvNT_6ParamsE:
        .type           _ZN7cutlass13device_kernelIN5flash11enable_sm90INS1_16FlashAttnFwdSm90INS1_25CollectiveMainloopFwdSm90ILi2EN4cute5tupleIJNS5_1CILi1EEES8_S8_EEENS6_IJNS7_ILi192EEENS7_ILi160EEENS7_ILi64EEEEEELi64ENS_12float_e4m3_tEfNS_4arch4Sm90ELb1ELb0ELb0ELb1ELb0ELb0ELb0ELb1ELb1ELb0ELb0ELb0EEENS1_21CollectiveEpilogueFwdINS6_IJSA_SC_SB_EEES9_NS_10bfloat16_tESG_Li384ELb1ELb0ELb0ELb1EEENS1_36VarlenDynamicPersistentTileSchedulerILi192ELi160ELi384ELi128ELb0ELb0ELb1ELb1ELb1ELb1EEEEEEEEEvNT_6ParamsE,@function
        .size           _ZN7cutlass13device_kernelIN5flash11enable_sm90INS1_16FlashAttnFwdSm90INS1_25CollectiveMainloopFwdSm90ILi2EN4cute5tupleIJNS5_1CILi1EEES8_S8_EEENS6_IJNS7_ILi192EEENS7_ILi160EEENS7_ILi64EEEEEELi64ENS_12float_e4m3_tEfNS_4arch4Sm90ELb1ELb0ELb0ELb1ELb0ELb0ELb0ELb1ELb1ELb0ELb0ELb0EEENS1_21CollectiveEpilogueFwdINS6_IJSA_SC_SB_EEES9_NS_10bfloat16_tESG_Li384ELb1ELb0ELb0ELb1EEENS1_36VarlenDynamicPersistentTileSchedulerILi192ELi160ELi384ELi128ELb0ELb0ELb1ELb1ELb1ELb1EEEEEEEEEvNT_6ParamsE,(.L_x_2170 - _ZN7cutlass13device_kernelIN5flash11enable_sm90INS1_16FlashAttnFwdSm90INS1_25CollectiveMainloopFwdSm90ILi2EN4cute5tupleIJNS5_1CILi1EEES8_S8_EEENS6_IJNS7_ILi192EEENS7_ILi160EEENS7_ILi64EEEEEELi64ENS_12float_e4m3_tEfNS_4arch4Sm90ELb1ELb0ELb0ELb1ELb0ELb0ELb0ELb1ELb1ELb0ELb0ELb0EEENS1_21CollectiveEpilogueFwdINS6_IJSA_SC_SB_EEES9_NS_10bfloat16_tESG_Li384ELb1ELb0ELb0ELb1EEENS1_36VarlenDynamicPersistentTileSchedulerILi192ELi160ELi384ELi128ELb0ELb0ELb1ELb1ELb1ELb1EEEEEEEEEvNT_6ParamsE)
        .other          _ZN7cutlass13device_kernelIN5flash11enable_sm90INS1_16FlashAttnFwdSm90INS1_25CollectiveMainloopFwdSm90ILi2EN4cute5tupleIJNS5_1CILi1EEES8_S8_EEENS6_IJNS7_ILi192EEENS7_ILi160EEENS7_ILi64EEEEEELi64ENS_12float_e4m3_tEfNS_4arch4Sm90ELb1ELb0ELb0ELb1ELb0ELb0ELb0ELb1ELb1ELb0ELb0ELb0EEENS1_21CollectiveEpilogueFwdINS6_IJSA_SC_SB_EEES9_NS_10bfloat16_tESG_Li384ELb1ELb0ELb0ELb1EEENS1_36VarlenDynamicPersistentTileSchedulerILi192ELi160ELi384ELi128ELb0ELb0ELb1ELb1ELb1ELb1EEEEEEEEEvNT_6ParamsE,@"STO_CUDA_ENTRY STV_DEFAULT"
_ZN7cutlass13device_kernelIN5flash11enable_sm90INS1_16FlashAttnFwdSm90INS1_25CollectiveMainloopFwdSm90ILi2EN4cute5tupleIJNS5_1CILi1EEES8_S8_EEENS6_IJNS7_ILi192EEENS7_ILi160EEENS7_ILi64EEEEEELi64ENS_12float_e4m3_tEfNS_4arch4Sm90ELb1ELb0ELb0ELb1ELb0ELb0ELb0ELb1ELb1ELb0ELb0ELb0EEENS1_21CollectiveEpilogueFwdINS6_IJSA_SC_SB_EEES9_NS_10bfloat16_tESG_Li384ELb1ELb0ELb0ELb1EEENS1_36VarlenDynamicPersistentTileSchedulerILi192ELi160ELi384ELi128ELb0ELb0ELb1ELb1ELb1ELb1EEEEEEEEEvNT_6ParamsE:
        /* <DEDUP_REMOVED lines=21> */
.L_x_1635:
[----:B------:R-:W-:Y:S05]  /*0150*/  BSYNC B0 ;  /* 0x0000000000007941 */ /* 0x000fea0003800000 */
.L_x_1634:
        /* <DEDUP_REMOVED lines=41> */
.L_x_1636:
        /* <DEDUP_REMOVED lines=22> */
.L_x_1637:
        /* <DEDUP_REMOVED lines=18> */
.L_x_1638:
        /* <DEDUP_REMOVED lines=22> */
.L_x_1639:
        /* <DEDUP_REMOVED lines=22> */
.L_x_1640:
[----:B------:R-:W-:Y:S01]  /*0930*/  PLOP3.LUT P0, PT, PT, PT, UP0, 0x80, 0x0 ;  /* 0x000000000000781c */ /* 0x000fe20003f0f008 */
[----:B------:R-:W-:Y:S01]  /*0940*/  UMOV UR40, 0x1 ;  /* 0x0000000100287882 */ /* 0x000fe20000000000 */
[----:B------:R-:W-:Y:S01]  /*0950*/  NOP ;  /* 0x0000000000007918 */ /* 0x000fe20000000000 */
[----:B------:R-:W-:Y:S01]  /*0960*/  USEL UR40, UR40, 0x2, !UP0 ;  /* 0x0000000228287887 */ /* 0x000fe2000c000000 */
[----:B------:R-:W-:Y:S01]  /*0970*/  ULDC.64 UR52, c[0x0][0x208] ;  /* 0x0000820000347ab9 */ /* 0x000fe20000000a00 */
[----:B012-4-:R-:W-:Y:S08]  /*0980*/  BAR.SYNC.DEFER_BLOCKING 0x0 ;  /* 0x0000000000007b1d */ /* 0x017ff00000010000 */
[----:B------:R-:W-:Y:S05]  /*0990*/  @!P0 BRA `(.L_x_1641) ;  /* 0x000000b000508947 */ /* 0x000fea0003800000 */
.L_x_1642:
        /* <DEDUP_REMOVED lines=24> */
[-C--:B------:R-:W-:Y:S02]  /*0b20*/  LEA.HI R2, R0, R12.reuse, RZ, 0x4 ;  /* 0x0000000c00027211 */ /* 0x080fe400078f20ff */
[----:B------:R-:W-:Y:S02]  /*0b30*/  LOP3.LUT R23, R156, 0xffffff80, RZ, 0xc0, !PT ;  /* 0xffffff809c177812 */ /* 0x000fe400078ec0ff */
[----:B------:R-:W-:Y:S02]  /*0b40*/  LEA.HI R3, R0, R12, RZ, 0x5 ;  /* 0x0000000c00037211 */ /* 0x000fe400078f28ff */
[----:B------:R-:W-:Y:S01]  /*0b50*/  SHF.R.S32.HI R5, RZ, 0x4, R2 ;  /* 0x00000004ff057819 */ /* 0x000fe20000011402 */
[----:B------:R-:W-:Y:S01]  /*0b60*/  IMAD.IADD R23, R12, 0x1, -R23 ;  /* 0x000000010c177824 */ /* 0x000fe200078e0a17 */
[----:B------:R-:W-:Y:S01]  /*0b70*/  SHF.R.S32.HI R156, RZ, 0x7, R156 ;  /* 0x00000007ff9c7819 */ /* 0x000fe2000001149c */
[----:B------:R-:W-:Y:S01]  /*0b80*/  IMAD.SHL.U32 R4, R3, 0x20, RZ ;  /* 0x0000002003047824 */ /* 0x000fe200078e00ff */
[----:B------:R-:W-:-:S02]  /*0b90*/  LOP3.LUT R3, R2, 0x3fffff0, RZ, 0xc0, !PT ;  /* 0x03fffff002037812 */ /* 0x000fc400078ec0ff */
[----:B------:R-:W-:Y:S01]  /*0ba0*/  SHF.R.S32.HI R8, RZ, 0x1f, R23 ;  /* 0x0000001fff087819 */ /* 0x000fe20000011417 */
[----:B------:R-:W-:Y:S01]  /*0bb0*/  IMAD.HI R6, R156, 0x55555556, RZ ;  /* 0x555555569c067827 */ /* 0x000fe200078e02ff */
[----:B------:R-:W-:Y:S02]  /*0bc0*/  LEA.HI R2, R2, R5, RZ, 0x1 ;  /* 0x0000000502027211 */ /* 0x000fe400078f08ff */
[----:B------:R-:W-:Y:S01]  /*0bd0*/  LEA.HI R9, R8, R23, RZ, 0x2 ;  /* 0x0000001708097211 */ /* 0x000fe200078f10ff */
[----:B------:R-:W-:Y:S01]  /*0be0*/  IMAD.IADD R3, R12, 0x1, -R3 ;  /* 0x000000010c037824 */ /* 0x000fe200078e0a03 */
[----:B------:R-:W-:Y:S02]  /*0bf0*/  LOP3.LUT R4, R4, 0xfffffc00, RZ, 0xc0, !PT ;  /* 0xfffffc0004047812 */ /* 0x000fe400078ec0ff */
[--C-:B------:R-:W-:Y:S02]  /*0c00*/  SHF.R.S32.HI R10, RZ, 0x2, R9.reuse ;  /* 0x00000002ff0a7819 */ /* 0x100fe40000011409 */
[----:B------:R-:W-:Y:S01]  /*0c10*/  SHF.R.S32.HI R7, RZ, 0x1f, R9 ;  /* 0x0000001fff077819 */ /* 0x000fe20000011409 */
[----:B------:R-:W-:Y:S01]  /*0c20*/  IMAD R3, R3, 0x40, R4 ;  /* 0x0000004003037824 */ /* 0x000fe200078e0204 */
[----:B------:R-:W-:-:S02]  /*0c30*/  LOP3.LUT R2, R2, 0x1ffffffe, RZ, 0xc0, !PT ;  /* 0x1ffffffe02027812 */ /* 0x000fc400078ec0ff */
[----:B------:R-:W-:Y:S02]  /*0c40*/  LEA.HI R7, R7, R10, RZ, 0x3 ;  /* 0x0000000a07077211 */ /* 0x000fe400078f18ff */
[----:B------:R-:W-:Y:S01]  /*0c50*/  LEA.HI R8, R8, R23, RZ, 0x5 ;  /* 0x0000001708087211 */ /* 0x000fe200078f28ff */
[----:B------:R-:W-:Y:S01]  /*0c60*/  IMAD.IADD R2, R5, 0x1, -R2 ;  /* 0x0000000105027824 */ /* 0x000fe200078e0a02 */
[----:B------:R-:W-:Y:S02]  /*0c70*/  LOP3.LUT R11, R7, 0xfffffff8, RZ, 0xc0, !PT ;  /* 0xfffffff8070b7812 */ /* 0x000fe400078ec0ff */
[----:B------:R-:W-:Y:S01]  /*0c80*/  LEA.HI R0, R0, R12, RZ, 0x3 ;  /* 0x0000000c00007211 */ /* 0x000fe200078f18ff */
[----:B------:R-:W-:Y:S01]  /*0c90*/  IMAD R157, R2, 0x8, R3 ;  /* 0x00000008029d7824 */ /* 0x000fe200078e0203 */
[----:B------:R-:W-:Y:S01]  /*0ca0*/  LEA.HI R7, R6, R6, RZ, 0x1 ;  /* 0x0000000606077211 */ /* 0x000fe200078f08ff */
[----:B------:R-:W-:Y:S01]  /*0cb0*/  IMAD.IADD R11, R10, 0x1, -R11 ;  /* 0x000000010a0b7824 */ /* 0x000fe200078e0a0b */
[----:B------:R-:W-:-:S02]  /*0cc0*/  SHF.R.S32.HI R8, RZ, 0x5, R8 ;  /* 0x00000005ff087819 */ /* 0x000fc40000011408 */
[----:B------:R-:W-:Y:S01]  /*0cd0*/  LOP3.LUT R2, R0, 0x1ffffff8, RZ, 0xc0, !PT ;  /* 0x1ffffff800027812 */ /* 0x000fe200078ec0ff */
[----:B------:R-:W-:Y:S01]  /*0ce0*/  IMAD R7, R7, -0x3, R156 ;  /* 0xfffffffd07077824 */ /* 0x000fe200078e029c */
[----:B------:R-:W-:Y:S01]  /*0cf0*/  LOP3.LUT R18, R9, 0x7ffffffc, RZ, 0xc0, !PT ;  /* 0x7ffffffc09127812 */ /* 0x000fe200078ec0ff */
[----:B------:R-:W-:Y:S01]  /*0d00*/  IMAD R8, R8, 0x10, R11 ;  /* 0x0000001008087824 */ /* 0x000fe200078e020b */
[----:B------:R-:W-:Y:S01]  /*0d10*/  SHF.R.S32.HI R16, RZ, 0x3, R0 ;  /* 0x00000003ff107819 */ /* 0x000fe20000011400 */
[----:B------:R-:W-:Y:S02]  /*0d20*/  IMAD.IADD R2, R12, 0x1, -R2 ;  /* 0x000000010c027824 */ /* 0x000fe400078e0a02 */
[----:B------:R-:W-:Y:S02]  /*0d30*/  IMAD R19, R7, 0x40, R8 ;  /* 0x0000004007137824 */ /* 0x000fe400078e0208 */
[----:B------:R-:W-:Y:S02]  /*0d40*/  IMAD.SHL.U32 R22, R2, 0x8, RZ ;  /* 0x0000000802167824 */ /* 0x000fe400078e00ff */
[----:B------:R-:W-:-:S07]  /*0d50*/  IMAD.IADD R18, R23, 0x1, -R18 ;  /* 0x0000000117127824 */ /* 0x000fce00078e0a12 */
.L_x_1699:
[----:B0-----:R-:W0:Y:S01]  /*0d60*/  LDC.64 R2, c[0x0][0xc60] ;  /* 0x00031800ff027b82 */ /* 0x001e220000000a00 */
[----:B------:R-:W-:Y:S01]  /*0d70*/  ULDC.64 UR4, c[0x0][0xa28] ;  /* 0x00028a0000047ab9 */ /* 0x000fe20000000a00 */
[----:B------:R-:W-:Y:S01]  /*0d80*/  ULDC.64 UR6, c[0x0][0xa18] ;  /* 0x0002860000067ab9 */ /* 0x000fe20000000a00 */
[----:B------:R-:W-:Y:S01]  /*0d90*/  ULDC UR8, c[0x0][0x404] ;  /* 0x0001010000087ab9 */ /* 0x000fe20000000800 */
[----:B0-----:R-:W-:-:S06]  /*0da0*/  IMAD.WIDE R2, R35, 0x4, R2 ;  /* 0x0000000423027825 */ /* 0x001fcc00078e0202 */
[----:B--2---:R-:W2:Y:S01]  /*0db0*/  LDG.E R2, desc[UR52][R2.64] ;  /* 0x0000003402027981 */ /* 0x004ea2000c1e1900 */
[----:B------:R-:W-:Y:S02]  /*0dc0*/  UISETP.NE.U32.AND UP0, UPT, UR4, URZ, UPT ;  /* 0x0000003f0400728c */ /* 0x000fe4000bf05070 */
[----:B------:R-:W-:Y:S02]  /*0dd0*/  UISETP.NE.U32.AND UP1, UPT, UR6, URZ, UPT ;  /* 0x0000003f0600728c */ /* 0x000fe4000bf25070 */
[----:B------:R-:W-:Y:S02]  /*0de0*/  UISETP.NE.AND.EX UP0, UPT, UR5, URZ, UPT, UP0 ;  /* 0x0000003f0500728c */ /* 0x000fe4000bf05300 */
[----:B------:R-:W-:-:S04]  /*0df0*/  UISETP.NE.AND.EX UP1, UPT, UR7, URZ, UPT, UP1 ;  /* 0x0000003f0700728c */ /* 0x000fc8000bf25310 */
[----:B------:R-:W-:Y:S02]  /*0e00*/  PLOP3.LUT P0, PT, PT, PT, UP0, 0x80, 0x0 ;  /* 0x000000000000781c */ /* 0x000fe40003f0f008 */
[----:B------:R-:W-:Y:S02]  /*0e10*/  PLOP3.LUT P2, PT, PT, PT, UP1, 0x80, 0x0 ;  /* 0x000000000000781c */ /* 0x000fe40003f4f018 */
[----:B--2---:R-:W-:-:S13]  /*0e20*/  R2UR UR37, R2 ;  /* 0x00000000022572ca */ /* 0x004fda00000e0000 */
[----:B------:R-:W-:Y:S02]  /*0e30*/  USHF.R.S32.HI UR38, URZ, 0x1f, UR37 ;  /* 0x0000001f3f267899 */ /* 0x000fe40008011425 */
[----:B------:R-:W-:-:S04]  /*0e40*/  @UP0 ULEA UR4, UP2, UR37, UR4, 0x2 ;  /* 0x0000000425040291 */ /* 0x000fc8000f84103f */
[----:B------:R-:W-:Y:S02]  /*0e50*/  @UP0 ULEA.HI.X UR5, UR37, UR5, UR38, 0x2, UP2 ;  /* 0x0000000525050291 */ /* 0x000fe400090f1426 */
[----:B------:R-:W-:Y:S01]  /*0e60*/  @UP1 ULEA UR6, UP0, UR37, UR6, 0x2 ;  /* 0x0000000625061291 */ /* 0x000fe2000f80103f */
[----:B------:R-:W-:-:S03]  /*0e70*/  IMAD.U32 R2, RZ, RZ, UR4 ;  /* 0x00000004ff027e24 */ /* 0x000fc6000f8e00ff */
[----:B------:R-:W-:Y:S01]  /*0e80*/  @UP1 ULEA.HI.X UR7, UR37, UR7, UR38, 0x2, UP0 ;  /* 0x0000000725071291 */ /* 0x000fe200080f1426 */
[----:B------:R-:W-:Y:S01]  /*0e90*/  IMAD.U32 R3, RZ, RZ, UR5 ;  /* 0x00000005ff037e24 */ /* 0x000fe2000f8e00ff */
[----:B------:R-:W-:Y:S01]  /*0ea0*/  ULDC.64 UR4, c[0x0][0x3f8] ;  /* 0x0000fe0000047ab9 */ /* 0x000fe20000000a00 */
[----:B-1-34-:R-:W-:-:S03]  /*0eb0*/  IMAD.U32 R4, RZ, RZ, UR6 ;  /* 0x00000006ff047e24 */ /* 0x01afc6000f8e00ff */
[----:B------:R-:W-:Y:S01]  /*0ec0*/  IMAD.U32 R5, RZ, RZ, UR7 ;  /* 0x00000007ff057e24 */ /* 0x000fe2000f8e00ff */
[----:B------:R-:W2:Y:S01]  /*0ed0*/  @P0 LDG.E R2, desc[UR52][R2.64] ;  /* 0x0000003402020981 */ /* 0x000ea2000c1e1900 */
[----:B------:R-:W-:Y:S01]  /*0ee0*/  UISETP.NE.U32.AND UP0, UPT, UR4, URZ, UPT ;  /* 0x0000003f0400728c */ /* 0x000fe2000bf05070 */
[----:B------:R-:W-:Y:S02]  /*0ef0*/  ULDC.64 UR6, c[0x0][0xa20] ;  /* 0x0002880000067ab9 */ /* 0x000fe40000000a00 */
[----:B------:R-:W3:Y:S01]  /*0f00*/  @P2 LDG.E R4, desc[UR52][R4.64] ;  /* 0x0000003404042981 */ /* 0x000ee2000c1e1900 */
[----:B------:R-:W-:Y:S01]  /*0f10*/  UISETP.NE.AND.EX UP0, UPT, UR5, URZ, UPT, UP0 ;  /* 0x0000003f0500728c */ /* 0x000fe2000bf05300 */
[----:B------:R-:W-:Y:S01]  /*0f20*/  ISETP.NE.U32.AND P1, PT, RZ, UR6, PT ;  /* 0x00000006ff007c0c */ /* 0x000fe2000bf25070 */
[----:B------:R-:W-:Y:S01]  /*0f30*/  ULDC UR4, c[0x0][0x2e0] ;  /* 0x0000b80000047ab9 */ /* 0x000fe20000000800 */
[----:B------:R-:W-:Y:S01]  /*0f40*/  UMOV UR49, URZ ;  /* 0x0000003f00317c82 */ /* 0x000fe20008000000 */
[----:B------:R-:W-:Y:S01]  /*0f50*/  USEL UR8, UR8, 0x1, UP0 ;  /* 0x0000000108087887 */ /* 0x000fe20008000000 */
[----:B------:R-:W-:Y:S01]  /*0f60*/  ISETP.NE.AND.EX P1, PT, RZ, UR7, PT, P1 ;  /* 0x00000007ff007c0c */ /* 0x000fe2000bf25310 */
[----:B------:R-:W-:-:S02]  /*0f70*/  ULDC UR50, c[0x0][0x288] ;  /* 0x0000a20000327ab9 */ /* 0x000fc40000000800 */
[----:B------:R-:W-:Y:S01]  /*0f80*/  UIMAD UR8, UR8, UR4, URZ ;  /* 0x00000004080872a4 */ /* 0x000fe2000f8e023f */
[----:B--2---:R-:W-:Y:S02]  /*0f90*/  @P0 R2UR UR49, R2 ;  /* 0x00000000023102ca */ /* 0x004fe400000e0000 */
[----:B---3--:R-:W-:Y:S01]  /*0fa0*/  @P2 R2UR UR50, R4 ;  /* 0x00000000043222ca */ /* 0x008fe200000e0000 */
[----:B-----5:R-:W-:-:S14]  /*0fb0*/  @P2 BRA `(.L_x_1643) ;  /* 0x0000000000342947 */ /* 0x020fdc0003800000 */
        /* <DEDUP_REMOVED lines=13> */
.L_x_1643:
[----:B------:R-:W-:Y:S01]  /*1090*/  UMOV UR39, UR51 ;  /* 0x0000003300277c82 */ /* 0x000fe20008000000 */
[----:B------:R-:W-:Y:S01]  /*10a0*/  UMOV UR41, UR42 ;  /* 0x0000002a00297c82 */ /* 0x000fe20008000000 */
[----:B------:R-:W-:Y:S05]  /*10b0*/  @!P1 BRA `(.L_x_1644) ;  /* 0x00000000001c9947 */ /* 0x000fea0003800000 */
[----:B------:R-:W-:-:S04]  /*10c0*/  ULEA UR4, UP0, UR37, UR6, 0x2 ;  /* 0x0000000625047291 */ /* 0x000fc8000f80103f */
[----:B------:R-:W-:Y:S02]  /*10d0*/  ULEA.HI.X UR5, UR37, UR7, UR38, 0x2, UP0 ;  /* 0x0000000725057291 */ /* 0x000fe400080f1426 */
[----:B------:R-:W-:-:S04]  /*10e0*/  IMAD.U32 R2, RZ, RZ, UR4 ;  /* 0x00000004ff027e24 */ /* 0x000fc8000f8e00ff */
[----:B------:R-:W-:-:S05]  /*10f0*/  IMAD.U32 R3, RZ, RZ, UR5 ;  /* 0x00000005ff037e24 */ /* 0x000fca000f8e00ff */
[----:B------:R-:W2:Y:S02]  /*1100*/  LDG.E R2, desc[UR52][R2.64] ;  /* 0x0000003402027981 */ /* 0x000ea4000c1e1900 */
[----:B--2---:R-:W-:Y:S01]  /*1110*/  R2UR UR8, R2 ;  /* 0x00000000020872ca */ /* 0x004fe200000e0000 */
[----:B------:R-:W-:-:S14]  /*1120*/  BRA `(.L_x_1645) ;  /* 0x0000000000347947 */ /* 0x000fdc0003800000 */
.L_x_1644:
        /* <DEDUP_REMOVED lines=13> */
.L_x_1645:
[----:B------:R-:W-:Y:S01]  /*1200*/  ULDC.64 UR6, c[0x0][0x990] ;  /* 0x0002640000067ab9 */ /* 0x000fe20000000a00 */
[----:B------:R-:W-:Y:S01]  /*1210*/  ULDC.64 UR4, c[0x0][0x998] ;  /* 0x0002660000047ab9 */ /* 0x000fe20000000a00 */
[----:B------:R-:W-:Y:S01]  /*1220*/  UISETP.NE.U32.AND UP0, UPT, UR6, URZ, UPT ;  /* 0x0000003f0600728c */ /* 0x000fe2000bf05070 */
[----:B------:R-:W-:Y:S01]  /*1230*/  IMAD.MOV.U32 R3, RZ, RZ, 0x3f800000 ;  /* 0x3f800000ff037424 */ /* 0x000fe200078e00ff */
[----:B------:R-:W-:Y:S01]  /*1240*/  UISETP.NE.U32.AND UP1, UPT, UR4, URZ, UPT ;  /* 0x0000003f0400728c */ /* 0x000fe2000bf25070 */
[----:B------:R-:W-:Y:S01]  /*1250*/  IMAD.MOV.U32 R0, RZ, RZ, 0x3f800000 ;  /* 0x3f800000ff007424 */ /* 0x000fe200078e00ff */
[----:B------:R-:W-:Y:S02]  /*1260*/  UISETP.NE.AND.EX UP0, UPT, UR7, URZ, UPT, UP0 ;  /* 0x0000003f0700728c */ /* 0x000fe4000bf05300 */
[----:B------:R-:W-:Y:S01]  /*1270*/  UISETP.NE.AND.EX UP1, UPT, UR5, URZ, UPT, UP1 ;  /* 0x0000003f0500728c */ /* 0x000fe2000bf25310 */
[----:B------:R-:W-:Y:S02]  /*1280*/  ULDC UR9, c[0x0][0x428] ;  /* 0x00010a0000097ab9 */ /* 0x000fe40000000800 */
[----:B------:R-:W-:Y:S01]  /*1290*/  UISETP.NE.AND UP2, UPT, UR9, 0x1, UPT ;  /* 0x000000010900788c */ /* 0x000fe2000bf45270 */
[----:B------:R-:W-:-:S02]  /*12a0*/  PLOP3.LUT P0, PT, PT, PT, UP0, 0x80, 0x0 ;  /* 0x000000000000781c */ /* 0x000fc40003f0f008 */
[----:B------:R-:W-:-:S03]  /*12b0*/  PLOP3.LUT P1, PT, PT, PT, UP1, 0x80, 0x0 ;  /* 0x000000000000781c */ /* 0x000fc60003f2f018 */
[----:B------:R-:W-:Y:S02]  /*12c0*/  @UP0 ULDC.64 UR12, c[0x0][0x9a8] ;  /* 0x00026a00000c0ab9 */ /* 0x000fe40000000a00 */
[----:B------:R-:W-:Y:S01]  /*12d0*/  @UP0 UIMAD UR9, UR38, UR12, URZ ;  /* 0x0000000c260902a4 */ /* 0x000fe2000f8e023f */
[----:B------:R-:W-:Y:S01]  /*12e0*/  @UP1 ULDC.64 UR16, c[0x0][0x9b8] ;  /* 0x00026e0000101ab9 */ /* 0x000fe20000000a00 */
[----:B------:R-:W-:Y:S02]  /*12f0*/  @UP0 UIMAD.WIDE.U32 UR10, UR37, UR12, URZ ;  /* 0x0000000c250a02a5 */ /* 0x000fe4000f8e003f */
[----:B------:R-:W-:Y:S02]  /*1300*/  @UP0 UIMAD UR18, UR37, UR13, UR9 ;  /* 0x0000000d251202a4 */ /* 0x000fe4000f8e0209 */
[----:B------:R-:W-:Y:S01]  /*1310*/  @UP1 UIMAD UR9, UR38, UR16, URZ ;  /* 0x00000010260912a4 */ /* 0x000fe2000f8e023f */
[----:B------:R-:W-:Y:S01]  /*1320*/  @UP2 ULDC UR12, c[0x0][0x42c] ;  /* 0x00010b00000c2ab9 */ /* 0x000fe20000000800 */
[----:B------:R-:W-:-:S02]  /*1330*/  @UP1 UIMAD.WIDE.U32 UR14, UR37, UR16, URZ ;  /* 0x00000010250e12a5 */ /* 0x000fc4000f8e003f */
[----:B------:R-:W-:Y:S02]  /*1340*/  UIMAD.WIDE.U32 UR12, UR42, UR12, URZ ;  /* 0x0000000c2a0c72a5 */ /* 0x000fe4000f8e003f */
[----:B------:R-:W-:Y:S01]  /*1350*/  @UP1 UIMAD UR19, UR37, UR17, UR9 ;  /* 0x00000011251312a4 */ /* 0x000fe2000f8e0209 */
[----:B------:R-:W-:Y:S02]  /*1360*/  @UP2 ULDC UR16, c[0x0][0x430] ;  /* 0x00010c0000102ab9 */ /* 0x000fe40000000800 */
[----:B------:R-:W-:Y:S01]  /*1370*/  UMOV UR9, UR42 ;  /* 0x0000002a00097c82 */ /* 0x000fe20008000000 */
[----:B------:R-:W-:Y:S02]  /*1380*/  @UP2 USHF.R.U32.HI UR9, URZ, UR16, UR13 ;  /* 0x000000103f092299 */ /* 0x000fe4000801160d */
[----:B------:R-:W-:Y:S02]  /*1390*/  @UP0 UIADD3 UR11, UR11, UR18, URZ ;  /* 0x000000120b0b0290 */ /* 0x000fe4000fffe03f */
[----:B------:R-:W-:-:S02]  /*13a0*/  @UP0 USHF.R.S32.HI UR18, URZ, 0x1f, UR9 ;  /* 0x0000001f3f120899 */ /* 0x000fc40008011409 */
[----:B------:R-:W-:Y:S01]  /*13b0*/  @UP1 USHF.R.S32.HI UR20, URZ, 0x1f, UR9 ;  /* 0x0000001f3f141899 */ /* 0x000fe20008011409 */
[----:B------:R-:W-:Y:S01]  /*13c0*/  @UP0 ULDC.64 UR16, c[0x0][0x9b0] ;  /* 0x00026c0000100ab9 */ /* 0x000fe20000000a00 */
[----:B------:R-:W-:Y:S01]  /*13d0*/  @UP1 ULDC.64 UR12, c[0x0][0x9c0] ;  /* 0x00027000000c1ab9 */ /* 0x000fe20000000a00 */
[----:B------:R-:W-:Y:S02]  /*13e0*/  @UP1 UIADD3 UR15, UR15, UR19, URZ ;  /* 0x000000130f0f1290 */ /* 0x000fe4000fffe03f */
[----:B------:R-:W-:Y:S02]  /*13f0*/  @UP0 UIMAD UR18, UR18, UR16, URZ ;  /* 0x00000010121202a4 */ /* 0x000fe4000f8e023f */
[----:B------:R-:W-:Y:S02]  /*1400*/  @UP1 UIMAD UR19, UR20, UR12, URZ ;  /* 0x0000000c141312a4 */ /* 0x000fe4000f8e023f */
[----:B------:R-:W-:Y:S02]  /*1410*/  @UP0 UIMAD.WIDE.U32 UR10, UR9, UR16, UR10 ;  /* 0x00000010090a02a5 */ /* 0x000fe4000f8e000a */
[----:B------:R-:W-:-:S02]  /*1420*/  @UP0 UIMAD UR17, UR9, UR17, UR18 ;  /* 0x00000011091102a4 */ /* 0x000fc4000f8e0212 */
[----:B------:R-:W-:Y:S02]  /*1430*/  @UP1 UIMAD.WIDE.U32 UR14, UR9, UR12, UR14 ;  /* 0x0000000c090e12a5 */ /* 0x000fe4000f8e000e */
[----:B------:R-:W-:Y:S02]  /*1440*/  @UP1 UIMAD UR9, UR9, UR13, UR19 ;  /* 0x0000000d090912a4 */ /* 0x000fe4000f8e0213 */
[----:B------:R-:W-:Y:S02]  /*1450*/  @UP0 UIADD3 UR11, UR11, UR17, URZ ;  /* 0x000000110b0b0290 */ /* 0x000fe4000fffe03f */
[----:B------:R-:W-:Y:S02]  /*1460*/  @UP0 ULEA UR6, UP3, UR10, UR6, 0x2 ;  /* 0x000000060a060291 */ /* 0x000fe4000f86103f */
[----:B------:R-:W-:Y:S02]  /*1470*/  @UP1 UIADD3 UR9, UR15, UR9, URZ ;  /* 0x000000090f091290 */ /* 0x000fe4000fffe03f */
[----:B------:R-:W-:-:S02]  /*1480*/  @UP1 ULEA UR4, UP4, UR14, UR4, 0x2 ;  /* 0x000000040e041291 */ /* 0x000fc4000f88103f */
[----:B------:R-:W-:Y:S01]  /*1490*/  @UP0 ULEA.HI.X UR7, UR10, UR7, UR11, 0x2, UP3 ;  /* 0x000000070a070291 */ /* 0x000fe200098f140b */
[----:B------:R-:W-:Y:S01]  /*14a0*/  IMAD.U32 R6, RZ, RZ, UR6 ;  /* 0x00000006ff067e24 */ /* 0x000fe2000f8e00ff */
[----:B------:R-:W-:Y:S02]  /*14b0*/  @UP1 ULEA.HI.X UR5, UR14, UR5, UR9, 0x2, UP4 ;  /* 0x000000050e051291 */ /* 0x000fe4000a0f1409 */
[----:B------:R-:W-:Y:S01]  /*14c0*/  IMAD.U32 R8, RZ, RZ, UR4 ;  /* 0x00000004ff087e24 */ /* 0x000fe2000f8e00ff */
[----:B------:R-:W-:Y:S01]  /*14d0*/  UIADD3 UR49, -UR49, UR8, URZ ;  /* 0x0000000831317290 */ /* 0x000fe2000fffe13f */
[----:B------:R-:W-:Y:S01]  /*14e0*/  IMAD.U32 R7, RZ, RZ, UR7 ;  /* 0x00000007ff077e24 */ /* 0x000fe2000f8e00ff */
[----:B------:R-:W-:Y:S01]  /*14f0*/  ULDC UR4, c[0x0][0x988] ;  /* 0x0002620000047ab9 */ /* 0x000fe20000000800 */
[----:B------:R-:W-:-:S03]  /*1500*/  IMAD.U32 R9, RZ, RZ, UR5 ;  /* 0x00000005ff097e24 */ /* 0x000fc6000f8e00ff */
[----:B------:R-:W2:Y:S04]  /*1510*/  @P0 LDG.E R3, desc[UR52][R6.64] ;  /* 0x0000003406030981 */ /* 0x000ea8000c1e1900 */
[----:B------:R0:W2:Y:S01]  /*1520*/  @P1 LDG.E R0, desc[UR52][R8.64] ;  /* 0x0000003408001981 */ /* 0x0000a2000c1e1900 */
[----:B------:R-:W-:Y:S01]  /*1530*/  UIADD3 UR5, UR49, 0x15f, -UR50 ;  /* 0x0000015f31057890 */ /* 0x000fe2000fffe832 */
[----:B------:R-:W-:Y:S02]  /*1540*/  PLOP3.LUT P0, PT, PT, PT, PT, 0x80, 0x0 ;  /* 0x000000000000781c */ /* 0x000fe40003f0f070 */
[----:B------:R-:W-:Y:S01]  /*1550*/  CS2R R4, SRZ ;  /* 0x0000000000047805 */ /* 0x000fe2000001ff00 */
[----:B------:R-:W-:Y:S01]  /*1560*/  IMAD.MOV.U32 R55, RZ, RZ, RZ ;  /* 0x000000ffff377224 */ /* 0x000fe200078e00ff */
[----:B------:R-:W-:Y:S01]  /*1570*/  UIMAD UR6, UR51, 0xc0, UR5 ;  /* 0x000000c0330678a4 */ /* 0x000fe2000f8e0205 */
[----:B------:R-:W-:-:S02]  /*1580*/  CS2R R10, SRZ ;  /* 0x00000000000a7805 */ /* 0x000fc4000001ff00 */
[----:B------:R-:W-:Y:S02]  /*1590*/  CS2R R12, SRZ ;  /* 0x00000000000c7805 */ /* 0x000fe4000001ff00 */
[----:B------:R-:W-:Y:S01]  /*15a0*/  CS2R R14, SRZ ;  /* 0x00000000000e7805 */ /* 0x000fe2000001ff00 */
[----:B------:R-:W-:Y:S01]  /*15b0*/  UIMAD.WIDE UR6, UR6, 0x66666667, URZ ;  /* 0x66666667060678a5 */ /* 0x000fe2000f8e023f */
[----:B0-----:R-:W-:Y:S02]  /*15c0*/  CS2R R8, SRZ ;  /* 0x0000000000087805 */ /* 0x001fe4000001ff00 */
[----:B------:R-:W-:Y:S02]  /*15d0*/  CS2R R20, SRZ ;  /* 0x0000000000147805 */ /* 0x000fe4000001ff00 */
[----:B------:R-:W-:Y:S01]  /*15e0*/  CS2R R24, SRZ ;  /* 0x0000000000187805 */ /* 0x000fe2000001ff00 */
[----:B------:R-:W-:Y:S01]  /*15f0*/  USHF.R.U32.HI UR6, URZ, 0x1f, UR7 ;  /* 0x0000001f3f067899 */ /* 0x000fe20008011607 */
[----:B------:R-:W-:-:S02]  /*1600*/  CS2R R28, SRZ ;  /* 0x00000000001c7805 */ /* 0x000fc4000001ff00 */
[----:B------:R-:W-:Y:S02]  /*1610*/  CS2R R26, SRZ ;  /* 0x00000000001a7805 */ /* 0x000fe4000001ff00 */
[----:B------:R-:W-:Y:S01]  /*1620*/  CS2R R56, SRZ ;  /* 0x0000000000387805 */ /* 0x000fe2000001ff00 */
[----:B------:R-:W-:Y:S01]  /*1630*/  ULEA.HI.SX32 UR6, UR7, UR6, 0x1a ;  /* 0x0000000607067291 */ /* 0x000fe2000f8fd23f */
[----:B------:R-:W-:Y:S02]  /*1640*/  CS2R R30, SRZ ;  /* 0x00000000001e7805 */ /* 0x000fe4000001ff00 */
[----:B------:R-:W-:Y:S02]  /*1650*/  CS2R R36, SRZ ;  /* 0x0000000000247805 */ /* 0x000fe4000001ff00 */
[----:B------:R-:W-:Y:S02]  /*1660*/  CS2R R40, SRZ ;  /* 0x0000000000287805 */ /* 0x000fe4000001ff00 */
[----:B------:R-:W-:Y:S01]  /*1670*/  CS2R R58, SRZ ;  /* 0x00000000003a7805 */ /* 0x000fe2000001ff00 */
[----:B------:R-:W-:Y:S01]  /*1680*/  IMAD.MOV.U32 R44, RZ, RZ, RZ ;  /* 0x000000ffff2c7224 */ /* 0x000fe200078e00ff */
[----:B------:R-:W-:Y:S01]  /*1690*/  CS2R R60, SRZ ;  /* 0x00000000003c7805 */ /* 0x000fe2000001ff00 */
[----:B--2---:R-:W-:Y:S01]  /*16a0*/  FMUL.FTZ R0, R3, R0 ;  /* 0x0000000003007220 */ /* 0x004fe20000410000 */
[----:B------:R-:W-:-:S03]  /*16b0*/  CS2R R2, SRZ ;  /* 0x0000000000027805 */ /* 0x000fc6000001ff00 */
[----:B------:R-:W-:Y:S01]  /*16c0*/  FMUL.FTZ R0, R0, UR4 ;  /* 0x0000000400007c20 */ /* 0x000fe20008410000 */
[----:B------:R-:W-:-:S04]  /*16d0*/  UIADD3 UR4, UR49, 0x9f, URZ ;  /* 0x0000009f31047890 */ /* 0x000fc8000fffe03f */
[----:B------:R-:W-:Y:S01]  /*16e0*/  UIMAD.WIDE UR4, UR4, 0x66666667, URZ ;  /* 0x66666667040478a5 */ /* 0x000fe2000f8e023f */
[----:B------:R-:W-:-:S03]  /*16f0*/  R2UR UR43, R0 ;  /* 0x00000000002b72ca */ /* 0x000fc600000e0000 */
[----:B------:R-:W-:-:S04]  /*1700*/  USHF.R.U32.HI UR4, URZ, 0x1f, UR5 ;  /* 0x0000001f3f047899 */ /* 0x000fc80008011605 */
[----:B------:R-:W-:-:S03]  /*1710*/  ULEA.HI.SX32 UR4, UR5, UR4, 0x1a ;  /* 0x0000000405047291 */ /* 0x000fc6000f8fd23f */
[----:B------:R-:W-:Y:S01]  /*1720*/  @UP2 ULDC UR5, c[0x0][0x42c] ;  /* 0x00010b0000052ab9 */ /* 0x000fe20000000800 */
[----:B------:R-:W-:-:S04]  /*1730*/  UISETP.LT.AND UP0, UPT, UR4, UR6, UPT ;  /* 0x000000060400728c */ /* 0x000fc8000bf01270 */
[----:B------:R-:W-:Y:S02]  /*1740*/  USEL UR54, UR4, UR6, UP0 ;  /* 0x0000000604367287 */ /* 0x000fe40008000000 */
[----:B------:R-:W-:Y:S02]  /*1750*/  UIMAD.WIDE.U32 UR4, UR42, UR5, URZ ;  /* 0x000000052a0472a5 */ /* 0x000fe4000f8e003f */
[----:B------:R-:W-:Y:S01]  /*1760*/  UISETP.GE.AND UP0, UPT, UR54, 0x1, UPT ;  /* 0x000000013600788c */ /* 0x000fe2000bf06270 */
[----:B------:R-:W-:Y:S02]  /*1770*/  @UP2 ULDC UR6, c[0x0][0x430] ;  /* 0x00010c0000062ab9 */ /* 0x000fe40000000800 */
[----:B------:R-:W-:-:S03]  /*1780*/  @UP2 USHF.R.U32.HI UR42, URZ, UR6, UR5 ;  /* 0x000000063f2a2299 */ /* 0x000fc60008011605 */
[----:B------:R-:W-:-:S13]  /*1790*/  PLOP3.LUT P1, PT, PT, PT, UP0, 0x80, 0x0 ;  /* 0x000000000000781c */ /* 0x000fda0003f2f008 */
[----:B------:R-:W-:Y:S05]  /*17a0*/  @!P1 BRA `(.L_x_1646) ;  /* 0x00000084008c9947 */ /* 0x000fea0003800000 */
        /* <DEDUP_REMOVED lines=31> */
.L_x_1647:
        /* <DEDUP_REMOVED lines=9> */
.L_x_1786:
[----:B------:R-:W-:Y:S05]  /*1a30*/  @!P0 BRA `(.L_x_1649) ;  /* 0x0000000000048947 */ /* 0x000fea0003800000 */
[----:B------:R-:W-:Y:S01]  /*1a40*/  BPT.TRAP 0x1 ;  /* 0x000000040000795c */ /* 0x000fe20000300000 */
.L_x_1649:
[----:B0-----:R-:W-:Y:S02]  /*1a50*/  IMAD.U32 R3, RZ, RZ, UR36 ;  /* 0x00000024ff037e24 */ /* 0x001fe4000f8e00ff */
[----:B------:R-:W-:-:S03]  /*1a60*/  IMAD.U32 R0, RZ, RZ, UR46 ;  /* 0x0000002eff007e24 */ /* 0x000fc6000f8e00ff */
[----:B------:R-:W-:Y:S02]  /*1a70*/  LEA R3, R3, UR45, 0x3 ;  /* 0x0000002d03037c11 */ /* 0x000fe4000f8e18ff */
[----:B------:R-:W-:-:S04]  /*1a80*/  SHF.L.U32 R0, R0, 0x1f, RZ ;  /* 0x0000001f00007819 */ /* 0x000fc800000006ff */
[----:B------:R0:W1:Y:S01]  /*1a90*/  SYNCS.PHASECHK.TRANS64.TRYWAIT P1, [R3+URZ+0x13230], R0 ;  /* 0x01323000030075a7 */ /* 0x000062000802017f */
[----:B------:R-:W-:Y:S05]  /*1aa0*/  @!P0 BRA `(.L_x_1650) ;  /* 0x0000000000048947 */ /* 0x000fea0003800000 */
[----:B------:R-:W-:Y:S01]  /*1ab0*/  BPT.TRAP 0x1 ;  /* 0x000000040000795c */ /* 0x000fe20000300000 */
.L_x_1650:
[----:B-1----:R-:W-:Y:S05]  /*1ac0*/  @P1 BRA `(.L_x_1651) ;  /* 0x0000000000081947 */ /* 0x002fea0003800000 */
[----:B------:R-:W1:Y:S02]  /*1ad0*/  SYNCS.PHASECHK.TRANS64.TRYWAIT P1, [R3+URZ+0x13230], R0 ;  /* 0x01323000030075a7 */ /* 0x000e64000802017f */
[----:B-1----:R-:W-:Y:S05]  /*1ae0*/  @!P1 BRA `(.L_x_1652) ;  /* 0x000000e400209947 */ /* 0x002fea0003800000 */
.L_x_1651:
[----:B------:R-:W2:Y:S01]  /*1af0*/  S2R R2, SR_TID.X ;  /* 0x0000000000027919 */ /* 0x000ea20000002100 */
[----:B------:R-:W-:Y:S01]  /*1b00*/  UIADD3 UR4, UR45, 0xe000, URZ ;  /* 0x0000e0002d047890 */ /* 0x000fe2000fffe03f */
[----:B------:R-:W-:-:S03]  /*1b10*/  IMAD.MOV.U32 R55, RZ, RZ, RZ ;  /* 0x000000ffff377224 */ /* 0x000fc600078e00ff */
[----:B------:R-:W-:-:S04]  /*1b20*/  USHF.R.U32.HI UR4, URZ, 0x4, UR4 ;  /* 0x000000043f047899 */ /* 0x000fc80008011604 */
[----:B------:R-:W-:-:S06]  /*1b30*/  ULOP3.LUT UR4, UR4, 0x3fff, URZ, 0xc0, !UPT ;  /* 0x00003fff04047892 */ /* 0x000fcc000f8ec03f */
[----:B------:R-:W-:Y:S01]  /*1b40*/  IMAD.U32 R5, RZ, RZ, UR4 ;  /* 0x00000004ff057e24 */ /* 0x000fe2000f8e00ff */
[----:B------:R-:W-:Y:S05]  /*1b50*/  WARPSYNC.ALL ;  /* 0x0000000000007948 */ /* 0x000fea0003800000 */
[----:B------:R-:W-:Y:S02]  /*1b60*/  LOP3.LUT R5, R5, 0x10000, RZ, 0xfc, !PT ;  /* 0x0001000005057812 */ /* 0x000fe400078efcff */
[----:B--2---:R-:W-:Y:S02]  /*1b70*/  LOP3.LUT P1, RZ, R2, 0x7f, RZ, 0xc0, !PT ;  /* 0x0000007f02ff7812 */ /* 0x004fe4000782c0ff */
[----:B------:R-:W-:Y:S01]  /*1b80*/  R2UR UR12, R5 ;  /* 0x00000000050c72ca */ /* 0x000fe200000e0000 */
[----:B------:R-:W-:Y:S01]  /*1b90*/  ULOP3.LUT UR55, UR55, 0x10000, URZ, 0xfc, !UPT ;  /* 0x0001000037377892 */ /* 0x000fe2000f8efc3f */
[----:B------:R-:W-:Y:S01]  /*1ba0*/  WARPGROUP.ARRIVE ;  /* 0x00000000000079c5 */ /* 0x000fe20000000000 */
[----:B------:R-:W-:Y:S01]  /*1bb0*/  UMOV UR9, 0x80000020 ;  /* 0x8000002000097882 */ /* 0x000fe20000000000 */
[----:B------:R-:W-:Y:S01]  /*1bc0*/  UMOV UR11, 0x80000020 ;  /* 0x80000020000b7882 */ /* 0x000fe20000000000 */
[----:B------:R-:W-:Y:S01]  /*1bd0*/  UIADD3 UR6, UR55, 0x2, URZ ;  /* 0x0000000237067890 */ /* 0x000fe2000fffe03f */
[----:B01----:R-:W-:Y:S01]  /*1be0*/  IMAD.U32 R0, RZ, RZ, UR51 ;  /* 0x00000033ff007e24 */ /* 0x003fe2000f8e00ff */
[----:B------:R-:W-:Y:S01]  /*1bf0*/  UMOV UR7, 0x80000020 ;  /* 0x8000002000077882 */ /* 0x000fe20000000000 */
[----:B------:R-:W-:Y:S01]  /*1c00*/  UMOV UR8, UR55 ;  /* 0x0000003700087c82 */ /* 0x000fe20008000000 */
[----:B------:R-:W-:Y:S01]  /*1c10*/  IMAD.U32 R51, RZ, RZ, UR43 ;  /* 0x0000002bff337e24 */ /* 0x000fe2000f8e00ff */
[----:B------:R-:W-:Y:S01]  /*1c20*/  UIADD3 UR22, UR54, -0x2, URZ ;  /* 0xfffffffe36167890 */ /* 0x000fe2000fffe03f */
[----:B------:R-:W-:-:S02]  /*1c30*/  IMAD R13, R0, 0xc0, R19 ;  /* 0x000000c0000d7824 */ /* 0x000fc400078e0213 */
        /* <DEDUP_REMOVED lines=29> */
[----:B------:R-:W-:Y:S02]  /*1e10*/  UIMAD UR10, UR54, -0xa0, UR49 ;  /* 0xffffff60360a78a4 */ /* 0x000fe4000f8e0231 */
[----:B------:R-:W-:Y:S02]  /*1e20*/  WARPGROUP.DEPBAR.LE gsb0, 0x0 ;  /* 0x00008000000079c5 */ /* 0x000fe40000010000 */
[----:B------:R-:W-:-:S06]  /*1e30*/  WARPGROUP.ARRIVE ;  /* 0x00000000000079c5 */ /* 0x000fcc0000000000 */
[----:B------:R-:W-:Y:S01]  /*1e40*/  QGMMA.64x32x32.F32.E4M3.E4M3 R104, gdesc[UR4], R104, gsb0 ;  /* 0x00600000046879f3 */ /* 0x000fe20008000868 */
[----:B------:R-:W-:Y:S01]  /*1e50*/  UIADD3 UR6, UR12, 0x82, URZ ;  /* 0x000000820c067890 */ /* 0x000fe2000fffe03f */
[----:B------:R-:W-:Y:S01]  /*1e60*/  UMOV UR7, 0x80000020 ;  /* 0x8000002000077882 */ /* 0x000fe20000000000 */
[----:B------:R-:W-:Y:S02]  /*1e70*/  WARPGROUP.DEPBAR.LE gsb0, 0x0 ;  /* 0x00008000000079c5 */ /* 0x000fe40000010000 */
[----:B------:R-:W-:-:S06]  /*1e80*/  WARPGROUP.ARRIVE ;  /* 0x00000000000079c5 */ /* 0x000fcc0000000000 */
[----:B------:R-:W-:Y:S01]  /*1e90*/  QGMMA.64x32x32.F32.E4M3.E4M3 R88, gdesc[UR4], R88, gsb0 ;  /* 0x00600000045879f3 */ /* 0x000fe20008000858 */
[----:B------:R-:W-:Y:S01]  /*1ea0*/  UIADD3 UR6, -UR50, 0xa1, UR10 ;  /* 0x000000a132067890 */ /* 0x000fe2000fffe10a */
[----:B------:R-:W-:Y:S01]  /*1eb0*/  UMOV UR7, 0x80000020 ;  /* 0x8000002000077882 */ /* 0x000fe20000000000 */
[----:B------:R-:W-:-:S04]  /*1ec0*/  UIADD3 UR10, UR10, 0xa0, URZ ;  /* 0x000000a00a0a7890 */ /* 0x000fc8000fffe03f */
[----:B------:R-:W-:Y:S01]  /*1ed0*/  IMAD.U32 R7, RZ, RZ, UR6 ;  /* 0x00000006ff077e24 */ /* 0x000fe2000f8e00ff */
[----:B------:R-:W-:Y:S01]  /*1ee0*/  UIADD3 UR6, UR12, 0x102, URZ ;  /* 0x000001020c067890 */ /* 0x000fe2000fffe03f */
[----:B------:R-:W-:Y:S02]  /*1ef0*/  IMAD.U32 R11, RZ, RZ, UR10 ;  /* 0x0000000aff0b7e24 */ /* 0x000fe4000f8e00ff */
[C---:B------:R-:W-:Y:S02]  /*1f00*/  IMAD R2, R18.reuse, -0x2, R7 ;  /* 0xfffffffe12027824 */ /* 0x040fe400078e0207 */
[----:B------:R-:W-:-:S03]  /*1f10*/  IMAD R11, R18, -0x2, R11 ;  /* 0xfffffffe120b7824 */ /* 0x000fc600078e020b */
[----:B------:R-:W-:Y:S02]  /*1f20*/  IADD3 R0, R2, 0x8, R13 ;  /* 0x0000000802007810 */ /* 0x000fe40007ffe00d */
[----:B------:R-:W-:Y:S02]  /*1f30*/  VIADDMNMX R2, R13, R2, R11, PT ;  /* 0x000000020d027246 */ /* 0x000fe4000380010b */
[----:B------:R-:W-:-:S04]  /*1f40*/  VIMNMX R0, R11, R0, PT ;  /* 0x000000000b007248 */ /* 0x000fc80003fe0100 */
[C---:B------:R-:W-:Y:S02]  /*1f50*/  ISETP.GT.AND P2, PT, R0.reuse, RZ, PT ;  /* 0x000000ff0000720c */ /* 0x040fe40003f44270 */
[C---:B------:R-:W-:Y:S02]  /*1f60*/  ISETP.GT.AND P3, PT, R0.reuse, 0x1, PT ;  /* 0x000000010000780c */ /* 0x040fe40003f64270 */
[----:B------:R-:W-:Y:S02]  /*1f70*/  ISETP.GT.AND P4, PT, R0, 0x8, PT ;  /* 0x000000080000780c */ /* 0x000fe40003f84270 */
[----:B------:R-:W-:Y:S02]  /*1f80*/  FSEL R7, R106, -INF , P2 ;  /* 0xff8000006a077808 */ /* 0x000fe40001000000 */
[----:B------:R-:W-:Y:S02]  /*1f90*/  FSEL R107, R107, -INF , P3 ;  /* 0xff8000006b6b7808 */ /* 0x000fe40001800000 */
[----:B------:R-:W-:-:S02]  /*1fa0*/  ISETP.GT.AND P2, PT, R0, 0x9, PT ;  /* 0x000000090000780c */ /* 0x000fc40003f44270 */
[----:B------:R-:W-:Y:S02]  /*1fb0*/  FSEL R9, R110, -INF , P4 ;  /* 0xff8000006e097808 */ /* 0x000fe40002000000 */
[----:B------:R-:W-:Y:S02]  /*1fc0*/  FMNMX.FTZ R4, R7, R107, !PT ;  /* 0x0000006b07047209 */ /* 0x000fe40007810000 */
[C---:B------:R-:W-:Y:S02]  /*1fd0*/  ISETP.GT.AND P3, PT, R0.reuse, 0x10, PT ;  /* 0x000000100000780c */ /* 0x040fe40003f64270 */
[----:B------:R-:W-:Y:S02]  /*1fe0*/  FSEL R111, R111, -INF , P2 ;  /* 0xff8000006f6f7808 */ /* 0x000fe40001000000 */
[----:B------:R-:W-:Y:S02]  /*1ff0*/  FMNMX.FTZ R4, R9, R4, !PT ;  /* 0x0000000409047209 */ /* 0x000fe40007810000 */
[----:B------:R-:W-:-:S02]  /*2000*/  ISETP.GT.AND P2, PT, R0, 0x11, PT ;  /* 0x000000110000780c */ /* 0x000fc40003f44270 */
[----:B------:R-:W-:Y:S02]  /*2010*/  FSEL R47, R114, -INF , P3 ;  /* 0xff800000722f7808 */ /* 0x000fe40001800000 */
[----:B------:R-:W-:Y:S02]  /*2020*/  FMNMX.FTZ R4, R111, R4, !PT ;  /* 0x000000046f047209 */ /* 0x000fe40007810000 */
[C---:B------:R-:W-:Y:S02]  /*2030*/  ISETP.GT.AND P3, PT, R0.reuse, 0x18, PT ;  /* 0x000000180000780c */ /* 0x040fe40003f64270 */
[----:B------:R-:W-:Y:S02]  /*2040*/  FSEL R115, R115, -INF , P2 ;  /* 0xff80000073737808 */ /* 0x000fe40001000000 */
[----:B------:R-:W-:Y:S02]  /*2050*/  FMNMX.FTZ R4, R47, R4, !PT ;  /* 0x000000042f047209 */ /* 0x000fe40007810000 */
[----:B------:R-:W-:Y:S01]  /*2060*/  ISETP.GT.AND P2, PT, R0, 0x19, PT ;  /* 0x000000190000780c */ /* 0x000fe20003f44270 */
[----:B------:R-:W-:-:S02]  /*2070*/  WARPGROUP.DEPBAR.LE gsb0, 0x0 ;  /* 0x00008000000079c5 */ /* 0x000fc40000010000 */
[----:B------:R-:W-:Y:S01]  /*2080*/  WARPGROUP.ARRIVE ;  /* 0x00000000000079c5 */ /* 0x000fe20000000000 */
[----:B------:R-:W-:Y:S02]  /*2090*/  FSEL R45, R118, -INF , P3 ;  /* 0xff800000762d7808 */ /* 0x000fe40001800000 */
[----:B------:R-:W-:Y:S02]  /*20a0*/  FMNMX.FTZ R4, R115, R4, !PT ;  /* 0x0000000473047209 */ /* 0x000fe40007810000 */
        /* <DEDUP_REMOVED lines=31> */
[----:B------:R-:W-:Y:S02]  /*22a0*/  FMNMX.FTZ R49, R103, R4, !PT ;  /* 0x0000000467317209 */ /* 0x000fe40007810000 */
[----:B------:R-:W-:Y:S01]  /*22b0*/  ISETP.GT.AND P4, PT, R2, 0x8, PT ;  /* 0x000000080200780c */ /* 0x000fe20003f84270 */
[----:B------:R-:W-:Y:S02]  /*22c0*/  WARPGROUP.DEPBAR.LE gsb0, 0x0 ;  /* 0x00008000000079c5 */ /* 0x000fe40000010000 */
[----:B------:R-:W-:Y:S01]  /*22d0*/  WARPGROUP.ARRIVE ;  /* 0x00000000000079c5 */ /* 0x000fe20000000000 */
[----:B------:R-:W-:Y:S02]  /*22e0*/  FSEL R74, R74, -INF , P3 ;  /* 0xff8000004a4a7808 */ /* 0x000fe40001800000 */
[----:B------:R-:W-:-:S02]  /*22f0*/  ISETP.GT.AND P3, PT, R0, 0x48, PT ;  /* 0x000000480000780c */ /* 0x000fc40003f64270 */
[----:B------:R-:W-:Y:S01]  /*2300*/  FSEL R75, R75, -INF , P2 ;  /* 0xff8000004b4b7808 */ /* 0x000fe20001000000 */
[----:B------:R-:W-:Y:S01]  /*2310*/  QGMMA.64x32x32.F32.E4M3.E4M3 R56, gdesc[UR4], R56, gsb0 ;  /* 0x00600000043879f3 */ /* 0x000fe20008000838 */
[----:B------:R-:W-:Y:S01]  /*2320*/  UIADD3 UR6, UR12, 0x202, URZ ;  /* 0x000002020c067890 */ /* 0x000fe2000fffe03f */
[----:B------:R-:W-:Y:S01]  /*2330*/  FMNMX.FTZ R4, R74, R49, !PT ;  /* 0x000000314a047209 */ /* 0x000fe20007810000 */
[----:B------:R-:W-:Y:S01]  /*2340*/  UMOV UR7, 0x80000020 ;  /* 0x8000002000077882 */ /* 0x000fe20000000000 */
        /* <DEDUP_REMOVED lines=19> */
[----:B------:R-:W-:Y:S02]  /*2480*/  FMNMX.FTZ R49, R87, R4, !PT ;  /* 0x0000000457317209 */ /* 0x000fe40007810000 */
[----:B------:R-:W-:Y:S01]  /*2490*/  FSEL R108, R108, -INF , P4 ;  /* 0xff8000006c6c7808 */ /* 0x000fe20002000000 */
[----:B------:R-:W-:Y:S02]  /*24a0*/  WARPGROUP.DEPBAR.LE gsb0, 0x0 ;  /* 0x00008000000079c5 */ /* 0x000fe40000010000 */
[----:B------:R-:W-:Y:S01]  /*24b0*/  WARPGROUP.ARRIVE ;  /* 0x00000000000079c5 */ /* 0x000fe20000000000 */
[----:B------:R-:W-:-:S02]  /*24c0*/  FSEL R58, R58, -INF , P3 ;  /* 0xff8000003a3a7808 */ /* 0x000fc40001800000 */
[----:B------:R-:W-:Y:S02]  /*24d0*/  ISETP.GT.AND P3, PT, R0, 0x68, PT ;  /* 0x000000680000780c */ /* 0x000fe40003f64270 */
[----:B------:R-:W-:Y:S01]  /*24e0*/  FSEL R59, R59, -INF , P2 ;  /* 0xff8000003b3b7808 */ /* 0x000fe20001000000 */
[----:B------:R-:W-:Y:S01]  /*24f0*/  QGMMA.64x32x32.F32.E4M3.E4M3 R24, gdesc[UR4], R24, gsb0 ;  /* 0x00600000041879f3 */ /* 0x000fe20008000818 */
[----:B------:R-:W-:Y:S01]  /*2500*/  FMNMX.FTZ R4, R58, R49, !PT ;  /* 0x000000313a047209 */ /* 0x000fe20007810000 */
[----:B------:R-:W-:Y:S01]  /*2510*/  UIADD3 UR6, UR49, -UR50, URZ ;  /* 0x8000003231067290 */ /* 0x000fe2000fffe03f */
[----:B------:R-:W-:Y:S02]  /*2520*/  ISETP.GT.AND P2, PT, R0, 0x69, PT ;  /* 0x000000690000780c */ /* 0x000fe40003f44270 */
[----:B------:R-:W-:Y:S01]  /*2530*/  FSEL R62, R62, -INF , P3 ;  /* 0xff8000003e3e7808 */ /* 0x000fe20001800000 */
[----:B------:R-:W-:Y:S01]  /*2540*/  UIMAD UR6, UR51, 0xc0, UR6 ;  /* 0x000000c0330678a4 */ /* 0x000fe2000f8e0206 */
[----:B------:R-:W-:-:S02]  /*2550*/  FMNMX.FTZ R49, R59, R4, !PT ;  /* 0x000000043b317209 */ /* 0x000fc40007810000 */
[----:B------:R-:W-:Y:S01]  /*2560*/  ISETP.GT.AND P3, PT, R0, 0x70, PT ;  /* 0x000000700000780c */ /* 0x000fe20003f64270 */
[----:B------:R-:W-:Y:S01]  /*2570*/  UIMAD.WIDE UR6, UR6, 0x66666667, URZ ;  /* 0x66666667060678a5 */ /* 0x000fe2000f8e023f */
[----:B------:R-:W-:Y:S02]  /*2580*/  FSEL R63, R63, -INF , P2 ;  /* 0xff8000003f3f7808 */ /* 0x000fe40001000000 */
[----:B------:R-:W-:Y:S01]  /*2590*/  FMNMX.FTZ R4, R62, R49, !PT ;  /* 0x000000313e047209 */ /* 0x000fe20007810000 */
[----:B------:R-:W-:Y:S01]  /*25a0*/  USHF.R.U32.HI UR6, URZ, 0x1f, UR7 ;  /* 0x0000001f3f067899 */ /* 0x000fe20008011607 */
[----:B------:R-:W-:Y:S02]  /*25b0*/  ISETP.GT.AND P2, PT, R0, 0x71, PT ;  /* 0x000000710000780c */ /* 0x000fe40003f44270 */
[----:B------:R-:W-:Y:S01]  /*25c0*/  FSEL R66, R66, -INF , P3 ;  /* 0xff80000042427808 */ /* 0x000fe20001800000 */
[----:B------:R-:W-:Y:S01]  /*25d0*/  ULEA.HI.SX32 UR6, UR7, UR6, 0x1a ;  /* 0x0000000607067291 */ /* 0x000fe2000f8fd23f */
[----:B------:R-:W-:-:S02]  /*25e0*/  FMNMX.FTZ R49, R63, R4, !PT ;  /* 0x000000043f317209 */ /* 0x000fc40007810000 */
[----:B------:R-:W-:Y:S01]  /*25f0*/  ISETP.GT.AND P3, PT, R0, 0x78, PT ;  /* 0x000000780000780c */ /* 0x000fe20003f64270 */
[----:B------:R-:W-:Y:S01]  /*2600*/  UISETP.LT.AND UP0, UPT, URZ, UR6, UPT ;  /* 0x000000063f00728c */ /* 0x000fe2000bf01270 */
[----:B------:R-:W-:Y:S02]  /*2610*/  FSEL R67, R67, -INF , P2 ;  /* 0xff80000043437808 */ /* 0x000fe40001000000 */
[----:B------:R-:W-:Y:S01]  /*2620*/  FMNMX.FTZ R4, R66, R49, !PT ;  /* 0x0000003142047209 */ /* 0x000fe20007810000 */
[----:B------:R-:W-:Y:S01]  /*2630*/  USEL UR21, URZ, UR6, !UP0 ;  /* 0x000000063f157287 */ /* 0x000fe2000c000000 */
[----:B------:R-:W-:Y:S02]  /*2640*/  ISETP.GT.AND P2, PT, R0, 0x79, PT ;  /* 0x000000790000780c */ /* 0x000fe40003f44270 */
[----:B------:R-:W-:Y:S01]  /*2650*/  FSEL R70, R70, -INF , P3 ;  /* 0xff80000046467808 */ /* 0x000fe20001800000 */
[----:B------:R-:W-:Y:S01]  /*2660*/  UISETP.GE.AND UP0, UPT, UR22, UR21, UPT ;  /* 0x000000151600728c */ /* 0x000fe2000bf06270 */
[----:B------:R-:W-:-:S02]  /*2670*/  FMNMX.FTZ R49, R67, R4, !PT ;  /* 0x0000000443317209 */ /* 0x000fc40007810000 */
[----:B------:R-:W-:Y:S02]  /*2680*/  ISETP.GT.AND P3, PT, R0, 0x80, PT ;  /* 0x000000800000780c */ /* 0x000fe40003f64270 */
[----:B------:R-:W-:Y:S02]  /*2690*/  FSEL R71, R71, -INF , P2 ;  /* 0xff80000047477808 */ /* 0x000fe40001000000 */
[----:B------:R-:W-:Y:S02]  /*26a0*/  FMNMX.FTZ R4, R70, R49, !PT ;  /* 0x0000003146047209 */ /* 0x000fe40007810000 */
[----:B------:R-:W-:Y:S02]  /*26b0*/  ISETP.GT.AND P2, PT, R0, 0x81, PT ;  /* 0x000000810000780c */ /* 0x000fe40003f44270 */
[----:B------:R-:W-:Y:S01]  /*26c0*/  FMNMX.FTZ R49, R71, R4, !PT ;  /* 0x0000000447317209 */ /* 0x000fe20007810000 */
[----:B------:R-:W-:Y:S02]  /*26d0*/  WARPGROUP.DEPBAR.LE gsb0, 0x0 ;  /* 0x00008000000079c5 */ /* 0x000fe40000010000 */
[----:B------:R-:W-:-:S02]  /*26e0*/  FSEL R26, R26, -INF , P3 ;  /* 0xff8000001a1a7808 */ /* 0x000fc40001800000 */
        /* <DEDUP_REMOVED lines=18> */
[----:B------:R-:W-:Y:S02]  /*2810*/  FSEL R39, R39, -INF , P2 ;  /* 0xff80000027277808 */ /* 0x000fe40001000000 */
[----:B------:R-:W-:Y:S02]  /*2820*/  FMNMX.FTZ R0, R38, R49, !PT ;  /* 0x0000003126007209 */ /* 0x000fe40007810000 */
[C---:B------:R-:W-:Y:S02]  /*2830*/  ISETP.GT.AND P3, PT, R2.reuse, 0x1, PT ;  /* 0x000000010200780c */ /* 0x040fe40003f64270 */
[----:B------:R-:W-:Y:S02]  /*2840*/  FMNMX.FTZ R8, R39, R0, !PT ;  /* 0x0000000027087209 */ /* 0x000fe40007810000 */
[----:B------:R-:W-:Y:S02]  /*2850*/  FSEL R105, R105, -INF , P3 ;  /* 0xff80000069697808 */ /* 0x000fe40001800000 */
[----:B------:R-:W-:Y:S01]  /*2860*/  ISETP.GT.AND P3, PT, R2, 0x10, PT ;  /* 0x000000100200780c */ /* 0x000fe20003f64270 */
[----:B------:R-:W0:Y:S03]  /*2870*/  SHFL.BFLY PT, R49, R8, 0x2, 0x1f ;  /* 0x0c401f0008317f89 */ /* 0x000e2600000e0000 */
[----:B------:R-:W-:-:S02]  /*2880*/  FSEL R112, R112, -INF , P3 ;  /* 0xff80000070707808 */ /* 0x000fc40001800000 */
[----:B------:R-:W-:-:S04]  /*2890*/  ISETP.GT.AND P3, PT, R2, 0x18, PT ;  /* 0x000000180200780c */ /* 0x000fc80003f64270 */
[----:B------:R-:W-:Y:S02]  /*28a0*/  FSEL R116, R116, -INF , P3 ;  /* 0xff80000074747808 */ /* 0x000fe40001800000 */
[----:B------:R-:W-:-:S04]  /*28b0*/  ISETP.GT.AND P3, PT, R2, 0x21, PT ;  /* 0x000000210200780c */ /* 0x000fc80003f64270 */
[----:B------:R-:W-:Y:S02]  /*28c0*/  FSEL R89, R89, -INF , P3 ;  /* 0xff80000059597808 */ /* 0x000fe40001800000 */
[----:B------:R-:W-:-:S04]  /*28d0*/  ISETP.GT.AND P3, PT, R2, 0x29, PT ;  /* 0x000000290200780c */ /* 0x000fc80003f64270 */
[----:B------:R-:W-:Y:S02]  /*28e0*/  FSEL R93, R93, -INF , P3 ;  /* 0xff8000005d5d7808 */ /* 0x000fe40001800000 */
[----:B------:R-:W-:Y:S02]  /*28f0*/  ISETP.GT.AND P3, PT, R2, 0x31, PT ;  /* 0x000000310200780c */ /* 0x000fe40003f64270 */
[----:B0-----:R-:W-:Y:S02]  /*2900*/  FMNMX.FTZ R49, R8, R49, !PT ;  /* 0x0000003108317209 */ /* 0x001fe40007810000 */
        /* <DEDUP_REMOVED lines=13> */
[C---:B------:R-:W-:Y:S01]  /*29e0*/  FSETP.NEU.FTZ.AND P2, PT, R0.reuse, -INF , PT ;  /* 0xff8000000000780b */ /* 0x040fe20003f5d000 */
[----:B------:R-:W-:-:S01]  /*29f0*/  FFMA.FTZ R4, R0, R51, -8 ;  /* 0xc100000000047423 */ /* 0x000fc20000010033 */
[----:B------:R-:W-:-:S04]  /*2a00*/  ISETP.GT.AND P3, PT, R2, 0x61, PT ;  /* 0x000000610200780c */ /* 0x000fc80003f64270 */
[----:B------:R-:W-:Y:S02]  /*2a10*/  FSEL R4, R4, RZ, P2 ;  /* 0x000000ff04047208 */ /* 0x000fe40001000000 */
[----:B------:R-:W-:Y:S02]  /*2a20*/  ISETP.GT.AND P2, PT, R2, RZ, PT ;  /* 0x000000ff0200720c */ /* 0x000fe40003f44270 */
[----:B------:R-:W-:Y:S01]  /*2a30*/  FSEL R57, R57, -INF , P3 ;  /* 0xff80000039397808 */ /* 0x000fe20001800000 */
[----:B------:R-:W-:-:S01]  /*2a40*/  FFMA.FTZ R12, R45, UR43, -R4 ;  /* 0x0000002b2d0c7c23 */ /* 0x000fc20008010804 */
[----:B------:R-:W-:Y:S01]  /*2a50*/  FSEL R104, R104, -INF , P2 ;  /* 0xff80000068687808 */ /* 0x000fe20001000000 */
[----:B------:R-:W-:-:S01]  /*2a60*/  FFMA.FTZ R10, R47, UR43, -R4 ;  /* 0x0000002b2f0a7c23 */ /* 0x000fc20008010804 */
[----:B------:R-:W-:Y:S01]  /*2a70*/  ISETP.GT.AND P2, PT, R2, 0x9, PT ;  /* 0x000000090200780c */ /* 0x000fe20003f44270 */
[----:B------:R-:W-:-:S01]  /*2a80*/  FFMA.FTZ R75, R75, UR43, -R4 ;  /* 0x0000002b4b4b7c23 */ /* 0x000fc20008010804 */
[----:B------:R-:W-:Y:S01]  /*2a90*/  FMNMX.FTZ R13, R104, R105, !PT ;  /* 0x00000069680d7209 */ /* 0x000fe20007810000 */
[----:B------:R-:W-:-:S01]  /*2aa0*/  FFMA.FTZ R79, R79, UR43, -R4 ;  /* 0x0000002b4f4f7c23 */ /* 0x000fc20008010804 */
[----:B------:R-:W-:Y:S01]  /*2ab0*/  FSEL R109, R109, -INF , P2 ;  /* 0xff8000006d6d7808 */ /* 0x000fe20001000000 */
[----:B------:R-:W-:-:S01]  /*2ac0*/  FFMA.FTZ R6, R7, UR43, -R4 ;  /* 0x0000002b07067c23 */ /* 0x000fc20008010804 */
[----:B------:R-:W-:Y:S01]  /*2ad0*/  FMNMX.FTZ R14, R108, R13, !PT ;  /* 0x0000000d6c0e7209 */ /* 0x000fe20007810000 */
        /* <DEDUP_REMOVED lines=44> */
[----:B------:R-:W-:Y:S01]  /*2da0*/  MUFU.EX2 R6, R6 ;  /* 0x0000000600067308 */ /* 0x000fe20000000800 */
[----:B------:R-:W-:-:S02]  /*2db0*/  FMNMX.FTZ R41, R97, R42, !PT ;  /* 0x0000002a61297209 */ /* 0x000fc40007810000 */
[----:B------:R-:W-:Y:S02]  /*2dc0*/  ISETP.GT.AND P2, PT, R2, 0x40, PT ;  /* 0x000000400200780c */ /* 0x000fe40003f44270 */
[----:B------:R-:W-:Y:S02]  /*2dd0*/  FMNMX.FTZ R42, R100, R41, !PT ;  /* 0x00000029642a7209 */ /* 0x000fe40007810000 */
[----:B------:R-:W-:Y:S01]  /*2de0*/  FSEL R72, R72, -INF , P2 ;  /* 0xff80000048487808 */ /* 0x000fe20001000000 */
[----:B------:R-:W-:Y:S01]  /*2df0*/  MUFU.EX2 R7, R7 ;  /* 0x0000000700077308 */ /* 0x000fe20000000800 */
[----:B------:R-:W-:Y:S01]  /*2e00*/  FMNMX.FTZ R45, R101, R42, !PT ;  /* 0x0000002a652d7209 */ /* 0x000fe20007810000 */
[----:B------:R-:W-:Y:S01]  /*2e10*/  FFMA.FTZ R42, R43, UR43, -R4 ;  /* 0x0000002b2b2a7c23 */ /* 0x000fe20008010804 */
[----:B------:R-:W-:Y:S02]  /*2e20*/  ISETP.GT.AND P2, PT, R2, 0x48, PT ;  /* 0x000000480200780c */ /* 0x000fe40003f44270 */
[----:B------:R-:W-:-:S02]  /*2e30*/  FMNMX.FTZ R44, R72, R45, !PT ;  /* 0x0000002d482c7209 */ /* 0x000fc40007810000 */
[----:B------:R-:W-:Y:S01]  /*2e40*/  FSEL R76, R76, -INF , P2 ;  /* 0xff8000004c4c7808 */ /* 0x000fe20001000000 */
[----:B------:R-:W-:Y:S01]  /*2e50*/  MUFU.EX2 R8, R8 ;  /* 0x0000000800087308 */ /* 0x000fe20000000800 */
[----:B------:R-:W-:Y:S02]  /*2e60*/  FMNMX.FTZ R43, R73, R44, !PT ;  /* 0x0000002c492b7209 */ /* 0x000fe40007810000 */
[----:B------:R-:W-:Y:S02]  /*2e70*/  ISETP.GT.AND P2, PT, R2, 0x50, PT ;  /* 0x000000500200780c */ /* 0x000fe40003f44270 */
[----:B------:R-:W-:Y:S02]  /*2e80*/  FMNMX.FTZ R44, R76, R43, !PT ;  /* 0x0000002b4c2c7209 */ /* 0x000fe40007810000 */
[----:B------:R-:W-:Y:S01]  /*2e90*/  FSEL R80, R80, -INF , P2 ;  /* 0xff80000050507808 */ /* 0x000fe20001000000 */
[----:B------:R-:W0:Y:S01]  /*2ea0*/  MUFU.EX2 R9, R9 ;  /* 0x0000000900097308 */ /* 0x000e220000000800 */
[----:B------:R-:W-:Y:S01]  /*2eb0*/  FMNMX.FTZ R45, R77, R44, !PT ;  /* 0x0000002c4d2d7209 */ /* 0x000fe20007810000 */
[----:B------:R-:W-:Y:S01]  /*2ec0*/  FFMA.FTZ R44, R74, UR43, -R4 ;  /* 0x0000002b4a2c7c23 */ /* 0x000fe20008010804 */
[----:B------:R-:W-:-:S02]  /*2ed0*/  ISETP.GT.AND P2, PT, R2, 0x58, PT ;  /* 0x000000580200780c */ /* 0x000fc40003f44270 */
[----:B------:R-:W-:Y:S02]  /*2ee0*/  FMNMX.FTZ R46, R80, R45, !PT ;  /* 0x0000002d502e7209 */ /* 0x000fe40007810000 */
[----:B------:R-:W-:Y:S01]  /*2ef0*/  FSEL R84, R84, -INF , P2 ;  /* 0xff80000054547808 */ /* 0x000fe20001000000 */
[----:B------:R-:W-:Y:S01]  /*2f00*/  MUFU.EX2 R10, R10 ;  /* 0x0000000a000a7308 */ /* 0x000fe20000000800 */
[----:B------:R-:W-:Y:S02]  /*2f10*/  FMNMX.FTZ R45, R81, R46, !PT ;  /* 0x0000002e512d7209 */ /* 0x000fe40007810000 */
[----:B------:R-:W-:Y:S02]  /*2f20*/  ISETP.GT.AND P2, PT, R2, 0x60, PT ;  /* 0x000000600200780c */ /* 0x000fe40003f44270 */
[----:B------:R-:W-:Y:S02]  /*2f30*/  FMNMX.FTZ R46, R84, R45, !PT ;  /* 0x0000002d542e7209 */ /* 0x000fe40007810000 */
[----:B------:R-:W-:Y:S01]  /*2f40*/  FSEL R56, R56, -INF , P2 ;  /* 0xff80000038387808 */ /* 0x000fe20001000000 */
[----:B------:R-:W-:Y:S01]  /*2f50*/  MUFU.EX2 R45, R75 ;  /* 0x0000004b002d7308 */ /* 0x000fe20000000800 */
[----:B------:R-:W-:Y:S01]  /*2f60*/  FMNMX.FTZ R47, R85, R46, !PT ;  /* 0x0000002e552f7209 */ /* 0x000fe20007810000 */
[--C-:B------:R-:W-:Y:S01]  /*2f70*/  FFMA.FTZ R46, R78, UR43, -R4.reuse ;  /* 0x0000002b4e2e7c23 */ /* 0x100fe20008010804 */
[----:B------:R-:W-:Y:S01]  /*2f80*/  ISETP.GT.AND P2, PT, R2, 0x68, PT ;  /* 0x000000680200780c */ /* 0x000fe20003f44270 */
[----:B------:R-:W-:Y:S01]  /*2f90*/  FFMA.FTZ R78, R58, UR43, -R4 ;  /* 0x0000002b3a4e7c23 */ /* 0x000fe20008010804 */
[----:B------:R-:W-:-:S02]  /*2fa0*/  FMNMX.FTZ R48, R56, R47, !PT ;  /* 0x0000002f38307209 */ /* 0x000fc40007810000 */
        /* <DEDUP_REMOVED lines=9> */
[----:B------:R-:W-:Y:S02]  /*3040*/  FSEL R64, R64, -INF , P2 ;  /* 0xff80000040407808 */ /* 0x000fe40001000000 */
[----:B------:R-:W-:Y:S01]  /*3050*/  FMNMX.FTZ R49, R61, R48, !PT ;  /* 0x000000303d317209 */ /* 0x000fe20007810000 */
[----:B------:R1:W-:Y:S01]  /*3060*/  MUFU.EX2 R47, R79 ;  /* 0x0000004f002f7308 */ /* 0x0003e20000000800 */
[----:B------:R-:W-:Y:S01]  /*3070*/  ISETP.GT.AND P2, PT, R2, 0x78, PT ;  /* 0x000000780200780c */ /* 0x000fe20003f44270 */
[----:B------:R-:W-:Y:S01]  /*3080*/  FFMA.FTZ R48, R82, UR43, -R4 ;  /* 0x0000002b52307c23 */ /* 0x000fe20008010804 */
[----:B------:R-:W-:Y:S02]  /*3090*/  FSEL R65, R65, -INF , P3 ;  /* 0xff80000041417808 */ /* 0x000fe40001800000 */
[----:B------:R-:W-:-:S02]  /*30a0*/  FMNMX.FTZ R50, R64, R49, !PT ;  /* 0x0000003140327209 */ /* 0x000fc40007810000 */
[----:B------:R-:W-:Y:S01]  /*30b0*/  ISETP.GT.AND P3, PT, R2, 0x79, PT ;  /* 0x000000790200780c */ /* 0x000fe20003f64270 */
[----:B------:R-:W-:Y:S01]  /*30c0*/  MUFU.EX2 R15, R91 ;  /* 0x0000005b000f7308 */ /* 0x000fe20000000800 */
[----:B------:R-:W-:Y:S01]  /*30d0*/  FSEL R68, R68, -INF , P2 ;  /* 0xff80000044447808 */ /* 0x000fe20001000000 */
[--C-:B-1----:R-:W-:Y:S01]  /*30e0*/  FFMA.FTZ R79, R59, UR43, -R4.reuse ;  /* 0x0000002b3b4f7c23 */ /* 0x102fe20008010804 */
[----:B------:R-:W-:Y:S01]  /*30f0*/  FMNMX.FTZ R49, R65, R50, !PT ;  /* 0x0000003241317209 */ /* 0x000fe20007810000 */
[----:B------:R-:W-:Y:S01]  /*3100*/  FFMA.FTZ R59, R67, UR43, -R4 ;  /* 0x0000002b433b7c23 */ /* 0x000fe20008010804 */
[----:B------:R-:W-:Y:S02]  /*3110*/  FSEL R69, R69, -INF , P3 ;  /* 0xff80000045457808 */ /* 0x000fe40001800000 */
[----:B------:R-:W-:Y:S01]  /*3120*/  ISETP.GT.AND P2, PT, R2, 0x80, PT ;  /* 0x000000800200780c */ /* 0x000fe20003f44270 */
[----:B------:R-:W-:Y:S01]  /*3130*/  MUFU.EX2 R12, R12 ;  /* 0x0000000c000c7308 */ /* 0x000fe20000000800 */
[----:B------:R-:W-:-:S02]  /*3140*/  FMNMX.FTZ R52, R68, R49, !PT ;  /* 0x0000003144347209 */ /* 0x000fc40007810000 */
[----:B------:R-:W-:Y:S02]  /*3150*/  ISETP.GT.AND P3, PT, R2, 0x81, PT ;  /* 0x000000810200780c */ /* 0x000fe40003f64270 */
[----:B------:R-:W-:Y:S01]  /*3160*/  FSEL R50, R24, -INF , P2 ;  /* 0xff80000018327808 */ /* 0x000fe20001000000 */
[----:B------:R-:W-:Y:S01]  /*3170*/  FFMA.FTZ R24, R86, UR43, -R4 ;  /* 0x0000002b56187c23 */ /* 0x000fe20008010804 */
[----:B------:R-:W-:Y:S01]  /*3180*/  FMNMX.FTZ R53, R69, R52, !PT ;  /* 0x0000003445357209 */ /* 0x000fe20007810000 */
[----:B------:R-:W1:Y:S01]  /*3190*/  MUFU.EX2 R13, R119 ;  /* 0x00000077000d7308 */ /* 0x000e620000000800 */
[----:B------:R-:W-:Y:S02]  /*31a0*/  ISETP.GT.AND P2, PT, R2, 0x88, PT ;  /* 0x000000880200780c */ /* 0x000fe40003f44270 */
[----:B------:R-:W-:Y:S02]  /*31b0*/  FSEL R51, R25, -INF , P3 ;  /* 0xff80000019337808 */ /* 0x000fe40001800000 */
        /* <DEDUP_REMOVED lines=11> */
[--C-:B------:R-:W-:Y:S01]  /*3270*/  FFMA.FTZ R32, R62, UR43, -R4.reuse ;  /* 0x0000002b3e207c23 */ /* 0x100fe20008010804 */
[----:B------:R-:W-:Y:S01]  /*3280*/  FMNMX.FTZ R28, R29, R28, !PT ;  /* 0x0000001c1d1c7209 */ /* 0x000fe20007810000 */
[----:B------:R-:W-:Y:S01]  /*3290*/  FFMA.FTZ R62, R70, UR43, -R4 ;  /* 0x0000002b463e7c23 */ /* 0x000fe20008010804 */
[----:B------:R-:W-:Y:S01]  /*32a0*/  FSEL R54, R33, -INF , P3 ;  /* 0xff80000021367808 */ /* 0x000fe20001800000 */
[----:B------:R-:W-:Y:S01]  /*32b0*/  MUFU.EX2 R25, R87 ;  /* 0x0000005700197308 */ /* 0x000fe20000000800 */
[----:B------:R-:W-:Y:S02]  /*32c0*/  ISETP.GT.AND P2, PT, R2, 0x98, PT ;  /* 0x000000980200780c */ /* 0x000fe40003f44270 */
[----:B------:R-:W-:-:S02]  /*32d0*/  FMNMX.FTZ R33, R53, R28, !PT ;  /* 0x0000001c35217209 */ /* 0x000fc40007810000 */
[----:B------:R-:W-:Y:S02]  /*32e0*/  ISETP.GT.AND P3, PT, R2, 0x99, PT ;  /* 0x000000990200780c */ /* 0x000fe40003f64270 */
[----:B------:R-:W-:Y:S01]  /*32f0*/  FSEL R58, R36, -INF , P2 ;  /* 0xff800000243a7808 */ /* 0x000fe20001000000 */
[----:B------:R-:W-:-:S01]  /*3300*/  FFMA.FTZ R36, R66, UR43, -R4 ;  /* 0x0000002b42247c23 */ /* 0x000fc20008010804 */
[----:B------:R-:W-:Y:S01]  /*3310*/  FMNMX.FTZ R33, R54, R33, !PT ;  /* 0x0000002136217209 */ /* 0x000fe20007810000 */
[----:B------:R-:W-:Y:S01]  /*3320*/  MUFU.EX2 R28, R78 ;  /* 0x0000004e001c7308 */ /* 0x000fe20000000800 */
[----:B------:R-:W-:Y:S02]  /*3330*/  FSEL R74, R37, -INF , P3 ;  /* 0xff800000254a7808 */ /* 0x000fe40001800000 */
[----:B------:R-:W-:Y:S02]  /*3340*/  FMNMX.FTZ R37, R58, R33, !PT ;  /* 0x000000213a257209 */ /* 0x000fe40007810000 */
[----:B0-----:R-:W-:-:S02]  /*3350*/  F2FP.SATFINITE.E4M3.F32.PACK_AB_MERGE_C R153, R9, R8, RZ ;  /* 0x000000080999723e */ /* 0x001fc400048070ff */
[----:B------:R-:W-:Y:S01]  /*3360*/  FMNMX.FTZ R2, R74, R37, !PT ;  /* 0x000000254a027209 */ /* 0x000fe20007810000 */
[----:B------:R-:W-:-:S01]  /*3370*/  FFMA.FTZ R37, R63, UR43, -R4 ;  /* 0x0000002b3f257c23 */ /* 0x000fc20008010804 */
[----:B------:R-:W-:Y:S01]  /*3380*/  FFMA.FTZ R63, R71, UR43, -R4 ;  /* 0x0000002b473f7c23 */ /* 0x000fe20008010804 */
[----:B------:R-:W-:Y:S01]  /*3390*/  IMAD.U32 R71, RZ, RZ, UR43 ;  /* 0x0000002bff477e24 */ /* 0x000fe2000f8e00ff */
[----:B------:R-:W-:Y:S01]  /*33a0*/  MUFU.EX2 R33, R79 ;  /* 0x0000004f00217308 */ /* 0x000fe20000000800 */
[----:B------:R-:W0:Y:S01]  /*33b0*/  SHFL.BFLY PT, R75, R2, 0x2, 0x1f ;  /* 0x0c401f00024b7f89 */ /* 0x000e2200000e0000 */
[----:B-1----:R-:W-:Y:S02]  /*33c0*/  F2FP.SATFINITE.E4M3.F32.PACK_AB_MERGE_C R155, R13, R12, RZ ;  /* 0x0000000c0d9b723e */ /* 0x002fe400048070ff */
[----:B------:R-:W-:Y:S02]  /*33d0*/  F2FP.SATFINITE.E4M3.F32.PACK_AB_MERGE_C R153, R7, R6, R153 ;  /* 0x000000060799723e */ /* 0x000fe40004807099 */
[----:B------:R-:W-:-:S02]  /*33e0*/  F2FP.SATFINITE.E4M3.F32.PACK_AB_MERGE_C R155, R11, R10, R155 ;  /* 0x0000000a0b9b723e */ /* 0x000fc4000480709b */
[----:B------:R-:W-:Y:S08]  /*33f0*/  MUFU.EX2 R41, R99 ;  /* 0x0000006300297308 */ /* 0x000ff00000000800 */
[----:B------:R-:W1:Y:S08]  /*3400*/  MUFU.EX2 R20, R20 ;  /* 0x0000001400147308 */ /* 0x000e700000000800 */
[----:B------:R-:W-:Y:S01]  /*3410*/  MUFU.EX2 R40, R40 ;  /* 0x0000002800287308 */ /* 0x000fe20000000800 */
[----:B0-----:R-:W-:-:S05]  /*3420*/  FMNMX.FTZ R75, R2, R75, !PT ;  /* 0x0000004b024b7209 */ /* 0x001fca0007810000 */
[----:B------:R-:W0:Y:S02]  /*3430*/  SHFL.BFLY PT, R2, R75, 0x1, 0x1f ;  /* 0x0c201f004b027f89 */ /* 0x000e2400000e0000 */
[----:B------:R-:W-:Y:S01]  /*3440*/  MUFU.EX2 R42, R42 ;  /* 0x0000002a002a7308 */ /* 0x000fe20000000800 */
[----:B-1----:R-:W-:-:S04]  /*3450*/  F2FP.SATFINITE.E4M3.F32.PACK_AB_MERGE_C R149, R21, R20, RZ ;  /* 0x000000141595723e */ /* 0x002fc800048070ff */
[----:B------:R-:W-:-:S03]  /*3460*/  F2FP.SATFINITE.E4M3.F32.PACK_AB_MERGE_C R149, R15, R14, R149 ;  /* 0x0000000e0f95723e */ /* 0x000fc60004807095 */
[----:B------:R-:W1:Y:S08]  /*3470*/  MUFU.EX2 R43, R103 ;  /* 0x00000067002b7308 */ /* 0x000e700000000800 */
[----:B------:R-:W-:Y:S01]  /*3480*/  MUFU.EX2 R44, R44 ;  /* 0x0000002c002c7308 */ /* 0x000fe20000000800 */
[----:B0-----:R-:W-:-:S07]  /*3490*/  FMNMX.FTZ R2, R75, R2, !PT ;  /* 0x000000024b027209 */ /* 0x001fce0007810000 */
[----:B------:R-:W-:Y:S01]  /*34a0*/  MUFU.EX2 R46, R46 ;  /* 0x0000002e002e7308 */ /* 0x000fe20000000800 */
[----:B-1----:R-:W-:Y:S01]  /*34b0*/  F2FP.SATFINITE.E4M3.F32.PACK_AB_MERGE_C R151, R43, R42, RZ ;  /* 0x0000002a2b97723e */ /* 0x002fe200048070ff */
[C---:B------:R-:W-:Y:S01]  /*34c0*/  FFMA.FTZ R71, R2.reuse, R71, -8 ;  /* 0xc100000002477423 */ /* 0x040fe20000010047 */
[----:B------:R-:W-:Y:S02]  /*34d0*/  FSETP.NEU.FTZ.AND P2, PT, R2, -INF , PT ;  /* 0xff8000000200780b */ /* 0x000fe40003f5d000 */
[----:B------:R-:W-:Y:S02]  /*34e0*/  F2FP.SATFINITE.E4M3.F32.PACK_AB_MERGE_C R151, R41, R40, R151 ;  /* 0x000000282997723e */ /* 0x000fe40004807097 */
        /* <DEDUP_REMOVED lines=19> */
[----:B------:R-:W-:Y:S01]  /*3620*/  FADD.FTZ R96, R8, R97 ;  /* 0x0000006108607221 */ /* 0x000fe20000010000 */
        /* <DEDUP_REMOVED lines=8> */
[----:B------:R-:W-:-:S01]  /*36b0*/  FFMA.FTZ R89, R93, UR43, -R71 ;  /* 0x0000002b5d597c23 */ /* 0x000fc20008010847 */
[----:B------:R-:W-:-:S02]  /*36c0*/  @!P1 VIADD R56, R3, 0x13240 ;  /* 0x0001324003389836 */ /* 0x000fc40000000000 */
[----:B------:R-:W-:-:S01]  /*36d0*/  FFMA.FTZ R90, R100, UR43, -R71 ;  /* 0x0000002b645a7c23 */ /* 0x000fc20008010847 */
[--C-:B------:R-:W-:Y:S01]  /*36e0*/  FFMA.FTZ R93, R101, UR43, -R71.reuse ;  /* 0x0000002b655d7c23 */ /* 0x100fe20008010847 */
[----:B------:R-:W-:-:S01]  /*36f0*/  FFMA.FTZ R72, R72, UR43, -R71 ;  /* 0x0000002b48487c23 */ /* 0x000fc20008010847 */
[----:B------:R-:W2:Y:S01]  /*3700*/  MUFU.EX2 R79, R79 ;  /* 0x0000004f004f7308 */ /* 0x000ea20000000800 */
[----:B0-----:R-:W-:-:S01]  /*3710*/  FADD.FTZ R85, R4, R67 ;  /* 0x0000004304557221 */ /* 0x001fc20000010000 */
[----:B------:R-:W-:Y:S01]  /*3720*/  @!P1 PRMT R56, RZ, 0x654, R56 ;  /* 0x00000654ff389816 */ /* 0x000fe20000000038 */
[----:B------:R-:W-:-:S01]  /*3730*/  FFMA.FTZ R73, R73, UR43, -R71 ;  /* 0x0000002b49497c23 */ /* 0x000fc20008010847 */
[--C-:B------:R-:W-:Y:S01]  /*3740*/  FFMA.FTZ R64, R64, UR43, -R71.reuse ;  /* 0x0000002b40407c23 */ /* 0x100fe20008010847 */
[----:B------:R-:W-:Y:S01]  /*3750*/  F2FP.SATFINITE.E4M3.F32.PACK_AB_MERGE_C R145, R47, R46, RZ ;  /* 0x0000002e2f91723e */ /* 0x000fe200048070ff */
[----:B------:R0:W-:Y:S01]  /*3760*/  @!P1 SYNCS.ARRIVE.TRANS64.RED.A1T0 RZ, [R56+URZ], RZ ;  /* 0x000000ff38ff99a7 */ /* 0x0001e2000810043f */
        /* <DEDUP_REMOVED lines=15> */
[----:B------:R-:W-:Y:S01]  /*3860*/  F2FP.SATFINITE.E4M3.F32.PACK_AB_MERGE_C R70, R79, R70, RZ ;  /* 0x000000464f46723e */ /* 0x000fe200048070ff */
[----:B------:R-:W-:-:S01]  /*3870*/  FFMA.FTZ R53, R53, UR43, -R71 ;  /* 0x0000002b35357c23 */ /* 0x000fc20008010847 */
[----:B------:R-:W2:Y:S01]  /*3880*/  MUFU.EX2 R86, R86 ;  /* 0x0000005600567308 */ /* 0x000ea20000000800 */
[----:B---3--:R-:W-:-:S01]  /*3890*/  FADD.FTZ R94, R66, R97 ;  /* 0x00000061425e7221 */ /* 0x008fc20000010000 */
[----:B------:R-:W-:Y:S01]  /*38a0*/  F2FP.SATFINITE.E4M3.F32.PACK_AB_MERGE_C R152, R67, R4, R70 ;  /* 0x000000044398723e */ /* 0x000fe20004807046 */
[----:B------:R-:W-:-:S01]  /*38b0*/  FFMA.FTZ R54, R54, UR43, -R71 ;  /* 0x0000002b36367c23 */ /* 0x000fc20008010847 */
[----:B------:R-:W-:Y:S01]  /*38c0*/  FFMA.FTZ R58, R58, UR43, -R71 ;  /* 0x0000002b3a3a7c23 */ /* 0x000fe20008010847 */
[----:B------:R-:W-:-:S03]  /*38d0*/  F2FP.SATFINITE.E4M3.F32.PACK_AB_MERGE_C R145, R45, R44, R145 ;  /* 0x0000002c2d91723e */ /* 0x000fc60004807091 */
[----:B------:R-:W3:Y:S01]  /*38e0*/  MUFU.EX2 R91, R91 ;  /* 0x0000005b005b7308 */ /* 0x000ee20000000800 */
[----:B-1----:R-:W-:-:S01]  /*38f0*/  FADD.FTZ R97, R75, R94 ;  /* 0x0000005e4b617221 */ /* 0x002fc20000010000 */
[----:B------:R-:W-:-:S06]  /*3900*/  FADD.FTZ R94, R12, R99 ;  /* 0x000000630c5e7221 */ /* 0x000fcc0000010000 */
[----:B------:R-:W1:Y:S08]  /*3910*/  MUFU.EX2 R78, R78 ;  /* 0x0000004e004e7308 */ /* 0x000e700000000800 */
[----:B------:R-:W4:Y:S08]  /*3920*/  MUFU.EX2 R83, R83 ;  /* 0x0000005300537308 */ /* 0x000f300000000800 */
[----:B------:R-:W5:Y:S08]  /*3930*/  MUFU.EX2 R88, R88 ;  /* 0x0000005800587308 */ /* 0x000f700000000800 */
[----:B------:R2:W-:Y:S08]  /*3940*/  MUFU.EX2 R3, R84 ;  /* 0x0000005400037308 */ /* 0x0005f00000000800 */
[----:B------:R-:W5:Y:S01]  /*3950*/  MUFU.EX2 R89, R89 ;  /* 0x0000005900597308 */ /* 0x000f620000000800 */
[----:B--2---:R-:W-:-:S01]  /*3960*/  FADD.FTZ R84, R86, R97 ;  /* 0x0000006156547221 */ /* 0x004fc20000010000 */
[----:B------:R-:W-:Y:S01]  /*3970*/  FADD.FTZ R97, R13, R94 ;  /* 0x0000005e0d617221 */ /* 0x000fe20000010000 */
[----:B---3--:R-:W-:-:S02]  /*3980*/  F2FP.SATFINITE.E4M3.F32.PACK_AB_MERGE_C R86, R91, R86, RZ ;  /* 0x000000565b56723e */ /* 0x008fc400048070ff */
[----:B------:R-:W-:Y:S01]  /*3990*/  FADD.FTZ R61, R91, R84 ;  /* 0x000000545b3d7221 */ /* 0x000fe20000010000 */
[----:B------:R-:W-:-:S01]  /*39a0*/  FADD.FTZ R94, R14, R97 ;  /* 0x000000610e5e7221 */ /* 0x000fc20000010000 */
[----:B------:R-:W-:Y:S01]  /*39b0*/  F2FP.SATFINITE.E4M3.F32.PACK_AB_MERGE_C R154, R75, R66, R86 ;  /* 0x000000424b9a723e */ /* 0x000fe20004807056 */
[----:B------:R-:W2:Y:S01]  /*39c0*/  MUFU.EX2 R82, R82 ;  /* 0x0000005200527308 */ /* 0x000ea20000000800 */
[----:B-1----:R-:W-:-:S01]  /*39d0*/  FADD.FTZ R84, R78, R61 ;  /* 0x0000003d4e547221 */ /* 0x002fc20000010000 */
[----:B------:R-:W-:Y:S01]  /*39e0*/  FADD.FTZ R97, R15, R94 ;  /* 0x0000005e0f617221 */ /* 0x000fe20000010000 */
[----:B------:R-:W-:-:S03]  /*39f0*/  FFMA.FTZ R61, R50, UR43, -R71 ;  /* 0x0000002b323d7c23 */ /* 0x000fc60008010847 */
[----:B------:R-:W-:Y:S02]  /*3a00*/  FADD.FTZ R50, R20, R97 ;  /* 0x0000006114327221 */ /* 0x000fe40000010000 */
[----:B------:R-:W1:Y:S08]  /*3a10*/  MUFU.EX2 R87, R87 ;  /* 0x0000005700577308 */ /* 0x000e700000000800 */
[----:B0-----:R4:W-:Y:S08]  /*3a20*/  MUFU.EX2 R56, R85 ;  /* 0x0000005500387308 */ /* 0x0019f00000000800 */
[----:B------:R-:W0:Y:S01]  /*3a30*/  MUFU.EX2 R90, R90 ;  /* 0x0000005a005a7308 */ /* 0x000e220000000800 */
[----:B----4-:R-:W-:-:S01]  /*3a40*/  FADD.FTZ R85, R83, R84 ;  /* 0x0000005453557221 */ /* 0x010fc20000010000 */
[--C-:B------:R-:W-:Y:S01]  /*3a50*/  FFMA.FTZ R84, R29, UR43, -R71.reuse ;  /* 0x0000002b1d547c23 */ /* 0x100fe20008010847 */
[----:B------:R-:W-:-:S02]  /*3a60*/  FFMA.FTZ R71, R74, UR43, -R71 ;  /* 0x0000002b4a477c23 */ /* 0x000fc40008010847 */
[----:B-----5:R-:W-:Y:S01]  /*3a70*/  FADD.FTZ R94, R88, R85 ;  /* 0x00000055585e7221 */ /* 0x020fe20000010000 */
[----:B------:R-:W-:-:S01]  /*3a80*/  FADD.FTZ R85, R21, R50 ;  /* 0x0000003215557221 */ /* 0x000fc20000010000 */
[C---:B------:R-:W-:Y:S01]  /*3a90*/  F2FP.SATFINITE.E4M3.F32.PACK_AB_MERGE_C R88, R89.reuse, R88, RZ ;  /* 0x000000585958723e */ /* 0x040fe200048070ff */
[----:B------:R-:W3:Y:S01]  /*3aa0*/  MUFU.EX2 R93, R93 ;  /* 0x0000005d005d7308 */ /* 0x000ee20000000800 */
[----:B------:R-:W-:-:S01]  /*3ab0*/  FADD.FTZ R29, R89, R94 ;  /* 0x0000005e591d7221 */ /* 0x000fc20000010000 */
[----:B------:R-:W-:Y:S01]  /*3ac0*/  FADD.FTZ R96, R40, R85 ;  /* 0x0000005528607221 */ /* 0x000fe20000010000 */
[----:B------:R-:W-:Y:S01]  /*3ad0*/  F2FP.SATFINITE.E4M3.F32.PACK_AB_MERGE_C R148, R83, R78, R88 ;  /* 0x0000004e5394723e */ /* 0x000fe20004807058 */
[----:B------:R-:W-:Y:S02]  /*3ae0*/  IMAD.MOV.U32 R40, RZ, RZ, R55 ;  /* 0x000000ffff287224 */ /* 0x000fe400078e0037 */
[----:B--2---:R-:W-:-:S01]  /*3af0*/  FADD.FTZ R94, R82, R29 ;  /* 0x0000001d525e7221 */ /* 0x004fc20000010000 */
[----:B------:R-:W-:Y:S01]  /*3b00*/  FADD.FTZ R97, R41, R96 ;  /* 0x0000006029617221 */ /* 0x000fe20000010000 */
[----:B------:R-:W-:Y:S01]  /*3b10*/  IMAD.MOV.U32 R41, RZ, RZ, R55 ;  /* 0x000000ffff297224 */ /* 0x000fe200078e0037 */
[----:B------:R-:W2:Y:S01]  /*3b20*/  MUFU.EX2 R72, R72 ;  /* 0x0000004800487308 */ /* 0x000ea20000000800 */
[----:B-1----:R-:W-:-:S01]  /*3b30*/  FADD.FTZ R85, R87, R94 ;  /* 0x0000005e57557221 */ /* 0x002fc20000010000 */
[----:B------:R-:W-:Y:S01]  /*3b40*/  FADD.FTZ R94, R42, R97 ;  /* 0x000000612a5e7221 */ /* 0x000fe20000010000 */
[----:B------:R-:W-:-:S05]  /*3b50*/  IMAD.MOV.U32 R42, RZ, RZ, R55 ;  /* 0x000000ffff2a7224 */ /* 0x000fca00078e0037 */
[----:B------:R-:W1:Y:S08]  /*3b60*/  MUFU.EX2 R73, R73 ;  /* 0x0000004900497308 */ /* 0x000e700000000800 */
[----:B------:R-:W4:Y:S08]  /*3b70*/  MUFU.EX2 R92, R92 ;  /* 0x0000005c005c7308 */ /* 0x000f300000000800 */
[----:B------:R0:W-:Y:S08]  /*3b80*/  MUFU.EX2 R50, R64 ;  /* 0x0000004000327308 */ /* 0x0001f00000000800 */
[----:B------:R-:W5:Y:S01]  /*3b90*/  MUFU.EX2 R95, R95 ;  /* 0x0000005f005f7308 */ /* 0x000f620000000800 */
[----:B0-----:R-:W-:-:S01]  /*3ba0*/  FADD.FTZ R64, R90, R85 ;  /* 0x000000555a407221 */ /* 0x001fc20000010000 */
[----:B------:R-:W-:Y:S01]  /*3bb0*/  FADD.FTZ R85, R43, R94 ;  /* 0x0000005e2b557221 */ /* 0x000fe20000010000 */
[----:B---3--:R-:W-:Y:S01]  /*3bc0*/  F2FP.SATFINITE.E4M3.F32.PACK_AB_MERGE_C R90, R93, R90, RZ ;  /* 0x0000005a5d5a723e */ /* 0x008fe200048070ff */
[----:B------:R-:W-:-:S02]  /*3bd0*/  IMAD.MOV.U32 R43, RZ, RZ, R55 ;  /* 0x000000ffff2b7224 */ /* 0x000fc400078e0037 */
[----:B------:R-:W-:-:S01]  /*3be0*/  FADD.FTZ R9, R93, R64 ;  /* 0x000000405d097221 */ /* 0x000fc20000010000 */
[----:B------:R-:W-:Y:S01]  /*3bf0*/  FADD.FTZ R64, R44, R85 ;  /* 0x000000552c407221 */ /* 0x000fe20000010000 */
[----:B------:R-:W-:Y:S01]  /*3c00*/  F2FP.SATFINITE.E4M3.F32.PACK_AB_MERGE_C R150, R87, R82, R90 ;  /* 0x000000525796723e */ /* 0x000fe2000480705a */
[----:B------:R-:W0:Y:S01]  /*3c10*/  MUFU.EX2 R76, R76 ;  /* 0x0000004c004c7308 */ /* 0x000e220000000800 */
[----:B--2---:R-:W-:-:S01]  /*3c20*/  FADD.FTZ R12, R72, R9 ;  /* 0x00000009480c7221 */ /* 0x004fc20000010000 */
[----:B------:R-:W-:Y:S01]  /*3c30*/  FADD.FTZ R13, R45, R64 ;  /* 0x000000402d0d7221 */ /* 0x000fe20000010000 */
[----:B------:R-:W-:Y:S02]  /*3c40*/  IMAD.MOV.U32 R45, RZ, RZ, R55 ;  /* 0x000000ffff2d7224 */ /* 0x000fe400078e0037 */
[----:B-1----:R-:W-:Y:S01]  /*3c50*/  FADD.FTZ R9, R73, R12 ;  /* 0x0000000c49097221 */ /* 0x002fe20000010000 */
[----:B------:R-:W-:-:S01]  /*3c60*/  FADD.FTZ R20, R46, R13 ;  /* 0x0000000d2e147221 */ /* 0x000fc20000010000 */
[----:B------:R-:W-:Y:S01]  /*3c70*/  IMAD.MOV.U32 R46, RZ, RZ, R55 ;  /* 0x000000ffff2e7224 */ /* 0x000fe200078e0037 */
[----:B------:R-:W1:Y:S01]  /*3c80*/  MUFU.EX2 R77, R77 ;  /* 0x0000004d004d7308 */ /* 0x000e620000000800 */
[----:B----4-:R-:W-:-:S01]  /*3c90*/  FADD.FTZ R12, R92, R9 ;  /* 0x000000095c0c7221 */ /* 0x010fc20000010000 */
[----:B------:R-:W-:Y:S01]  /*3ca0*/  FADD.FTZ R47, R47, R20 ;  /* 0x000000142f2f7221 */ /* 0x000fe20000010000 */
[----:B-----5:R-:W-:Y:S01]  /*3cb0*/  F2FP.SATFINITE.E4M3.F32.PACK_AB_MERGE_C R92, R95, R92, RZ ;  /* 0x0000005c5f5c723e */ /* 0x020fe200048070ff */
[----:B------:R-:W-:-:S02]  /*3cc0*/  IMAD.MOV.U32 R44, RZ, RZ, R55 ;  /* 0x000000ffff2c7224 */ /* 0x000fc400078e0037 */
[----:B------:R-:W-:-:S01]  /*3cd0*/  FADD.FTZ R13, R95, R12 ;  /* 0x0000000c5f0d7221 */ /* 0x000fc20000010000 */
[----:B------:R-:W-:Y:S01]  /*3ce0*/  FADD.FTZ R12, R48, R47 ;  /* 0x0000002f300c7221 */ /* 0x000fe20000010000 */
[----:B------:R-:W-:Y:S01]  /*3cf0*/  F2FP.SATFINITE.E4M3.F32.PACK_AB_MERGE_C R144, R73, R72, R92 ;  /* 0x000000484990723e */ /* 0x000fe2000480705c */
[----:B------:R-:W2:Y:S01]  /*3d00*/  MUFU.EX2 R24, R24 ;  /* 0x0000001800187308 */ /* 0x000ea20000000800 */
[----:B0-----:R-:W-:-:S01]  /*3d10*/  FADD.FTZ R20, R76, R13 ;  /* 0x0000000d4c147221 */ /* 0x001fc20000010000 */
[----:B------:R-:W-:Y:S01]  /*3d20*/  FADD.FTZ R13, R49, R12 ;  /* 0x0000000c310d7221 */ /* 0x000fe20000010000 */
[----:B------:R-:W-:-:S05]  /*3d30*/  IMAD.MOV.U32 R47, RZ, RZ, R55 ;  /* 0x000000ffff2f7224 */ /* 0x000fca00078e0037 */
[----:B------:R-:W0:Y:S01]  /*3d40*/  MUFU.EX2 R80, R80 ;  /* 0x0000005000507308 */ /* 0x000e220000000800 */
[----:B-1----:R-:W-:-:S07]  /*3d50*/  FADD.FTZ R7, R77, R20 ;  /* 0x000000144d077221 */ /* 0x002fce0000010000 */
[----:B------:R-:W1:Y:S01]  /*3d60*/  MUFU.EX2 R81, R81 ;  /* 0x0000005100517308 */ /* 0x000e620000000800 */
[----:B--2---:R-:W-:-:S01]  /*3d70*/  FADD.FTZ R20, R24, R13 ;  /* 0x0000000d18147221 */ /* 0x004fc20000010000 */
[C---:B------:R-:W-:Y:S01]  /*3d80*/  F2FP.SATFINITE.E4M3.F32.PACK_AB_MERGE_C R147, R25.reuse, R24, RZ ;  /* 0x000000181993723e */ /* 0x040fe200048070ff */
[----:B------:R-:W-:Y:S02]  /*3d90*/  IMAD.MOV.U32 R24, RZ, RZ, R55 ;  /* 0x000000ffff187224 */ /* 0x000fe400078e0037 */
[----:B------:R-:W-:Y:S01]  /*3da0*/  FADD.FTZ R25, R25, R20 ;  /* 0x0000001419197221 */ /* 0x000fe20000010000 */
[----:B------:R-:W-:Y:S01]  /*3db0*/  F2FP.SATFINITE.E4M3.F32.PACK_AB_MERGE_C R147, R49, R48, R147 ;  /* 0x000000303193723e */ /* 0x000fe20004807093 */
[----:B------:R-:W-:Y:S01]  /*3dc0*/  IMAD.MOV.U32 R49, RZ, RZ, R55 ;  /* 0x000000ffff317224 */ /* 0x000fe200078e0037 */
[----:B------:R-:W2:Y:S01]  /*3dd0*/  MUFU.EX2 R32, R32 ;  /* 0x0000002000207308 */ /* 0x000ea20000000800 */
[----:B0-----:R-:W-:-:S01]  /*3de0*/  FADD.FTZ R6, R80, R7 ;  /* 0x0000000750067221 */ /* 0x001fc20000010000 */
[----:B------:R-:W-:Y:S01]  /*3df0*/  FADD.FTZ R10, R28, R25 ;  /* 0x000000191c0a7221 */ /* 0x000fe20000010000 */
[----:B------:R-:W-:-:S02]  /*3e00*/  IMAD.MOV.U32 R48, RZ, RZ, R55 ;  /* 0x000000ffff307224 */ /* 0x000fc400078e0037 */
[----:B------:R-:W-:Y:S02]  /*3e10*/  IMAD.MOV.U32 R25, RZ, RZ, R55 ;  /* 0x000000ffff197224 */ /* 0x000fe400078e0037 */
[----:B------:R-:W-:-:S01]  /*3e20*/  FADD.FTZ R13, R33, R10 ;  /* 0x0000000a210d7221 */ /* 0x000fc20000010000 */
[----:B------:R-:W0:Y:S01]  /*3e30*/  MUFU.EX2 R57, R57 ;  /* 0x0000003900397308 */ /* 0x000e220000000800 */
[----:B-1----:R-:W-:-:S01]  /*3e40*/  FADD.FTZ R6, R81, R6 ;  /* 0x0000000651067221 */ /* 0x002fc20000010000 */
[----:B------:R-:W-:-:S03]  /*3e50*/  F2FP.SATFINITE.E4M3.F32.PACK_AB_MERGE_C R80, R81, R80, RZ ;  /* 0x000000505150723e */ /* 0x000fc600048070ff */
[----:B------:R-:W-:Y:S01]  /*3e60*/  FADD.FTZ R11, R3, R6 ;  /* 0x00000006030b7221 */ /* 0x000fe20000010000 */
[----:B------:R-:W-:Y:S02]  /*3e70*/  F2FP.SATFINITE.E4M3.F32.PACK_AB_MERGE_C R146, R77, R76, R80 ;  /* 0x0000004c4d92723e */ /* 0x000fe40004807050 */
[----:B------:R-:W1:Y:S01]  /*3e80*/  MUFU.EX2 R37, R37 ;  /* 0x0000002500257308 */ /* 0x000e620000000800 */
[----:B------:R-:W-:-:S01]  /*3e90*/  FADD.FTZ R6, R56, R11 ;  /* 0x0000000b38067221 */ /* 0x000fc20000010000 */
[----:B--2---:R-:W-:-:S06]  /*3ea0*/  FADD.FTZ R10, R32, R13 ;  /* 0x0000000d200a7221 */ /* 0x004fcc0000010000 */
[----:B------:R-:W2:Y:S01]  /*3eb0*/  MUFU.EX2 R60, R60 ;  /* 0x0000003c003c7308 */ /* 0x000ea20000000800 */
[----:B0-----:R-:W-:-:S07]  /*3ec0*/  FADD.FTZ R11, R57, R6 ;  /* 0x00000006390b7221 */ /* 0x001fce0000010000 */
[----:B------:R-:W0:Y:S01]  /*3ed0*/  MUFU.EX2 R36, R36 ;  /* 0x0000002400247308 */ /* 0x000e220000000800 */
[C---:B-1----:R-:W-:Y:S01]  /*3ee0*/  F2FP.SATFINITE.E4M3.F32.PACK_AB_MERGE_C R32, R37.reuse, R32, RZ ;  /* 0x000000202520723e */ /* 0x042fe200048070ff */
[----:B------:R-:W-:-:S03]  /*3ef0*/  FADD.FTZ R37, R37, R10 ;  /* 0x0000000a25257221 */ /* 0x000fc60000010000 */
[----:B------:R-:W-:Y:S01]  /*3f00*/  F2FP.SATFINITE.E4M3.F32.PACK_AB_MERGE_C R141, R33, R28, R32 ;  /* 0x0000001c218d723e */ /* 0x000fe20004807020 */
[----:B------:R-:W-:Y:S02]  /*3f10*/  IMAD.MOV.U32 R33, RZ, RZ, R55 ;  /* 0x000000ffff217224 */ /* 0x000fe400078e0037 */
[----:B------:R-:W1:Y:S01]  /*3f20*/  MUFU.EX2 R59, R59 ;  /* 0x0000003b003b7308 */ /* 0x000e620000000800 */
[----:B--2---:R-:W-:-:S01]  /*3f30*/  FADD.FTZ R11, R60, R11 ;  /* 0x0000000b3c0b7221 */ /* 0x004fc20000010000 */
[----:B------:R-:W-:Y:S01]  /*3f40*/  F2FP.SATFINITE.E4M3.F32.PACK_AB_MERGE_C R57, R60, R57, RZ ;  /* 0x000000393c39723e */ /* 0x000fe200048070ff */
[----:B------:R-:W-:Y:S02]  /*3f50*/  IMAD.MOV.U32 R32, RZ, RZ, R55 ;  /* 0x000000ffff207224 */ /* 0x000fe400078e0037 */
[----:B------:R-:W-:Y:S01]  /*3f60*/  FADD.FTZ R6, R50, R11 ;  /* 0x0000000b32067221 */ /* 0x000fe20000010000 */
[----:B------:R-:W-:Y:S01]  /*3f70*/  F2FP.SATFINITE.E4M3.F32.PACK_AB_MERGE_C R140, R56, R3, R57 ;  /* 0x00000003388c723e */ /* 0x000fe20004807039 */
[----:B------:R-:W-:Y:S01]  /*3f80*/  IMAD.MOV.U32 R28, RZ, RZ, R55 ;  /* 0x000000ffff1c7224 */ /* 0x000fe200078e0037 */
[----:B------:R-:W2:Y:S01]  /*3f90*/  MUFU.EX2 R29, R65 ;  /* 0x00000041001d7308 */ /* 0x000ea20000000800 */
[----:B0-----:R-:W-:-:S01]  /*3fa0*/  FADD.FTZ R10, R36, R37 ;  /* 0x00000025240a7221 */ /* 0x001fc20000010000 */
[----:B------:R-:W-:-:S06]  /*3fb0*/  IMAD.MOV.U32 R37, RZ, RZ, R55 ;  /* 0x000000ffff257224 */ /* 0x000fcc00078e0037 */
[----:B------:R-:W-:Y:S01]  /*3fc0*/  MUFU.EX2 R62, R62 ;  /* 0x0000003e003e7308 */ /* 0x000fe20000000800 */
[----:B-1----:R-:W-:-:S07]  /*3fd0*/  FADD.FTZ R13, R59, R10 ;  /* 0x0000000a3b0d7221 */ /* 0x002fce0000010000 */
[----:B------:R-:W0:Y:S01]  /*3fe0*/  MUFU.EX2 R63, R63 ;  /* 0x0000003f003f7308 */ /* 0x000e220000000800 */
[----:B--2---:R-:W-:-:S07]  /*3ff0*/  FADD.FTZ R11, R29, R6 ;  /* 0x000000061d0b7221 */ /* 0x004fce0000010000 */
[----:B------:R-:W1:Y:S08]  /*4000*/  MUFU.EX2 R8, R68 ;  /* 0x0000004400087308 */ /* 0x000e700000000800 */
[----:B------:R-:W2:Y:S01]  /*4010*/  MUFU.EX2 R69, R69 ;  /* 0x0000004500457308 */ /* 0x000ea20000000800 */
[----:B0-----:R-:W-:Y:S01]  /*4020*/  F2FP.SATFINITE.E4M3.F32.PACK_AB_MERGE_C R14, R63, R62, RZ ;  /* 0x0000003e3f0e723e */ /* 0x001fe200048070ff */
[----:B------:R-:W-:-:S03]  /*4030*/  FADD.FTZ R62, R62, R13 ;  /* 0x0000000d3e3e7221 */ /* 0x000fc60000010000 */
[----:B------:R-:W-:Y:S01]  /*4040*/  F2FP.SATFINITE.E4M3.F32.PACK_AB_MERGE_C R143, R59, R36, R14 ;  /* 0x000000243b8f723e */ /* 0x000fe2000480700e */
[----:B------:R-:W-:-:S01]  /*4050*/  FADD.FTZ R63, R63, R62 ;  /* 0x0000003e3f3f7221 */ /* 0x000fc20000010000 */
[----:B------:R-:W-:Y:S01]  /*4060*/  IMAD.MOV.U32 R36, RZ, RZ, R55 ;  /* 0x000000ffff247224 */ /* 0x000fe200078e0037 */
[----:B------:R-:W-:Y:S01]  /*4070*/  MUFU.EX2 R30, R30 ;  /* 0x0000001e001e7308 */ /* 0x000fe20000000800 */
[----:B-1----:R-:W-:-:S07]  /*4080*/  FADD.FTZ R4, R8, R11 ;  /* 0x0000000b08047221 */ /* 0x002fce0000010000 */
[----:B------:R-:W0:Y:S01]  /*4090*/  MUFU.EX2 R31, R31 ;  /* 0x0000001f001f7308 */ /* 0x000e220000000800 */
[----:B--2---:R-:W-:-:S01]  /*40a0*/  FADD.FTZ R4, R69, R4 ;  /* 0x0000000445047221 */ /* 0x004fc20000010000 */
[----:B------:R-:W-:-:S04]  /*40b0*/  F2FP.SATFINITE.E4M3.F32.PACK_AB_MERGE_C R8, R69, R8, RZ ;  /* 0x000000084508723e */ /* 0x000fc800048070ff */
[----:B------:R-:W-:Y:S01]  /*40c0*/  F2FP.SATFINITE.E4M3.F32.PACK_AB_MERGE_C R142, R29, R50, R8 ;  /* 0x000000321d8e723e */ /* 0x000fe20004807008 */
[--C-:B------:R-:W-:Y:S01]  /*40d0*/  IMAD.MOV.U32 R50, RZ, RZ, R55.reuse ;  /* 0x000000ffff327224 */ /* 0x100fe200078e0037 */
[----:B------:R-:W1:Y:S01]  /*40e0*/  MUFU.EX2 R26, R26 ;  /* 0x0000001a001a7308 */ /* 0x000e620000000800 */
[----:B------:R-:W-:-:S07]  /*40f0*/  IMAD.MOV.U32 R29, RZ, RZ, R55 ;  /* 0x000000ffff1d7224 */ /* 0x000fce00078e0037 */
[----:B------:R-:W2:Y:S01]  /*4100*/  MUFU.EX2 R9, R61 ;  /* 0x0000003d00097308 */ /* 0x000ea20000000800 */
[----:B0-----:R-:W-:-:S07]  /*4110*/  F2FP.SATFINITE.E4M3.F32.PACK_AB_MERGE_C R10, R31, R30, RZ ;  /* 0x0000001e1f0a723e */ /* 0x001fce00048070ff */
[----:B------:R-:W0:Y:S01]  /*4120*/  MUFU.EX2 R27, R27 ;  /* 0x0000001b001b7308 */ /* 0x000e220000000800 */
[----:B-1----:R-:W-:-:S07]  /*4130*/  FADD.FTZ R6, R26, R63 ;  /* 0x0000003f1a067221 */ /* 0x002fce0000010000 */
[----:B------:R1:W3:Y:S01]  /*4140*/  MUFU.EX2 R12, R51 ;  /* 0x00000033000c7308 */ /* 0x0002e20000000800 */
[----:B--2---:R-:W-:-:S07]  /*4150*/  FADD.FTZ R11, R9, R4 ;  /* 0x00000004090b7221 */ /* 0x004fce0000010000 */
[----:B------:R-:W2:Y:S01]  /*4160*/  MUFU.EX2 R52, R52 ;  /* 0x0000003400347308 */ /* 0x000ea20000000800 */
[C---:B0-----:R-:W-:Y:S01]  /*4170*/  F2FP.SATFINITE.E4M3.F32.PACK_AB_MERGE_C R137, R27.reuse, R26, R10 ;  /* 0x0000001a1b89723e */ /* 0x041fe2000480700a */
[----:B------:R-:W-:Y:S01]  /*4180*/  FADD.FTZ R27, R27, R6 ;  /* 0x000000061b1b7221 */ /* 0x000fe20000010000 */
[--C-:B-1----:R-:W-:Y:S02]  /*4190*/  IMAD.MOV.U32 R51, RZ, RZ, R55.reuse ;  /* 0x000000ffff337224 */ /* 0x102fe400078e0037 */
[----:B------:R-:W-:Y:S02]  /*41a0*/  IMAD.MOV.U32 R26, RZ, RZ, R55 ;  /* 0x000000ffff1a7224 */ /* 0x000fe400078e0037 */
[----:B------:R-:W-:-:S01]  /*41b0*/  FADD.FTZ R30, R30, R27 ;  /* 0x0000001b1e1e7221 */ /* 0x000fc20000010000 */
[----:B------:R-:W-:Y:S01]  /*41c0*/  IMAD.MOV.U32 R27, RZ, RZ, R55 ;  /* 0x000000ffff1b7224 */ /* 0x000fe200078e0037 */
[----:B------:R-:W0:Y:S01]  /*41d0*/  MUFU.EX2 R7, R84 ;  /* 0x0000005400077308 */ /* 0x000e220000000800 */
[----:B---3--:R-:W-:-:S01]  /*41e0*/  FADD.FTZ R11, R12, R11 ;  /* 0x0000000b0c0b7221 */ /* 0x008fc20000010000 */
[----:B------:R-:W-:Y:S01]  /*41f0*/  FADD.FTZ R31, R31, R30 ;  /* 0x0000001e1f1f7221 */ /* 0x000fe20000010000 */
[----:B------:R-:W-:-:S05]  /*4200*/  IMAD.MOV.U32 R30, RZ, RZ, R55 ;  /* 0x000000ffff1e7224 */ /* 0x000fca00078e0037 */
[----:B------:R-:W-:Y:S01]  /*4210*/  MUFU.EX2 R38, R38 ;  /* 0x0000002600267308 */ /* 0x000fe20000000800 */
[----:B--2---:R-:W-:-:S07]  /*4220*/  FADD.FTZ R4, R52, R11 ;  /* 0x0000000b34047221 */ /* 0x004fce0000010000 */
[----:B------:R-:W1:Y:S01]  /*4230*/  MUFU.EX2 R39, R39 ;  /* 0x0000002700277308 */ /* 0x000e620000000800 */
[----:B0-----:R-:W-:-:S01]  /*4240*/  FADD.FTZ R4, R7, R4 ;  /* 0x0000000407047221 */ /* 0x001fc20000010000 */
[----:B------:R-:W-:-:S04]  /*4250*/  F2FP.SATFINITE.E4M3.F32.PACK_AB_MERGE_C R52, R7, R52, RZ ;  /* 0x000000340734723e */ /* 0x000fc800048070ff */
[----:B------:R-:W-:Y:S01]  /*4260*/  F2FP.SATFINITE.E4M3.F32.PACK_AB_MERGE_C R136, R12, R9, R52 ;  /* 0x000000090c88723e */ /* 0x000fe20004807034 */
[----:B------:R-:W-:Y:S01]  /*4270*/  IMAD.MOV.U32 R52, RZ, RZ, R55 ;  /* 0x000000ffff347224 */ /* 0x000fe200078e0037 */
[----:B------:R-:W0:Y:S08]  /*4280*/  MUFU.EX2 R34, R34 ;  /* 0x0000002200227308 */ /* 0x000e300000000800 */
[----:B------:R-:W2:Y:S01]  /*4290*/  MUFU.EX2 R53, R53 ;  /* 0x0000003500357308 */ /* 0x000ea20000000800 */
[----:B-1----:R-:W-:-:S07]  /*42a0*/  F2FP.SATFINITE.E4M3.F32.PACK_AB_MERGE_C R7, R39, R38, RZ ;  /* 0x000000262707723e */ /* 0x002fce00048070ff */
[----:B------:R-:W1:Y:S01]  /*42b0*/  MUFU.EX2 R35, R35 ;  /* 0x0000002300237308 */ /* 0x000e620000000800 */
[----:B0-----:R-:W-:-:S01]  /*42c0*/  FADD.FTZ R6, R34, R31 ;  /* 0x0000001f22067221 */ /* 0x001fc20000010000 */
[----:B------:R-:W-:-:S06]  /*42d0*/  IMAD.MOV.U32 R31, RZ, RZ, R55 ;  /* 0x000000ffff1f7224 */ /* 0x000fcc00078e0037 */
[----:B------:R-:W0:Y:S01]  /*42e0*/  MUFU.EX2 R54, R54 ;  /* 0x0000003600367308 */ /* 0x000e220000000800 */
[----:B--2---:R-:W-:-:S07]  /*42f0*/  FADD.FTZ R3, R53, R4 ;  /* 0x0000000435037221 */ /* 0x004fce0000010000 */
[----:B------:R-:W2:Y:S01]  /*4300*/  MUFU.EX2 R58, R58 ;  /* 0x0000003a003a7308 */ /* 0x000ea20000000800 */
[C---:B-1----:R-:W-:Y:S01]  /*4310*/  F2FP.SATFINITE.E4M3.F32.PACK_AB_MERGE_C R139, R35.reuse, R34, R7 ;  /* 0x00000022238b723e */ /* 0x042fe20004807007 */
[----:B------:R-:W-:Y:S01]  /*4320*/  FADD.FTZ R35, R35, R6 ;  /* 0x0000000623237221 */ /* 0x000fe20000010000 */
[----:B------:R-:W-:-:S03]  /*4330*/  IMAD.MOV.U32 R34, RZ, RZ, R55 ;  /* 0x000000ffff227224 */ /* 0x000fc600078e0037 */
[----:B------:R-:W-:Y:S01]  /*4340*/  FADD.FTZ R38, R38, R35 ;  /* 0x0000002326267221 */ /* 0x000fe20000010000 */
[----:B------:R-:W-:Y:S01]  /*4350*/  IMAD.MOV.U32 R35, RZ, RZ, R55 ;  /* 0x000000ffff237224 */ /* 0x000fe200078e0037 */
[----:B------:R-:W1:Y:S01]  /*4360*/  MUFU.EX2 R71, R71 ;  /* 0x0000004700477308 */ /* 0x000e620000000800 */
[----:B0-----:R-:W-:-:S04]  /*4370*/  FADD.FTZ R3, R54, R3 ;  /* 0x0000000336037221 */ /* 0x001fc80000010000 */
[----:B--2---:R-:W-:Y:S01]  /*4380*/  FADD.FTZ R4, R58, R3 ;  /* 0x000000033a047221 */ /* 0x004fe20000010000 */
[----:B------:R-:W-:-:S01]  /*4390*/  FADD.FTZ R3, R39, R38 ;  /* 0x0000002627037221 */ /* 0x000fc20000010000 */
[--C-:B------:R-:W-:Y:S02]  /*43a0*/  IMAD.MOV.U32 R39, RZ, RZ, R55.reuse ;  /* 0x000000ffff277224 */ /* 0x100fe400078e0037 */
[----:B------:R-:W-:Y:S01]  /*43b0*/  IMAD.MOV.U32 R38, RZ, RZ, R55 ;  /* 0x000000ffff267224 */ /* 0x000fe200078e0037 */
[C---:B-1----:R-:W-:Y:S01]  /*43c0*/  F2FP.SATFINITE.E4M3.F32.PACK_AB_MERGE_C R6, R71.reuse, R58, RZ ;  /* 0x0000003a4706723e */ /* 0x042fe200048070ff */
[----:B------:R-:W-:-:S03]  /*43d0*/  FADD.FTZ R4, R71, R4 ;  /* 0x0000000447047221 */ /* 0x000fc60000010000 */
[----:B------:R-:W-:Y:S01]  /*43e0*/  F2FP.SATFINITE.E4M3.F32.PACK_AB_MERGE_C R138, R54, R53, R6 ;  /* 0x00000035368a723e */ /* 0x000fe20004807006 */
        /* <DEDUP_REMOVED lines=22> */
[----:B------:R-:W-:-:S05]  /*4550*/  UMOV UR23, UR36 ;  /* 0x0000002400177c82 */ /* 0x000fca0008000000 */
.L_x_1663:
[----:B------:R-:W-:-:S04]  /*4560*/  UISETP.NE.AND UP0, UPT, UR23, 0x1, UPT ;  /* 0x000000011700788c */ /* 0x000fc8000bf05270 */
[----:B------:R-:W-:-:S04]  /*4570*/  USEL UR46, URZ, 0x1, UP0 ;  /* 0x000000013f2e7887 */ /* 0x000fc80008000000 */
[----:B------:R-:W-:Y:S01]  /*4580*/  ULOP3.LUT UR46, UR24, UR46, URZ, 0x3c, !UPT ;  /* 0x0000002e182e7292 */ /* 0x000fe2000f8e3c3f */
[----:B------:R-:W-:Y:S11]  /*4590*/  @!P0 BRA `(.L_x_1654) ;  /* 0x0000000000048947 */ /* 0x000ff60003800000 */
[----:B------:R-:W-:Y:S01]  /*45a0*/  BPT.TRAP 0x1 ;  /* 0x000000040000795c */ /* 0x000fe20000300000 */
.L_x_1654:
        /* <DEDUP_REMOVED lines=9> */
.L_x_1655:
[----:B-1----:R-:W-:Y:S05]  /*4640*/  @P2 BRA `(.L_x_1656) ;  /* 0x0000000000082947 */ /* 0x002fea0003800000 */
[----:B------:R-:W1:Y:S02]  /*4650*/  SYNCS.PHASECHK.TRANS64.TRYWAIT P2, [UR20+0x13230], R0 ;  /* 0x01323000ff0075a7 */ /* 0x000e640008040154 */
[----:B-1----:R-:W-:Y:S05]  /*4660*/  @!P2 BRA `(.L_x_1657) ;  /* 0x000000b80054a947 */ /* 0x002fea0003800000 */
.L_x_1656:
        /* <DEDUP_REMOVED lines=64> */
.L_x_1658:
[----:B------:R-:W-:Y:S01]  /*4a70*/  ULEA UR11, UR23, UR45, 0x3 ;  /* 0x0000002d170b7291 */ /* 0x000fe2000f8e183f */
[----:B01----:R-:W-:-:S05]  /*4a80*/  IMAD.U32 R0, RZ, RZ, UR24 ;  /* 0x00000018ff007e24 */ /* 0x003fca000f8e00ff */
[----:B------:R-:W-:-:S04]  /*4a90*/  SHF.L.U32 R0, R0, 0x1f, RZ ;  /* 0x0000001f00007819 */ /* 0x000fc800000006ff */
[----:B------:R0:W1:Y:S01]  /*4aa0*/  SYNCS.PHASECHK.TRANS64.TRYWAIT P2, [UR11+0x13250], R0 ;  /* 0x01325000ff0075a7 */ /* 0x000062000804014b */
[----:B------:R-:W-:Y:S05]  /*4ab0*/  @!P0 BRA `(.L_x_1659) ;  /* 0x0000000000048947 */ /* 0x000fea0003800000 */
[----:B------:R-:W-:Y:S01]  /*4ac0*/  BPT.TRAP 0x1 ;  /* 0x000000040000795c */ /* 0x000fe20000300000 */
.L_x_1659:
[----:B-1----:R-:W-:Y:S05]  /*4ad0*/  @P2 BRA `(.L_x_1660) ;  /* 0x0000000000082947 */ /* 0x002fea0003800000 */
[----:B------:R-:W1:Y:S02]  /*4ae0*/  SYNCS.PHASECHK.TRANS64.TRYWAIT P2, [UR11+0x13250], R0 ;  /* 0x01325000ff0075a7 */ /* 0x000e64000804014b */
[----:B-1----:R-:W-:Y:S05]  /*4af0*/  @!P2 BRA `(.L_x_1661) ;  /* 0x000000b40048a947 */ /* 0x002fea0003800000 */
.L_x_1660:
[----:B------:R-:W-:Y:S01]  /*4b00*/  UIMAD UR6, UR51, 0xc0, URZ ;  /* 0x000000c0330678a4 */ /* 0x000fe2000f8e023f */
[----:B-1----:R-:W-:Y:S01]  /*4b10*/  IMAD.MOV.U32 R9, RZ, RZ, -0x2 ;  /* 0xfffffffeff097424 */ /* 0x002fe200078e00ff */
[----:B------:R-:W-:Y:S01]  /*4b20*/  WARPGROUP.ARRIVE ;  /* 0x00000000000079c5 */ /* 0x000fe20000000000 */
[----:B------:R-:W-:Y:S01]  /*4b30*/  UMOV UR7, 0xc0000010 ;  /* 0xc000001000077882 */ /* 0x000fe20000000000 */
[----:B------:R-:W-:-:S04]  /*4b40*/  UIMAD UR6, UR22, -0xa0, UR6 ;  /* 0xffffff60160678a4 */ /* 0x000fc8000f8e0206 */
[----:B------:R-:W-:-:S04]  /*4b50*/  UIADD3 UR6, UR6, 0x1, UR49 ;  /* 0x0000000106067890 */ /* 0x000fc8000fffe031 */
[----:B------:R-:W-:-:S06]  /*4b60*/  UIADD3 UR6, UR6, -UR50, URZ ;  /* 0x8000003206067290 */ /* 0x000fcc000fffe03f */
[----:B0-----:R-:W-:Y:S01]  /*4b70*/  IMAD R0, R18, R9, UR6 ;  /* 0x0000000612007e24 */ /* 0x001fe2000f8e0209 */
[----:B------:R-:W-:-:S03]  /*4b80*/  UIADD3 UR6, UR45, 0x1000, URZ ;  /* 0x000010002d067890 */ /* 0x000fc6000fffe03f */
[----:B------:R-:W-:Y:S01]  /*4b90*/  IMAD.IADD R0, R19, 0x1, R0 ;  /* 0x0000000113007824 */ /* 0x000fe200078e0200 */
[----:B------:R-:W-:-:S04]  /*4ba0*/  USHF.R.U32.HI UR6, URZ, 0x4, UR6 ;  /* 0x000000043f067899 */ /* 0x000fc80008011606 */
[C---:B------:R-:W-:Y:S01]  /*4bb0*/  ISETP.GT.AND P2, PT, R0.reuse, RZ, PT ;  /* 0x000000ff0000720c */ /* 0x040fe20003f44270 */
[----:B------:R-:W-:Y:S01]  /*4bc0*/  ULOP3.LUT UR6, UR6, 0x3fff, URZ, 0xc0, !UPT ;  /* 0x00003fff06067892 */ /* 0x000fe2000f8ec03f */
[----:B------:R-:W-:Y:S02]  /*4bd0*/  ISETP.GT.AND P3, PT, R0, 0x1, PT ;  /* 0x000000010000780c */ /* 0x000fe40003f64270 */
[----:B------:R-:W-:Y:S01]  /*4be0*/  FSEL R9, R120, -INF , P2 ;  /* 0xff80000078097808 */ /* 0x000fe20001000000 */
[----:B------:R-:W-:Y:S01]  /*4bf0*/  ULOP3.LUT UR6, UR6, 0x10000, URZ, 0xfc, !UPT ;  /* 0x0001000006067892 */ /* 0x000fe2000f8efc3f */
[----:B------:R-:W-:Y:S02]  /*4c00*/  ISETP.GT.AND P2, PT, R0, 0x8, PT ;  /* 0x000000080000780c */ /* 0x000fe40003f44270 */
[----:B------:R-:W-:Y:S01]  /*4c10*/  FSEL R121, R121, -INF , P3 ;  /* 0xff80000079797808 */ /* 0x000fe20001800000 */
[----:B------:R-:W-:Y:S01]  /*4c20*/  UIMAD UR10, UR23, 0x280, UR6 ;  /* 0x00000280170a78a4 */ /* 0x000fe2000f8e0206 */
[----:B------:R-:W-:-:S02]  /*4c30*/  FMNMX.FTZ R2, R9, R6, !PT ;  /* 0x0000000609027209 */ /* 0x000fc40007810000 */
[----:B------:R-:W-:Y:S02]  /*4c40*/  ISETP.GT.AND P3, PT, R0, 0x9, PT ;  /* 0x000000090000780c */ /* 0x000fe40003f64270 */
[----:B------:R-:W-:Y:S02]  /*4c50*/  FSEL R124, R124, -INF , P2 ;  /* 0xff8000007c7c7808 */ /* 0x000fe40001000000 */
[----:B------:R-:W-:Y:S01]  /*4c60*/  FMNMX.FTZ R11, R121, R2, !PT ;  /* 0x00000002790b7209 */ /* 0x000fe20007810000 */
[----:B------:R-:W-:Y:S01]  /*4c70*/  UMOV UR6, UR10 ;  /* 0x0000000a00067c82 */ /* 0x000fe20008000000 */
[----:B------:R-:W-:Y:S01]  /*4c80*/  ISETP.GT.AND P2, PT, R0, 0x10, PT ;  /* 0x000000100000780c */ /* 0x000fe20003f44270 */
[----:B------:R-:W-:Y:S01]  /*4c90*/  QGMMA.64x64x32.F32.E4M3.E4M3 R24, R152, gdesc[UR4], R24, gsb0 ;  /* 0x00e0000498187df3 */ /* 0x000fe20008000818 */
[----:B------:R-:W-:Y:S01]  /*4ca0*/  FSEL R125, R125, -INF , P3 ;  /* 0xff8000007d7d7808 */ /* 0x000fe20001800000 */
[----:B------:R-:W-:Y:S01]  /*4cb0*/  UIADD3 UR6, UR10, 0x80, URZ ;  /* 0x000000800a067890 */ /* 0x000fe2000fffe03f */
[----:B------:R-:W-:Y:S01]  /*4cc0*/  FMNMX.FTZ R2, R124, R11, !PT ;  /* 0x0000000b7c027209 */ /* 0x000fe20007810000 */
[----:B------:R-:W-:Y:S01]  /*4cd0*/  UMOV UR7, 0xc0000010 ;  /* 0xc000001000077882 */ /* 0x000fe20000000000 */
        /* <DEDUP_REMOVED lines=36> */
[----:B------:R-:W-:Y:S01]  /*4f20*/  ISETP.GT.AND P3, PT, R0, 0x41, PT ;  /* 0x000000410000780c */ /* 0x000fe20003f64270 */
[----:B------:R-:W-:-:S02]  /*4f30*/  WARPGROUP.DEPBAR.LE gsb0, 0x0 ;  /* 0x00008000000079c5 */ /* 0x000fc40000010000 */
[----:B------:R-:W-:Y:S01]  /*4f40*/  FSEL R88, R88, -INF , P2 ;  /* 0xff80000058587808 */ /* 0x000fe20001000000 */
[----:B------:R-:W-:Y:S01]  /*4f50*/  WARPGROUP.ARRIVE ;  /* 0x00000000000079c5 */ /* 0x000fe20000000000 */
[----:B------:R-:W-:Y:S02]  /*4f60*/  FMNMX.FTZ R11, R117, R2, !PT ;  /* 0x00000002750b7209 */ /* 0x000fe40007810000 */
[----:B------:R-:W-:Y:S02]  /*4f70*/  ISETP.GT.AND P2, PT, R0, 0x48, PT ;  /* 0x000000480000780c */ /* 0x000fe40003f44270 */
[----:B------:R-:W-:Y:S01]  /*4f80*/  FSEL R89, R89, -INF , P3 ;  /* 0xff80000059597808 */ /* 0x000fe20001800000 */
[----:B------:R-:W-:Y:S01]  /*4f90*/  QGMMA.64x64x32.F32.E4M3.E4M3 R24, R148, gdesc[UR4], R24, gsb0 ;  /* 0x00e0000494187df3 */ /* 0x000fe20008000818 */
[----:B------:R-:W-:Y:S01]  /*4fa0*/  FMNMX.FTZ R2, R88, R11, !PT ;  /* 0x0000000b58027209 */ /* 0x000fe20007810000 */
[----:B------:R-:W-:Y:S01]  /*4fb0*/  UIADD3 UR6, UR10, 0x100, URZ ;  /* 0x000001000a067890 */ /* 0x000fe2000fffe03f */
[----:B------:R-:W-:Y:S01]  /*4fc0*/  ISETP.GT.AND P3, PT, R0, 0x49, PT ;  /* 0x000000490000780c */ /* 0x000fe20003f64270 */
[----:B------:R-:W-:Y:S01]  /*4fd0*/  UMOV UR7, 0xc0000010 ;  /* 0xc000001000077882 */ /* 0x000fe20000000000 */
[----:B------:R-:W-:-:S02]  /*4fe0*/  FSEL R92, R92, -INF , P2 ;  /* 0xff8000005c5c7808 */ /* 0x000fc40001000000 */
[----:B------:R-:W-:Y:S02]  /*4ff0*/  FMNMX.FTZ R11, R89, R2, !PT ;  /* 0x00000002590b7209 */ /* 0x000fe40007810000 */
[----:B------:R-:W-:Y:S02]  /*5000*/  ISETP.GT.AND P2, PT, R0, 0x50, PT ;  /* 0x000000500000780c */ /* 0x000fe40003f44270 */
[----:B------:R-:W-:Y:S02]  /*5010*/  FSEL R93, R93, -INF , P3 ;  /* 0xff8000005d5d7808 */ /* 0x000fe40001800000 */
[----:B------:R-:W-:Y:S02]  /*5020*/  FMNMX.FTZ R2, R92, R11, !PT ;  /* 0x0000000b5c027209 */ /* 0x000fe40007810000 */
[----:B------:R-:W-:Y:S02]  /*5030*/  ISETP.GT.AND P3, PT, R0, 0x51, PT ;  /* 0x000000510000780c */ /* 0x000fe40003f64270 */
        /* <DEDUP_REMOVED lines=30> */
[----:B------:R-:W-:Y:S01]  /*5220*/  FSEL R84, R84, -INF , P2 ;  /* 0xff80000054547808 */ /* 0x000fe20001000000 */
[----:B------:R-:W-:-:S02]  /*5230*/  WARPGROUP.DEPBAR.LE gsb0, 0x0 ;  /* 0x00008000000079c5 */ /* 0x000fc40000010000 */
[----:B------:R-:W-:Y:S01]  /*5240*/  FMNMX.FTZ R11, R81, R2, !PT ;  /* 0x00000002510b7209 */ /* 0x000fe20007810000 */
[----:B------:R-:W-:Y:S01]  /*5250*/  WARPGROUP.ARRIVE ;  /* 0x00000000000079c5 */ /* 0x000fe20000000000 */
[----:B------:R-:W-:Y:S02]  /*5260*/  ISETP.GT.AND P2, PT, R0, 0x80, PT ;  /* 0x000000800000780c */ /* 0x000fe40003f44270 */
[----:B------:R-:W-:Y:S02]  /*5270*/  FSEL R85, R85, -INF , P3 ;  /* 0xff80000055557808 */ /* 0x000fe40001800000 */
[----:B------:R-:W-:Y:S01]  /*5280*/  FMNMX.FTZ R2, R84, R11, !PT ;  /* 0x0000000b54027209 */ /* 0x000fe20007810000 */
[----:B------:R-:W-:Y:S01]  /*5290*/  QGMMA.64x64x32.F32.E4M3.E4M3 R24, R144, gdesc[UR4], R24, gsb0 ;  /* 0x00e0000490187df3 */ /* 0x000fe20008000818 */
[----:B------:R-:W-:Y:S01]  /*52a0*/  ISETP.GT.AND P3, PT, R0, 0x81, PT ;  /* 0x000000810000780c */ /* 0x000fe20003f64270 */
        /* <DEDUP_REMOVED lines=19> */
[C---:B------:R-:W-:Y:S01]  /*53e0*/  ISETP.GT.AND P3, PT, R0.reuse, 0x99, PT ;  /* 0x000000990000780c */ /* 0x040fe20003f64270 */
[----:B------:R-:W-:Y:S01]  /*53f0*/  VIADD R0, R0, 0x8 ;  /* 0x0000000800007836 */ /* 0x000fe20000000000 */
[----:B------:R-:W-:Y:S02]  /*5400*/  FSEL R68, R68, -INF , P2 ;  /* 0xff80000044447808 */ /* 0x000fe40001000000 */
[----:B------:R-:W-:-:S02]  /*5410*/  FMNMX.FTZ R11, R65, R2, !PT ;  /* 0x00000002410b7209 */ /* 0x000fc40007810000 */
[----:B------:R-:W-:Y:S02]  /*5420*/  FSEL R69, R69, -INF , P3 ;  /* 0xff80000045457808 */ /* 0x000fe40001800000 */
[----:B------:R-:W-:Y:S02]  /*5430*/  FMNMX.FTZ R2, R68, R11, !PT ;  /* 0x0000000b44027209 */ /* 0x000fe40007810000 */
[C---:B------:R-:W-:Y:S02]  /*5440*/  ISETP.GT.AND P3, PT, R0.reuse, RZ, PT ;  /* 0x000000ff0000720c */ /* 0x040fe40003f64270 */
[----:B------:R-:W-:Y:S02]  /*5450*/  FMNMX.FTZ R2, R69, R2, !PT ;  /* 0x0000000245027209 */ /* 0x000fe40007810000 */
[----:B------:R-:W-:Y:S02]  /*5460*/  ISETP.GT.AND P6, PT, R0, 0x1, PT ;  /* 0x000000010000780c */ /* 0x000fe40003fc4270 */
[----:B------:R-:W-:Y:S01]  /*5470*/  FSEL R122, R122, -INF , P3 ;  /* 0xff8000007a7a7808 */ /* 0x000fe20001800000 */
[----:B------:R-:W0:Y:S01]  /*5480*/  SHFL.BFLY PT, R11, R2, 0x2, 0x1f ;  /* 0x0c401f00020b7f89 */ /* 0x000e2200000e0000 */
[----:B------:R-:W-:-:S02]  /*5490*/  FSEL R123, R123, -INF , P6 ;  /* 0xff8000007b7b7808 */ /* 0x000fc40003000000 */
[C---:B------:R-:W-:Y:S02]  /*54a0*/  ISETP.GT.AND P5, PT, R0.reuse, 0x8, PT ;  /* 0x000000080000780c */ /* 0x040fe40003fa4270 */
[C---:B------:R-:W-:Y:S02]  /*54b0*/  ISETP.GT.AND P4, PT, R0.reuse, 0x10, PT ;  /* 0x000000100000780c */ /* 0x040fe40003f84270 */
[C---:B------:R-:W-:Y:S02]  /*54c0*/  ISETP.GT.AND P3, PT, R0.reuse, 0x11, PT ;  /* 0x000000110000780c */ /* 0x040fe40003f64270 */
[----:B------:R-:W-:Y:S02]  /*54d0*/  ISETP.GT.AND P6, PT, R0, 0x18, PT ;  /* 0x000000180000780c */ /* 0x000fe40003fc4270 */
[----:B------:R-:W-:Y:S02]  /*54e0*/  FSEL R126, R126, -INF , P5 ;  /* 0xff8000007e7e7808 */ /* 0x000fe40002800000 */
[----:B------:R-:W-:-:S02]  /*54f0*/  FSEL R130, R130, -INF , P4 ;  /* 0xff80000082827808 */ /* 0x000fc40002000000 */
[----:B------:R-:W-:Y:S02]  /*5500*/  FSEL R131, R131, -INF , P3 ;  /* 0xff80000083837808 */ /* 0x000fe40001800000 */
[----:B------:R-:W-:Y:S02]  /*5510*/  FSEL R134, R134, -INF , P6 ;  /* 0xff80000086867808 */ /* 0x000fe40003000000 */
[C---:B------:R-:W-:Y:S02]  /*5520*/  ISETP.GT.AND P5, PT, R0.reuse, 0x19, PT ;  /* 0x000000190000780c */ /* 0x040fe40003fa4270 */
[C---:B------:R-:W-:Y:S02]  /*5530*/  ISETP.GT.AND P6, PT, R0.reuse, 0x21, PT ;  /* 0x000000210000780c */ /* 0x040fe40003fc4270 */
[----:B------:R-:W-:Y:S01]  /*5540*/  ISETP.GT.AND P3, PT, R0, 0x28, PT ;  /* 0x000000280000780c */ /* 0x000fe20003f64270 */
[----:B------:R-:W-:Y:S02]  /*5550*/  WARPGROUP.DEPBAR.LE gsb0, 0x0 ;  /* 0x00008000000079c5 */ /* 0x000fe40000010000 */
[----:B0-----:R-:W-:Y:S01]  /*5560*/  FMNMX.FTZ R11, R2, R11, !PT ;  /* 0x0000000b020b7209 */ /* 0x001fe20007810000 */
[----:B------:R-:W-:Y:S01]  /*5570*/  WARPGROUP.ARRIVE ;  /* 0x00000000000079c5 */ /* 0x000fe20000000000 */
[----:B------:R-:W-:-:S02]  /*5580*/  ISETP.GT.AND P4, PT, R0, 0x29, PT ;  /* 0x000000290000780c */ /* 0x000fc40003f84270 */
[----:B------:R-:W-:Y:S01]  /*5590*/  FSEL R135, R135, -INF , P5 ;  /* 0xff80000087877808 */ /* 0x000fe20002800000 */
[----:B------:R-:W0:Y:S01]  /*55a0*/  SHFL.BFLY PT, R8, R11, 0x1, 0x1f ;  /* 0x0c201f000b087f89 */ /* 0x000e2200000e0000 */
[----:B------:R-:W-:Y:S01]  /*55b0*/  FSEL R107, R107, -INF , P6 ;  /* 0xff8000006b6b7808 */ /* 0x000fe20003000000 */
[----:B------:R-:W-:Y:S01]  /*55c0*/  QGMMA.64x64x32.F32.E4M3.E4M3 R24, R140, gdesc[UR4], R24, gsb0 ;  /* 0x00e000048c187df3 */ /* 0x000fe20008000818 */
[----:B------:R-:W-:Y:S01]  /*55d0*/  FSEL R110, R110, -INF , P3 ;  /* 0xff8000006e6e7808 */ /* 0x000fe20001800000 */
[----:B------:R-:W-:Y:S01]  /*55e0*/  UIADD3 UR6, UR10, 0x200, URZ ;  /* 0x000002000a067890 */ /* 0x000fe2000fffe03f */
[----:B------:R-:W-:Y:S01]  /*55f0*/  FSEL R111, R111, -INF , P4 ;  /* 0xff8000006f6f7808 */ /* 0x000fe20002000000 */
[----:B------:R-:W-:Y:S01]  /*5600*/  UMOV UR7, 0xc0000010 ;  /* 0xc000001000077882 */ /* 0x000fe20000000000 */
[C---:B------:R-:W-:Y:S02]  /*5610*/  ISETP.GT.AND P5, PT, R0.reuse, 0x30, PT ;  /* 0x000000300000780c */ /* 0x040fe40003fa4270 */
[----:B------:R-:W-:-:S02]  /*5620*/  ISETP.GT.AND P6, PT, R0, 0x31, PT ;  /* 0x000000310000780c */ /* 0x000fc40003fc4270 */
[C---:B------:R-:W-:Y:S02]  /*5630*/  ISETP.GT.AND P3, PT, R0.reuse, 0x38, PT ;  /* 0x000000380000780c */ /* 0x040fe40003f64270 */
[----:B------:R-:W-:Y:S02]  /*5640*/  ISETP.GT.AND P4, PT, R0, 0x39, PT ;  /* 0x000000390000780c */ /* 0x000fe40003f84270 */
[----:B------:R-:W-:Y:S02]  /*5650*/  FSEL R114, R114, -INF , P5 ;  /* 0xff80000072727808 */ /* 0x000fe40002800000 */
[----:B------:R-:W-:Y:S02]  /*5660*/  FSEL R115, R115, -INF , P6 ;  /* 0xff80000073737808 */ /* 0x000fe40003000000 */
[----:B------:R-:W-:Y:S02]  /*5670*/  FSEL R118, R118, -INF , P3 ;  /* 0xff80000076767808 */ /* 0x000fe40001800000 */
        /* <DEDUP_REMOVED lines=11> */
[C---:B------:R-:W-:Y:S02]  /*5730*/  ISETP.GT.AND P3, PT, R0.reuse, 0x58, PT ;  /* 0x000000580000780c */ /* 0x040fe40003f64270 */
[----:B------:R-:W-:-:S02]  /*5740*/  ISETP.GT.AND P4, PT, R0, 0x59, PT ;  /* 0x000000590000780c */ /* 0x000fc40003f84270 */
[----:B------:R-:W-:Y:S02]  /*5750*/  FSEL R98, R98, -INF , P5 ;  /* 0xff80000062627808 */ /* 0x000fe40002800000 */
[----:B------:R-:W-:Y:S02]  /*5760*/  FSEL R99, R99, -INF , P6 ;  /* 0xff80000063637808 */ /* 0x000fe40003000000 */
[----:B------:R-:W-:Y:S02]  /*5770*/  FSEL R102, R102, -INF , P3 ;  /* 0xff80000066667808 */ /* 0x000fe40001800000 */
[----:B------:R-:W-:Y:S02]  /*5780*/  FSEL R103, R103, -INF , P4 ;  /* 0xff80000067677808 */ /* 0x000fe40002000000 */
[C---:B------:R-:W-:Y:S02]  /*5790*/  ISETP.GT.AND P2, PT, R0.reuse, 0x9, PT ;  /* 0x000000090000780c */ /* 0x040fe40003f44270 */
[----:B------:R-:W-:-:S02]  /*57a0*/  ISETP.GT.AND P5, PT, R0, 0x60, PT ;  /* 0x000000600000780c */ /* 0x000fc40003fa4270 */
[C---:B------:R-:W-:Y:S02]  /*57b0*/  ISETP.GT.AND P6, PT, R0.reuse, 0x61, PT ;  /* 0x000000610000780c */ /* 0x040fe40003fc4270 */
[C---:B------:R-:W-:Y:S02]  /*57c0*/  ISETP.GT.AND P3, PT, R0.reuse, 0x68, PT ;  /* 0x000000680000780c */ /* 0x040fe40003f64270 */
[----:B------:R-:W-:Y:S02]  /*57d0*/  ISETP.GT.AND P4, PT, R0, 0x69, PT ;  /* 0x000000690000780c */ /* 0x000fe40003f84270 */
[----:B0-----:R-:W-:Y:S01]  /*57e0*/  FMNMX.FTZ R2, R11, R8, !PT ;  /* 0x000000080b027209 */ /* 0x001fe20007810000 */
[----:B------:R-:W-:Y:S01]  /*57f0*/  IMAD.U32 R11, RZ, RZ, UR43 ;  /* 0x0000002bff0b7e24 */ /* 0x000fe2000f8e00ff */
[----:B------:R-:W-:Y:S02]  /*5800*/  FSEL R127, R127, -INF , P2 ;  /* 0xff8000007f7f7808 */ /* 0x000fe40001000000 */
[----:B------:R-:W-:Y:S01]  /*5810*/  FSEL R74, R74, -INF , P5 ;  /* 0xff8000004a4a7808 */ /* 0x000fe20002800000 */
[----:B------:R-:W-:-:S01]  /*5820*/  FFMA.FTZ R8, R2, R11, -8 ;  /* 0xc100000002087423 */ /* 0x000fc2000001000b */
[----:B------:R-:W-:-:S02]  /*5830*/  FSEL R75, R75, -INF , P6 ;  /* 0xff8000004b4b7808 */ /* 0x000fc40003000000 */
[----:B------:R-:W-:Y:S02]  /*5840*/  FSEL R78, R78, -INF , P3 ;  /* 0xff8000004e4e7808 */ /* 0x000fe40001800000 */
[----:B------:R-:W-:Y:S02]  /*5850*/  FSEL R79, R79, -INF , P4 ;  /* 0xff8000004f4f7808 */ /* 0x000fe40002000000 */
[C---:B------:R-:W-:Y:S02]  /*5860*/  ISETP.GT.AND P2, PT, R0.reuse, 0x20, PT ;  /* 0x000000200000780c */ /* 0x040fe40003f44270 */
[C---:B------:R-:W-:Y:S01]  /*5870*/  ISETP.GT.AND P5, PT, R0.reuse, 0x70, PT ;  /* 0x000000700000780c */ /* 0x040fe20003fa4270 */
[----:B------:R-:W-:Y:S02]  /*5880*/  WARPGROUP.DEPBAR.LE gsb0, 0x0 ;  /* 0x00008000000079c5 */ /* 0x000fe40000010000 */
[C---:B------:R-:W-:Y:S01]  /*5890*/  ISETP.GT.AND P6, PT, R0.reuse, 0x71, PT ;  /* 0x000000710000780c */ /* 0x040fe20003fc4270 */
[----:B------:R-:W-:Y:S01]  /*58a0*/  WARPGROUP.ARRIVE ;  /* 0x00000000000079c5 */ /* 0x000fe20000000000 */
[----:B------:R-:W-:-:S02]  /*58b0*/  ISETP.GT.AND P3, PT, R0, 0x78, PT ;  /* 0x000000780000780c */ /* 0x000fc40003f64270 */
[----:B------:R-:W-:Y:S02]  /*58c0*/  ISETP.GT.AND P4, PT, R0, 0x79, PT ;  /* 0x000000790000780c */ /* 0x000fe40003f84270 */
[----:B------:R-:W-:Y:S01]  /*58d0*/  FSEL R106, R106, -INF , P2 ;  /* 0xff8000006a6a7808 */ /* 0x000fe20001000000 */
[----:B------:R-:W-:Y:S01]  /*58e0*/  QGMMA.64x64x32.F32.E4M3.E4M3 R24, R136, gdesc[UR4], R24, gsb0 ;  /* 0x00e0000488187df3 */ /* 0x000fe20008000818 */
[----:B------:R-:W-:Y:S02]  /*58f0*/  FSEL R82, R82, -INF , P5 ;  /* 0xff80000052527808 */ /* 0x000fe40002800000 */
[----:B------:R-:W-:Y:S02]  /*5900*/  FSEL R83, R83, -INF , P6 ;  /* 0xff80000053537808 */ /* 0x000fe40003000000 */
[----:B------:R-:W-:Y:S02]  /*5910*/  FSEL R86, R86, -INF , P3 ;  /* 0xff80000056567808 */ /* 0x000fe40001800000 */
[----:B------:R-:W-:-:S02]  /*5920*/  FSEL R87, R87, -INF , P4 ;  /* 0xff80000057577808 */ /* 0x000fc40002000000 */
[----:B------:R-:W-:Y:S02]  /*5930*/  FSETP.NEU.FTZ.AND P2, PT, R2, -INF , PT ;  /* 0xff8000000200780b */ /* 0x000fe40003f5d000 */
[C---:B------:R-:W-:Y:S02]  /*5940*/  ISETP.GT.AND P5, PT, R0.reuse, 0x80, PT ;  /* 0x000000800000780c */ /* 0x040fe40003fa4270 */
[C---:B------:R-:W-:Y:S02]  /*5950*/  ISETP.GT.AND P6, PT, R0.reuse, 0x81, PT ;  /* 0x000000810000780c */ /* 0x040fe40003fc4270 */
[C---:B------:R-:W-:Y:S02]  /*5960*/  ISETP.GT.AND P3, PT, R0.reuse, 0x88, PT ;  /* 0x000000880000780c */ /* 0x040fe40003f64270 */
[----:B------:R-:W-:Y:S02]  /*5970*/  ISETP.GT.AND P4, PT, R0, 0x89, PT ;  /* 0x000000890000780c */ /* 0x000fe40003f84270 */
[----:B------:R-:W-:-:S02]  /*5980*/  FSEL R8, R8, RZ, P2 ;  /* 0x000000ff08087208 */ /* 0x000fc40001000000 */
[----:B------:R-:W-:Y:S02]  /*5990*/  FSEL R58, R58, -INF , P5 ;  /* 0xff8000003a3a7808 */ /* 0x000fe40002800000 */
[----:B------:R-:W-:Y:S01]  /*59a0*/  FSEL R59, R59, -INF , P6 ;  /* 0xff8000003b3b7808 */ /* 0x000fe20003000000 */
[----:B------:R-:W-:-:S01]  /*59b0*/  FFMA.FTZ R10, R121, UR43, -R8 ;  /* 0x0000002b790a7c23 */ /* 0x000fc20008010808 */
[----:B------:R-:W-:Y:S01]  /*59c0*/  FSEL R62, R62, -INF , P3 ;  /* 0xff8000003e3e7808 */ /* 0x000fe20001800000 */
[----:B------:R-:W-:-:S01]  /*59d0*/  FFMA.FTZ R21, R104, UR43, -R8 ;  /* 0x0000002b68157c23 */ /* 0x000fc20008010808 */
[----:B------:R-:W-:Y:S01]  /*59e0*/  FSEL R63, R63, -INF , P4 ;  /* 0xff8000003f3f7808 */ /* 0x000fe20002000000 */
[----:B------:R-:W-:-:S01]  /*59f0*/  FFMA.FTZ R104, R105, UR43, -R8 ;  /* 0x0000002b69687c23 */ /* 0x000fc20008010808 */
[----:B------:R-:W-:Y:S01]  /*5a00*/  ISETP.GT.AND P5, PT, R0, 0x90, PT ;  /* 0x000000900000780c */ /* 0x000fe20003fa4270 */
[----:B------:R-:W-:-:S01]  /*5a10*/  FFMA.FTZ R120, R108, UR43, -R8 ;  /* 0x0000002b6c787c23 */ /* 0x000fc20008010808 */
[----:B------:R-:W-:Y:S01]  /*5a20*/  ISETP.GT.AND P6, PT, R0, 0x91, PT ;  /* 0x000000910000780c */ /* 0x000fe20003fc4270 */
[----:B------:R-:W-:-:S01]  /*5a30*/  FFMA.FTZ R108, R109, UR43, -R8 ;  /* 0x0000002b6d6c7c23 */ /* 0x000fc20008010808 */
[----:B------:R-:W-:Y:S01]  /*5a40*/  ISETP.GT.AND P3, PT, R0, 0x98, PT ;  /* 0x000000980000780c */ /* 0x000fe20003f64270 */
        /* <DEDUP_REMOVED lines=17> */
[--C-:B------:R-:W-:Y:S01]  /*5b60*/  FFMA.FTZ R88, R88, UR43, -R8.reuse ;  /* 0x0000002b58587c23 */ /* 0x100fe20008010808 */
[----:B------:R-:W-:-:S01]  /*5b70*/  FFMA.FTZ R89, R89, UR43, -R8 ;  /* 0x0000002b59597c23 */ /* 0x000fc20008010808 */
[----:B------:R-:W-:Y:S01]  /*5b80*/  FMNMX.FTZ R0, R130, R105, !PT ;  /* 0x0000006982007209 */ /* 0x000fe20007810000 */
[----:B------:R-:W-:-:S01]  /*5b90*/  FFMA.FTZ R92, R92, UR43, -R8 ;  /* 0x0000002b5c5c7c23 */ /* 0x000fc20008010808 */
[----:B------:R0:W-:Y:S01]  /*5ba0*/  MUFU.EX2 R105, R120 ;  /* 0x0000007800697308 */ /* 0x0001e20000000800 */
        /* <DEDUP_REMOVED lines=8> */
[----:B0-----:R-:W-:-:S01]  /*5c30*/  FFMA.FTZ R120, R116, UR43, -R8 ;  /* 0x0000002b74787c23 */ /* 0x001fc20008010808 */
        /* <DEDUP_REMOVED lines=18> */
[----:B------:R-:W-:Y:S01]  /*5d60*/  FSEL R69, R2, RZ, P2 ;  /* 0x000000ff02457208 */ /* 0x000fe20001000000 */
[----:B------:R-:W-:-:S01]  /*5d70*/  FFMA.FTZ R64, R64, UR43, -R8 ;  /* 0x0000002b40407c23 */ /* 0x000fc20008010808 */
[----:B------:R-:W-:Y:S01]  /*5d80*/  FMNMX.FTZ R0, R114, R113, !PT ;  /* 0x0000007172007209 */ /* 0x000fe20007810000 */
[----:B------:R-:W-:-:S01]  /*5d90*/  FFMA.FTZ R65, R65, UR43, -R8 ;  /* 0x0000002b41417c23 */ /* 0x000fc20008010808 */
[----:B------:R0:W-:Y:S01]  /*5da0*/  MUFU.EX2 R113, R120 ;  /* 0x0000007800717308 */ /* 0x0001e20000000800 */
[----:B------:R-:W-:-:S01]  /*5db0*/  FADD.FTZ R6, -R69, R6 ;  /* 0x0000000645067221 */ /* 0x000fc20000010100 */
[----:B------:R-:W-:Y:S01]  /*5dc0*/  FMNMX.FTZ R121, R115, R0, !PT ;  /* 0x0000000073797209 */ /* 0x000fe20007810000 */
[----:B------:R-:W-:Y:S01]  /*5dd0*/  IMAD.U32 R129, RZ, RZ, UR20 ;  /* 0x00000014ff817e24 */ /* 0x000fe2000f8e00ff */
[----:B------:R-:W-:-:S02]  /*5de0*/  WARPGROUP.DEPBAR.LE gsb0, 0x0 ;  /* 0x00008000000079c5 */ /* 0x000fc40000010000 */
[----:B------:R-:W-:Y:S01]  /*5df0*/  FMNMX.FTZ R0, R118, R121, !PT ;  /* 0x0000007976007209 */ /* 0x000fe20007810000 */
[----:B------:R-:W-:Y:S01]  /*5e00*/  FMUL.FTZ R6, R6, UR43 ;  /* 0x0000002b06067c20 */ /* 0x000fe20008410000 */
[----:B------:R-:W-:Y:S01]  /*5e10*/  MUFU.EX2 R9, R9 ;  /* 0x0000000900097308 */ /* 0x000fe20000000800 */
[----:B0-----:R-:W-:-:S01]  /*5e20*/  FFMA.FTZ R120, R76, UR43, -R8 ;  /* 0x0000002b4c787c23 */ /* 0x001fc20008010808 */
[----:B------:R-:W-:Y:S02]  /*5e30*/  FMNMX.FTZ R117, R119, R0, !PT ;  /* 0x0000000077757209 */ /* 0x000fe40007810000 */
[----:B------:R-:W-:Y:S02]  /*5e40*/  FSEL R76, R70, -INF , P3 ;  /* 0xff800000464c7808 */ /* 0x000fe40001800000 */
[----:B------:R-:W-:Y:S02]  /*5e50*/  FMNMX.FTZ R0, R90, R117, !PT ;  /* 0x000000755a007209 */ /* 0x000fe40007810000 */
[----:B------:R0:W-:Y:S02]  /*5e60*/  MUFU.EX2 R70, R120 ;  /* 0x0000007800467308 */ /* 0x0001e40000000800 */
[----:B------:R-:W-:-:S04]  /*5e70*/  FMNMX.FTZ R117, R91, R0, !PT ;  /* 0x000000005b757209 */ /* 0x000fc80007810000 */
[----:B------:R-:W-:Y:S02]  /*5e80*/  FMNMX.FTZ R0, R94, R117, !PT ;  /* 0x000000755e007209 */ /* 0x000fe40007810000 */
[----:B------:R-:W1:Y:S01]  /*5e90*/  MUFU.EX2 R6, R6 ;  /* 0x0000000600067308 */ /* 0x000e620000000800 */
[----:B0-----:R-:W-:-:S01]  /*5ea0*/  FFMA.FTZ R120, R68, UR43, -R8 ;  /* 0x0000002b44787c23 */ /* 0x001fc20008010808 */
        /* <DEDUP_REMOVED lines=14> */
[----:B------:R2:W-:Y:S02]  /*5f90*/  MUFU.EX2 R69, R124 ;  /* 0x0000007c00457308 */ /* 0x0005e40000000800 */
        /* <DEDUP_REMOVED lines=15> */
[----:B------:R-:W-:-:S05]  /*6090*/  FMNMX.FTZ R0, R71, R0, !PT ;  /* 0x0000000047007209 */ /* 0x000fca0007810000 */
[----:B------:R-:W3:Y:S01]  /*60a0*/  SHFL.BFLY PT, R117, R0, 0x2, 0x1f ;  /* 0x0c401f0000757f89 */ /* 0x000ee200000e0000 */
[----:B------:R-:W-:Y:S08]  /*60b0*/  MUFU.EX2 R104, R104 ;  /* 0x0000006800687308 */ /* 0x000ff00000000800 */
[----:B------:R-:W-:Y:S08]  /*60c0*/  MUFU.EX2 R108, R108 ;  /* 0x0000006c006c7308 */ /* 0x000ff00000000800 */
[----:B------:R-:W-:Y:S01]  /*60d0*/  MUFU.EX2 R112, R112 ;  /* 0x0000007000707308 */ /* 0x000fe20000000800 */
[----:B---3--:R-:W-:-:S07]  /*60e0*/  FMNMX.FTZ R117, R0, R117, !PT ;  /* 0x0000007500757209 */ /* 0x008fce0007810000 */
[----:B------:R-:W-:Y:S01]  /*60f0*/  MUFU.EX2 R116, R116 ;  /* 0x0000007400747308 */ /* 0x000fe20000000800 */
[----:B------:R-:W3:Y:S07]  /*6100*/  SHFL.BFLY PT, R0, R117, 0x1, 0x1f ;  /* 0x0c201f0075007f89 */ /* 0x000eee00000e0000 */
[----:B------:R-:W-:Y:S08]  /*6110*/  MUFU.EX2 R88, R88 ;  /* 0x0000005800587308 */ /* 0x000ff00000000800 */
[----:B------:R-:W-:Y:S08]  /*6120*/  MUFU.EX2 R89, R89 ;  /* 0x0000005900597308 */ /* 0x000ff00000000800 */
[----:B------:R-:W-:Y:S01]  /*6130*/  MUFU.EX2 R92, R92 ;  /* 0x0000005c005c7308 */ /* 0x000fe20000000800 */
[----:B---3--:R-:W-:Y:S01]  /*6140*/  FMNMX.FTZ R0, R117, R0, !PT ;  /* 0x0000000075007209 */ /* 0x008fe20007810000 */
[----:B------:R-:W-:-:S03]  /*6150*/  IMAD.U32 R117, RZ, RZ, UR43 ;  /* 0x0000002bff757e24 */ /* 0x000fc6000f8e00ff */
[C---:B------:R-:W-:Y:S01]  /*6160*/  FSETP.NEU.FTZ.AND P2, PT, R0.reuse, -INF , PT ;  /* 0xff8000000000780b */ /* 0x040fe20003f5d000 */
[----:B------:R-:W-:-:S02]  /*6170*/  FFMA.FTZ R68, R0, R117, -8 ;  /* 0xc100000000447423 */ /* 0x000fc40000010075 */
[----:B------:R-:W-:Y:S01]  /*6180*/  MUFU.EX2 R93, R93 ;  /* 0x0000005d005d7308 */ /* 0x000fe20000000800 */
[----:B------:R-:W-:Y:S02]  /*6190*/  FSEL R128, R0, RZ, P2 ;  /* 0x000000ff00807208 */ /* 0x000fe40001000000 */
[----:B------:R-:W-:-:S03]  /*61a0*/  FSEL R68, R68, RZ, P2 ;  /* 0x000000ff44447208 */ /* 0x000fc60001000000 */
[----:B------:R-:W-:Y:S02]  /*61b0*/  FADD.FTZ R128, -R128, R7 ;  /* 0x0000000780807221 */ /* 0x000fe40000010100 */
[----:B------:R-:W-:Y:S01]  /*61c0*/  MUFU.EX2 R96, R96 ;  /* 0x0000006000607308 */ /* 0x000fe20000000800 */
[----:B------:R-:W-:-:S01]  /*61d0*/  FFMA.FTZ R125, R122, UR43, -R68 ;  /* 0x0000002b7a7d7c23 */ /* 0x000fc20008010844 */
[--C-:B------:R-:W-:Y:S01]  /*61e0*/  FFMA.FTZ R117, R123, UR43, -R68.reuse ;  /* 0x0000002b7b757c23 */ /* 0x100fe20008010844 */
[----:B------:R-:W-:Y:S01]  /*61f0*/  FMUL.FTZ R7, R128, UR43 ;  /* 0x0000002b80077c20 */ /* 0x000fe20008410000 */
[--C-:B------:R-:W-:Y:S01]  /*6200*/  FFMA.FTZ R121, R126, UR43, -R68.reuse ;  /* 0x0000002b7e797c23 */ /* 0x100fe20008010844 */
[----:B------:R-:W-:-:S01]  /*6210*/  FFMA.FTZ R122, R127, UR43, -R68 ;  /* 0x0000002b7f7a7c23 */ /* 0x000fc20008010844 */
[--C-:B------:R-:W-:Y:S01]  /*6220*/  FFMA.FTZ R123, R130, UR43, -R68.reuse ;  /* 0x0000002b827b7c23 */ /* 0x100fe20008010844 */
[----:B--2---:R-:W-:-:S01]  /*6230*/  FFMA.FTZ R124, R131, UR43, -R68 ;  /* 0x0000002b837c7c23 */ /* 0x004fc20008010844 */
[----:B------:R2:W-:Y:S01]  /*6240*/  MUFU.EX2 R120, R125 ;  /* 0x0000007d00787308 */ /* 0x0005e20000000800 */
[----:B-1----:R-:W-:-:S01]  /*6250*/  FFMA.FTZ R127, R6, R4, R9 ;  /* 0x00000004067f7223 */ /* 0x002fc20000010009 */
[--C-:B------:R-:W-:Y:S01]  /*6260*/  FFMA.FTZ R126, R135, UR43, -R68.reuse ;  /* 0x0000002b877e7c23 */ /* 0x100fe20008010844 */
[----:B------:R-:W-:-:S01]  /*6270*/  FFMA.FTZ R106, R106, UR43, -R68 ;  /* 0x0000002b6a6a7c23 */ /* 0x000fc20008010844 */
[----:B------:R-:W-:Y:S01]  /*6280*/  FFMA.FTZ R107, R107, UR43, -R68 ;  /* 0x0000002b6b6b7c23 */ /* 0x000fe20008010844 */
[----:B0-----:R-:W-:-:S01]  /*6290*/  FADD.FTZ R128, R10, R127 ;  /* 0x0000007f0a807221 */ /* 0x001fc20000010000 */
[--C-:B------:R-:W-:Y:S01]  /*62a0*/  FFMA.FTZ R110, R110, UR43, -R68.reuse ;  /* 0x0000002b6e6e7c23 */ /* 0x100fe20008010844 */
[----:B------:R-:W-:-:S01]  /*62b0*/  FFMA.FTZ R111, R111, UR43, -R68 ;  /* 0x0000002b6f6f7c23 */ /* 0x000fc20008010844 */
[----:B------:R-:W0:Y:S01]  /*62c0*/  MUFU.EX2 R7, R7 ;  /* 0x0000000700077308 */ /* 0x000e220000000800 */
[----:B--2---:R-:W-:-:S01]  /*62d0*/  FFMA.FTZ R125, R134, UR43, -R68 ;  /* 0x0000002b867d7c23 */ /* 0x004fc20008010844 */
        /* <DEDUP_REMOVED lines=50> */
[----:B------:R-:W-:-:S06]  /*6600*/  FADD.FTZ R128, R104, R3 ;  /* 0x0000000368807221 */ /* 0x000fcc0000010000 */
[----:B------:R-:W0:Y:S01]  /*6610*/  MUFU.EX2 R107, R107 ;  /* 0x0000006b006b7308 */ /* 0x000e220000000800 */
[----:B-1----:R-:W-:-:S07]  /*6620*/  FADD.FTZ R127, R126, R127 ;  /* 0x0000007f7e7f7221 */ /* 0x002fce0000010000 */
        /* <DEDUP_REMOVED lines=22> */
[----:B------:R-:W-:-:S06]  /*6790*/  FADD.FTZ R4, R88, R127 ;  /* 0x0000007f58047221 */ /* 0x000fcc0000010000 */
        /* <DEDUP_REMOVED lines=59> */
[----:B------:R-:W-:-:S05]  /*6b50*/  @!P1 VIADD R3, R129, 0x13240 ;  /* 0x0001324081039836 */ /* 0x000fca0000000000 */
[----:B------:R-:W-:Y:S01]  /*6b60*/  @!P1 PRMT R3, RZ, 0x654, R3 ;  /* 0x00000654ff039816 */ /* 0x000fe20000000003 */
[----:B------:R-:W0:Y:S01]  /*6b70*/  MUFU.EX2 R59, R59 ;  /* 0x0000003b003b7308 */ /* 0x000e220000000800 */
[----:B-1----:R-:W-:-:S02]  /*6b80*/  FADD.FTZ R128, R58, R127 ;  /* 0x0000007f3a807221 */ /* 0x002fc40000010000 */
[----:B------:R1:W-:Y:S05]  /*6b90*/  @!P1 SYNCS.ARRIVE.TRANS64.RED.A1T0 RZ, [R3+URZ], RZ ;  /* 0x000000ff03ff99a7 */ /* 0x0003ea000810043f */
[----:B------:R-:W3:Y:S01]  /*6ba0*/  MUFU.EX2 R60, R60 ;  /* 0x0000003c003c7308 */ /* 0x000ee20000000800 */
[----:B--2---:R-:W-:-:S07]  /*6bb0*/  FADD.FTZ R127, R57, R4 ;  /* 0x00000004397f7221 */ /* 0x004fce0000010000 */
[----:B------:R-:W2:Y:S01]  /*6bc0*/  MUFU.EX2 R62, R62 ;  /* 0x0000003e003e7308 */ /* 0x000ea20000000800 */
[----:B0-----:R-:W-:-:S07]  /*6bd0*/  FADD.FTZ R129, R59, R128 ;  /* 0x000000803b817221 */ /* 0x001fce0000010000 */
[----:B------:R-:W1:Y:S01]  /*6be0*/  MUFU.EX2 R61, R61 ;  /* 0x0000003d003d7308 */ /* 0x000e620000000800 */
[----:B---3--:R-:W-:-:S07]  /*6bf0*/  FADD.FTZ R4, R60, R127 ;  /* 0x0000007f3c047221 */ /* 0x008fce0000010000 */
        /* <DEDUP_REMOVED lines=11> */
[----:B0-----:R-:W-:-:S04]  /*6cb0*/  FADD.FTZ R3, R65, R4 ;  /* 0x0000000441037221 */ /* 0x001fc80000010000 */
[----:B------:R-:W-:-:S03]  /*6cc0*/  FADD.FTZ R4, R8, R3 ;  /* 0x0000000308047221 */ /* 0x000fc60000010000 */
[----:B------:R-:W0:Y:S01]  /*6cd0*/  MUFU.EX2 R71, R71 ;  /* 0x0000004700477308 */ /* 0x000e220000000800 */
[----:B--2---:R-:W-:-:S01]  /*6ce0*/  FADD.FTZ R127, R67, R68 ;  /* 0x00000044437f7221 */ /* 0x004fc20000010000 */
[----:B------:R-:W-:-:S03]  /*6cf0*/  FADD.FTZ R4, R69, R4 ;  /* 0x0000000445047221 */ /* 0x000fc60000010000 */
[----:B-1----:R-:W-:-:S04]  /*6d00*/  FADD.FTZ R68, R76, R127 ;  /* 0x0000007f4c447221 */ /* 0x002fc80000010000 */
[----:B0-----:R-:W-:Y:S01]  /*6d10*/  FADD.FTZ R3, R71, R68 ;  /* 0x0000004447037221 */ /* 0x001fe20000010000 */
[----:B------:R-:W-:Y:S06]  /*6d20*/  @!P0 BRA `(.L_x_1662) ;  /* 0x0000000000048947 */ /* 0x000fec0003800000 */
[----:B------:R-:W-:Y:S01]  /*6d30*/  BPT.TRAP 0x1 ;  /* 0x000000040000795c */ /* 0x000fe20000300000 */
.L_x_1662:
[----:B------:R-:W-:Y:S01]  /*6d40*/  UISETP.GT.AND UP0, UPT, UR22, UR21, UPT ;  /* 0x000000151600728c */ /* 0x000fe2000bf04270 */
[----:B------:R-:W-:Y:S01]  /*6d50*/  F2FP.SATFINITE.E4M3.F32.PACK_AB_MERGE_C R11, R12, R11, RZ ;  /* 0x0000000b0c0b723e */ /* 0x000fe200048070ff */
[----:B------:R-:W-:Y:S01]  /*6d60*/  UIADD3 UR6, UR11, 0x13260, URZ ;  /* 0x000132600b067890 */ /* 0x000fe2000fffe03f */
[----:B------:R-:W-:Y:S01]  /*6d70*/  F2FP.SATFINITE.E4M3.F32.PACK_AB_MERGE_C R121, R122, R121, RZ ;  /* 0x000000797a79723e */ /* 0x000fe200048070ff */
[----:B------:R-:W-:Y:S01]  /*6d80*/  UIADD3 UR22, UR22, -0x1, URZ ;  /* 0xffffffff16167890 */ /* 0x000fe2000fffe03f */
[----:B------:R-:W-:Y:S01]  /*6d90*/  F2FP.SATFINITE.E4M3.F32.PACK_AB_MERGE_C R15, R20, R15, RZ ;  /* 0x0000000f140f723e */ /* 0x000fe200048070ff */
[----:B------:R-:W-:Y:S01]  /*6da0*/  UPRMT UR6, UR44, 0x654, UR6 ;  /* 0x000006542c067896 */ /* 0x000fe20008000006 */
[----:B------:R-:W-:Y:S01]  /*6db0*/  PLOP3.LUT P2, PT, PT, PT, UP0, 0x80, 0x0 ;  /* 0x000000000000781c */ /* 0x000fe20003f4f008 */
[----:B------:R-:W-:Y:S01]  /*6dc0*/  UMOV UR24, UR46 ;  /* 0x0000002e00187c82 */ /* 0x000fe20008000000 */
[----:B------:R-:W-:Y:S01]  /*6dd0*/  F2FP.SATFINITE.E4M3.F32.PACK_AB_MERGE_C R125, R126, R125, RZ ;  /* 0x0000007d7e7d723e */ /* 0x000fe200048070ff */
[----:B------:R-:W-:Y:S01]  /*6de0*/  UMOV UR23, UR36 ;  /* 0x0000002400177c82 */ /* 0x000fe20008000000 */
        /* <DEDUP_REMOVED lines=70> */
[----:B------:R-:W-:Y:S01]  /*7250*/  F2FP.SATFINITE.E4M3.F32.PACK_AB_MERGE_C R139, R67, R66, R71 ;  /* 0x00000042438b723e */ /* 0x000fe20004807047 */
[----:B------:R-:W-:Y:S06]  /*7260*/  @P2 BRA `(.L_x_1663) ;  /* 0xffffffd000bc2947 */ /* 0x000fec000383ffff */
.L_x_1653:
[----:B------:R-:W-:-:S13]  /*7270*/  ISETP.LE.AND P2, PT, RZ, UR22, PT ;  /* 0x00000016ff007c0c */ /* 0x000fda000bf43270 */
[----:B------:R-:W-:Y:S05]  /*7280*/  @!P2 BRA `(.L_x_1664) ;  /* 0x00000020009ca947 */ /* 0x000fea0003800000 */
[----:B------:R-:W-:Y:S01]  /*7290*/  IMAD.MOV.U32 R9, RZ, RZ, R0 ;  /* 0x000000ffff097224 */ /* 0x000fe200078e0000 */
[----:B------:R-:W-:Y:S01]  /*72a0*/  UMOV UR21, UR46 ;  /* 0x0000002e00157c82 */ /* 0x000fe20008000000 */
[----:B------:R-:W-:Y:S01]  /*72b0*/  IMAD.MOV.U32 R7, RZ, RZ, R2 ;  /* 0x000000ffff077224 */ /* 0x000fe200078e0002 */
[----:B------:R-:W-:-:S06]  /*72c0*/  UMOV UR20, UR36 ;  /* 0x0000002400147c82 */ /* 0x000fcc0008000000 */
.L_x_1674:
[----:B------:R-:W-:-:S04]  /*72d0*/  UIADD3 UR36, UR20, 0x1, URZ ;  /* 0x0000000114247890 */ /* 0x000fc8000fffe03f */
[----:B------:R-:W-:-:S04]  /*72e0*/  UISETP.NE.AND UP0, UPT, UR36, 0x2, UPT ;  /* 0x000000022400788c */ /* 0x000fc8000bf05270 */
[----:B------:R-:W-:Y:S02]  /*72f0*/  USEL UR46, URZ, 0x1, UP0 ;  /* 0x000000013f2e7887 */ /* 0x000fe40008000000 */
[----:B------:R-:W-:Y:S02]  /*7300*/  USEL UR36, UR36, URZ, UP0 ;  /* 0x0000003f24247287 */ /* 0x000fe40008000000 */
[----:B------:R-:W-:Y:S01]  /*7310*/  ULOP3.LUT UR46, UR21, UR46, URZ, 0x3c, !UPT ;  /* 0x0000002e152e7292 */ /* 0x000fe2000f8e3c3f */
[----:B------:R-:W-:Y:S11]  /*7320*/  @!P0 BRA `(.L_x_1665) ;  /* 0x0000000000048947 */ /* 0x000ff60003800000 */
[----:B------:R-:W-:Y:S01]  /*7330*/  BPT.TRAP 0x1 ;  /* 0x000000040000795c */ /* 0x000fe20000300000 */
.L_x_1665:
[----:B------:R-:W-:Y:S01]  /*7340*/  ULEA UR6, UR36, UR45, 0x3 ;  /* 0x0000002d24067291 */ /* 0x000fe2000f8e183f */
[----:B------:R-:W-:-:S05]  /*7350*/  IMAD.U32 R0, RZ, RZ, UR46 ;  /* 0x0000002eff007e24 */ /* 0x000fca000f8e00ff */
[----:B------:R-:W-:-:S04]  /*7360*/  SHF.L.U32 R0, R0, 0x1f, RZ ;  /* 0x0000001f00007819 */ /* 0x000fc800000006ff */
[----:B------:R0:W1:Y:S01]  /*7370*/  SYNCS.PHASECHK.TRANS64.TRYWAIT P2, [UR6+0x13230], R0 ;  /* 0x01323000ff0075a7 */ /* 0x0000620008040146 */
[----:B------:R-:W-:Y:S05]  /*7380*/  @!P0 BRA `(.L_x_1666) ;  /* 0x0000000000048947 */ /* 0x000fea0003800000 */
[----:B------:R-:W-:Y:S01]  /*7390*/  BPT.TRAP 0x1 ;  /* 0x000000040000795c */ /* 0x000fe20000300000 */
.L_x_1666:
[----:B-1----:R-:W-:Y:S05]  /*73a0*/  @P2 BRA `(.L_x_1667) ;  /* 0x0000000000082947 */ /* 0x002fea0003800000 */
[----:B------:R-:W1:Y:S02]  /*73b0*/  SYNCS.PHASECHK.TRANS64.TRYWAIT P2, [UR6+0x13230], R0 ;  /* 0x01323000ff0075a7 */ /* 0x000e640008040146 */
[----:B-1----:R-:W-:Y:S05]  /*73c0*/  @!P2 BRA `(.L_x_1668) ;  /* 0x0000008c002ca947 */ /* 0x002fea0003800000 */
.L_x_1667:
        /* <DEDUP_REMOVED lines=64> */
.L_x_1669:
[----:B------:R-:W-:Y:S01]  /*77d0*/  ULEA UR11, UR20, UR45, 0x3 ;  /* 0x0000002d140b7291 */ /* 0x000fe2000f8e183f */
[----:B01----:R-:W-:-:S05]  /*77e0*/  IMAD.U32 R0, RZ, RZ, UR21 ;  /* 0x00000015ff007e24 */ /* 0x003fca000f8e00ff */
[----:B------:R-:W-:-:S04]  /*77f0*/  SHF.L.U32 R0, R0, 0x1f, RZ ;  /* 0x0000001f00007819 */ /* 0x000fc800000006ff */
[----:B------:R0:W1:Y:S01]  /*7800*/  SYNCS.PHASECHK.TRANS64.TRYWAIT P2, [UR11+0x13250], R0 ;  /* 0x01325000ff0075a7 */ /* 0x000062000804014b */
[----:B------:R-:W-:Y:S05]  /*7810*/  @!P0 BRA `(.L_x_1670) ;  /* 0x0000000000048947 */ /* 0x000fea0003800000 */
[----:B------:R-:W-:Y:S01]  /*7820*/  BPT.TRAP 0x1 ;  /* 0x000000040000795c */ /* 0x000fe20000300000 */
.L_x_1670:
[----:B-1----:R-:W-:Y:S05]  /*7830*/  @P2 BRA `(.L_x_1671) ;  /* 0x0000000000082947 */ /* 0x002fea0003800000 */
[----:B------:R-:W1:Y:S02]  /*7840*/  SYNCS.PHASECHK.TRANS64.TRYWAIT P2, [UR11+0x13250], R0 ;  /* 0x01325000ff0075a7 */ /* 0x000e64000804014b */
[----:B-1----:R-:W-:Y:S05]  /*7850*/  @!P2 BRA `(.L_x_1672) ;  /* 0x000000880020a947 */ /* 0x002fea0003800000 */
.L_x_1671:
        /* <DEDUP_REMOVED lines=95> */
[----:B------:R-:W-:-:S03]  /*7e50*/  FMNMX.FTZ R2, R71, R2, !PT ;  /* 0x0000000247027209 */ /* 0x000fc60007810000 */
[----:B------:R-:W0:Y:S04]  /*7e60*/  SHFL.BFLY PT, R11, R0, 0x2, 0x1f ;  /* 0x0c401f00000b7f89 */ /* 0x000e2800000e0000 */
[----:B------:R-:W1:Y:S01]  /*7e70*/  SHFL.BFLY PT, R13, R2, 0x2, 0x1f ;  /* 0x0c401f00020d7f89 */ /* 0x000e6200000e0000 */
[----:B0-----:R-:W-:Y:S02]  /*7e80*/  FMNMX.FTZ R11, R0, R11, !PT ;  /* 0x0000000b000b7209 */ /* 0x001fe40007810000 */
        /* <DEDUP_REMOVED lines=18> */
[--C-:B------:R-:W-:Y:S01]  /*7fb0*/  FFMA.FTZ R104, R105, UR43, -R8.reuse ;  /* 0x0000002b69687c23 */ /* 0x100fe20008010808 */
[----:B------:R-:W-:-:S01]  /*7fc0*/  FFMA.FTZ R105, R108, UR43, -R8 ;  /* 0x0000002b6c697c23 */ /* 0x000fc20008010808 */
[--C-:B------:R-:W-:Y:S01]  /*7fd0*/  FFMA.FTZ R108, R109, UR43, -R8.reuse ;  /* 0x0000002b6d6c7c23 */ /* 0x100fe20008010808 */
[----:B------:R-:W-:-:S01]  /*7fe0*/  FFMA.FTZ R109, R112, UR43, -R8 ;  /* 0x0000002b706d7c23 */ /* 0x000fc20008010808 */
[--C-:B------:R-:W-:Y:S01]  /*7ff0*/  FFMA.FTZ R112, R113, UR43, -R8.reuse ;  /* 0x0000002b71707c23 */ /* 0x100fe20008010808 */
[----:B------:R-:W-:-:S01]  /*8000*/  FFMA.FTZ R113, R116, UR43, -R8 ;  /* 0x0000002b74717c23 */ /* 0x000fc20008010808 */
[----:B------:R-:W-:Y:S01]  /*8010*/  FFMA.FTZ R116, R117, UR43, -R8 ;  /* 0x0000002b75747c23 */ /* 0x000fe20008010808 */
        /* <DEDUP_REMOVED lines=34> */
[----:B------:R-:W0:Y:S01]  /*8240*/  MUFU.EX2 R10, R10 ;  /* 0x0000000a000a7308 */ /* 0x000e220000000800 */
[----:B------:R-:W-:-:S02]  /*8250*/  WARPGROUP.DEPBAR.LE gsb0, 0x0 ;  /* 0x00008000000079c5 */ /* 0x000fc40000010000 */
[--C-:B------:R-:W-:Y:S01]  /*8260*/  FFMA.FTZ R117, R122, UR43, -R8.reuse ;  /* 0x0000002b7a757c23 */ /* 0x100fe20008010808 */
[----:B------:R-:W-:-:S01]  /*8270*/  FFMA.FTZ R120, R123, UR43, -R8 ;  /* 0x0000002b7b787c23 */ /* 0x000fc20008010808 */
[--C-:B------:R-:W-:Y:S01]  /*8280*/  FFMA.FTZ R121, R126, UR43, -R8.reuse ;  /* 0x0000002b7e797c23 */ /* 0x100fe20008010808 */
[----:B------:R-:W-:-:S02]  /*8290*/  FFMA.FTZ R122, R127, UR43, -R8 ;  /* 0x0000002b7f7a7c23 */ /* 0x000fc40008010808 */
[----:B------:R-:W-:Y:S01]  /*82a0*/  MUFU.EX2 R6, R6 ;  /* 0x0000000600067308 */ /* 0x000fe20000000800 */
[----:B------:R-:W-:-:S01]  /*82b0*/  FFMA.FTZ R123, R130, UR43, -R8 ;  /* 0x0000002b827b7c23 */ /* 0x000fc20008010808 */
[----:B------:R-:W-:Y:S01]  /*82c0*/  WARPGROUP.ARRIVE ;  /* 0x00000000000079c5 */ /* 0x000fe20000000000 */
[----:B------:R-:W-:-:S01]  /*82d0*/  FFMA.FTZ R124, R131, UR43, -R8 ;  /* 0x0000002b837c7c23 */ /* 0x000fc20008010808 */
[--C-:B------:R-:W-:Y:S01]  /*82e0*/  FFMA.FTZ R125, R134, UR43, -R8.reuse ;  /* 0x0000002b867d7c23 */ /* 0x100fe20008010808 */
[----:B------:R-:W-:-:S01]  /*82f0*/  FFMA.FTZ R126, R135, UR43, -R8 ;  /* 0x0000002b877e7c23 */ /* 0x000fc20008010808 */
[--C-:B------:R-:W-:Y:S01]  /*8300*/  FFMA.FTZ R106, R106, UR43, -R8.reuse ;  /* 0x0000002b6a6a7c23 */ /* 0x100fe20008010808 */
[----:B------:R-:W-:-:S01]  /*8310*/  FFMA.FTZ R107, R107, UR43, -R8 ;  /* 0x0000002b6b6b7c23 */ /* 0x000fc20008010808 */
        /* <DEDUP_REMOVED lines=18> */
[----:B------:R-:W-:Y:S01]  /*8440*/  UIADD3 UR6, UR10, 0x200, URZ ;  /* 0x000002000a067890 */ /* 0x000fe2000fffe03f */
[----:B------:R-:W-:-:S01]  /*8450*/  FFMA.FTZ R102, R102, UR43, -R8 ;  /* 0x0000002b66667c23 */ /* 0x000fc20008010808 */
[--C-:B------:R-:W-:Y:S01]  /*8460*/  FFMA.FTZ R103, R103, UR43, -R8.reuse ;  /* 0x0000002b67677c23 */ /* 0x100fe20008010808 */
[----:B------:R-:W-:Y:S01]  /*8470*/  UMOV UR7, 0xc0000010 ;  /* 0xc000001000077882 */ /* 0x000fe20000000000 */
        /* <DEDUP_REMOVED lines=21> */
[----:B------:R-:W-:-:S05]  /*85d0*/  FFMA.FTZ R71, R71, UR43, -R8 ;  /* 0x0000002b47477c23 */ /* 0x000fca0008010808 */
        /* <DEDUP_REMOVED lines=159> */
.L_x_1673:
        /* <DEDUP_REMOVED lines=83> */
.L_x_1664:
[----:B------:R-:W-:Y:S06]  /*9500*/  BAR.ARV 0x8, 0x1a0 ;  /* 0x0206800000007b1d */ /* 0x000fec0000002000 */
[----:B------:R-:W-:Y:S05]  /*9510*/  @!P0 BRA `(.L_x_1675) ;  /* 0x0000000000048947 */ /* 0x000fea0003800000 */
[----:B------:R-:W-:Y:S01]  /*9520*/  BPT.TRAP 0x1 ;  /* 0x000000040000795c */ /* 0x000fe20000300000 */
.L_x_1675:
[----:B------:R-:W-:Y:S01]  /*9530*/  ULEA UR14, UR36, UR45, 0x3 ;  /* 0x0000002d240e7291 */ /* 0x000fe2000f8e183f */
[----:B------:R-:W-:-:S05]  /*9540*/  IMAD.U32 R5, RZ, RZ, UR46 ;  /* 0x0000002eff057e24 */ /* 0x000fca000f8e00ff */
[----:B------:R-:W-:-:S04]  /*9550*/  SHF.L.U32 R5, R5, 0x1f, RZ ;  /* 0x0000001f05057819 */ /* 0x000fc800000006ff */
[----:B------:R0:W1:Y:S01]  /*9560*/  SYNCS.PHASECHK.TRANS64.TRYWAIT P1, [UR14+0x13250], R5 ;  /* 0x01325005ff0075a7 */ /* 0x000062000802014e */
[----:B------:R-:W-:Y:S05]  /*9570*/  @!P0 BRA `(.L_x_1676) ;  /* 0x0000000000048947 */ /* 0x000fea0003800000 */
[----:B------:R-:W-:Y:S01]  /*9580*/  BPT.TRAP 0x1 ;  /* 0x000000040000795c */ /* 0x000fe20000300000 */
.L_x_1676:
[----:B-1----:R-:W-:Y:S05]  /*9590*/  @P1 BRA `(.L_x_1677) ;  /* 0x0000000000081947 */ /* 0x002fea0003800000 */
[----:B------:R-:W1:Y:S02]  /*95a0*/  SYNCS.PHASECHK.TRANS64.TRYWAIT P1, [UR14+0x13250], R5 ;  /* 0x01325005ff0075a7 */ /* 0x000e64000802014e */
[----:B-1----:R-:W-:Y:S05]  /*95b0*/  @!P1 BRA `(.L_x_1678) ;  /* 0x0000006800e09947 */ /* 0x002fea0003800000 */
.L_x_1677:
        /* <DEDUP_REMOVED lines=10> */
[----:B------:R-:W-:Y:S01]  /*9660*/  @UP0 ULDC.64 UR10, c[0x0][0x9c8] ;  /* 0x00027200000a0ab9 */ /* 0x000fe20000000a00 */
[----:B------:R-:W-:Y:S02]  /*9670*/  @UP0 USHF.R.S32.HI UR6, URZ, 0x1f, UR42 ;  /* 0x0000001f3f060899 */ /* 0x000fe4000801142a */
[----:B------:R-:W-:Y:S01]  /*9680*/  @UP0 UIMAD UR7, UR38, UR10, URZ ;  /* 0x0000000a260702a4 */ /* 0x000fe2000f8e023f */
[----:B------:R-:W-:Y:S01]  /*9690*/  @UP0 ULDC.64 UR12, c[0x0][0x9d0] ;  /* 0x00027400000c0ab9 */ /* 0x000fe20000000a00 */
[----:B------:R-:W-:Y:S02]  /*96a0*/  @UP0 UIMAD.WIDE.U32 UR8, UR37, UR10, URZ ;  /* 0x0000000a250802a5 */ /* 0x000fe4000f8e003f */
[----:B------:R-:W-:Y:S02]  /*96b0*/  @UP0 UIMAD UR7, UR37, UR11, UR7 ;  /* 0x0000000b250702a4 */ /* 0x000fe4000f8e0207 */
[----:B------:R-:W-:Y:S02]  /*96c0*/  UIMAD UR10, UR36, 0x280, UR45 ;  /* 0x00000280240a78a4 */ /* 0x000fe4000f8e022d */
[----:B------:R-:W-:-:S02]  /*96d0*/  @UP0 UIMAD UR6, UR6, UR12, URZ ;  /* 0x0000000c060602a4 */ /* 0x000fc4000f8e023f */
        /* <DEDUP_REMOVED lines=65> */
[-C--:B--2---:R-:W-:Y:S01]  /*9af0*/  FMUL.FTZ R6, R6, R5.reuse ;  /* 0x0000000506067220 */ /* 0x084fe20000410000 */
[----:B---3--:R-:W-:Y:S01]  /*9b00*/  FMUL.FTZ R0, R10, R5 ;  /* 0x000000050a007220 */ /* 0x008fe20000410000 */
[----:B------:R-:W-:-:S02]  /*9b10*/  WARPGROUP.DEPBAR.LE gsb0, 0x0 ;  /* 0x00008000000079c5 */ /* 0x000fc40000010000 */
[----:B------:R-:W-:Y:S05]  /*9b20*/  @!P0 BRA `(.L_x_1679) ;  /* 0x0000000000048947 */ /* 0x000fea0003800000 */
[----:B------:R-:W-:Y:S01]  /*9b30*/  BPT.TRAP 0x1 ;  /* 0x000000040000795c */ /* 0x000fe20000300000 */
.L_x_1679:
        /* <DEDUP_REMOVED lines=11> */
[----:B------:R-:W-:Y:S01]  /*9bf0*/  FMUL.FTZ R61, R24, R6 ;  /* 0x00000006183d7220 */ /* 0x000fe20000410000 */
[-C--:B------:R-:W-:Y:S01]  /*9c00*/  FMUL.FTZ R44, R26, R0.reuse ;  /* 0x000000001a2c7220 */ /* 0x080fe20000410000 */
[----:B------:R-:W-:Y:S01]  /*9c10*/  SYNCS.ARRIVE.TRANS64.RED.A1T0 RZ, [UR4], RZ ;  /* 0x000000ffffff79a7 */ /* 0x000fe20008100404 */
[-C--:B------:R-:W-:Y:S01]  /*9c20*/  FMUL.FTZ R40, R27, R0.reuse ;  /* 0x000000001b287220 */ /* 0x080fe20000410000 */
[-C--:B------:R-:W-:Y:S01]  /*9c30*/  FMUL.FTZ R41, R30, R0.reuse ;  /* 0x000000001e297220 */ /* 0x080fe20000410000 */
[----:B------:R-:W-:Y:S01]  /*9c40*/  FMUL.FTZ R37, R31, R0 ;  /* 0x000000001f257220 */ /* 0x000fe20000410000 */
        /* <DEDUP_REMOVED lines=25> */
.L_x_1646:
[----:B------:R-:W0:Y:S01]  /*9de0*/  S2R R7, SR_CgaCtaId ;  /* 0x0000000000077919 */ /* 0x000e220000008800 */
[----:B------:R-:W-:Y:S01]  /*9df0*/  MOV R0, 0x400 ;  /* 0x0000040000007802 */ /* 0x000fe20000000f00 */
[----:B------:R-:W-:Y:S01]  /*9e00*/  BSSY B0, `(.L_x_1680) ;  /* 0x00001c9000007945 */ /* 0x000fe20003800000 */
[----:B------:R-:W-:Y:S02]  /*9e10*/  BAR.SYNC.DEFER_BLOCKING 0x5, 0x200 ;  /* 0x0148000000007b1d */ /* 0x000fe40000010000 */
[----:B0-----:R-:W-:-:S05]  /*9e20*/  LEA R0, R7, R0, 0x18 ;  /* 0x0000000007007211 */ /* 0x001fca00078ec0ff */
[----:B------:R-:W0:Y:S02]  /*9e30*/  LDS.128 R32, [R0+0x132d0] ;  /* 0x0132d00000207984 */ /* 0x000e240000000c00 */
[----:B0-----:R-:W-:Y:S02]  /*9e40*/  R2UR UR51, R33 ;  /* 0x00000000213372ca */ /* 0x001fe400000e0000 */
[----:B------:R-:W-:Y:S01]  /*9e50*/  R2UR UR42, R34 ;  /* 0x00000000222a72ca */ /* 0x000fe200000e0000 */
[----:B------:R-:W-:Y:S06]  /*9e60*/  BAR.ARV 0x4, 0x200 ;  /* 0x0108000000007b1d */ /* 0x000fec0000002000 */
[----:B------:R-:W-:Y:S08]  /*9e70*/  @P0 BRA `(.L_x_1681) ;  /* 0x0000001000900947 */ /* 0x000ff00003800000 */
[----:B------:R-:W0:Y:S01]  /*9e80*/  S2R R38, SR_TID.X ;  /* 0x0000000000267919 */ /* 0x000e220000002100 */
[----:B------:R-:W-:Y:S01]  /*9e90*/  ULDC.64 UR4, c[0x4][0x38] ;  /* 0x01000e0000047ab9 */ /* 0x000fe20000000a00 */
[----:B------:R-:W1:Y:S01]  /*9ea0*/  S2R R43, SR_SWINHI ;  /* 0x00000000002b7919 */ /* 0x000e620000002f00 */
[----:B------:R-:W-:Y:S01]  /*9eb0*/  F2FP.BF16.F32.PACK_AB R11, R11, R12 ;  /* 0x0000000c0b0b723e */ /* 0x000fe200000010ff */
[----:B------:R-:W-:Y:S01]  /*9ec0*/  ULDC.64 UR6, c[0x0][0xbd8] ;  /* 0x0002f60000067ab9 */ /* 0x000fe20000000a00 */
[----:B0-----:R-:W-:-:S05]  /*9ed0*/  IMAD.SHL.U32 R6, R38, 0x4, RZ ;  /* 0x0000000426067824 */ /* 0x001fca00078e00ff */
[----:B------:R-:W-:-:S04]  /*9ee0*/  LOP3.LUT R6, R6, 0xc, RZ, 0xc0, !PT ;  /* 0x0000000c06067812 */ /* 0x000fc800078ec0ff */
[----:B------:R-:W-:-:S05]  /*9ef0*/  IADD3 R6, P0, R6, UR4, RZ ;  /* 0x0000000406067c10 */ /* 0x000fca000ff1e0ff */
[----:B------:R-:W-:Y:S01]  /*9f00*/  IMAD.X R7, RZ, RZ, UR5, P0 ;  /* 0x00000005ff077e24 */ /* 0x000fe200080e06ff */
[----:B------:R-:W-:Y:S01]  /*9f10*/  F2FP.BF16.F32.PACK_AB R8, R5, R8 ;  /* 0x000000080508723e */ /* 0x000fe200000010ff */
[----:B------:R-:W-:-:S03]  /*9f20*/  ULDC.64 UR4, c[0x0][0xbe0] ;  /* 0x0002f80000047ab9 */ /* 0x000fc60000000a00 */
[----:B------:R0:W2:Y:S01]  /*9f30*/  LDG.E.CONSTANT R32, desc[UR52][R6.64] ;  /* 0x0000003406207981 */ /* 0x0000a2000c1e9900 */
[----:B------:R-:W-:Y:S01]  /*9f40*/  F2FP.BF16.F32.PACK_AB R40, R37, R40 ;  /* 0x000000282528723e */ /* 0x000fe200000010ff */
[----:B------:R-:W-:Y:S01]  /*9f50*/  UISETP.NE.U32.AND UP1, UPT, UR4, URZ, UPT ;  /* 0x0000003f0400728c */ /* 0x000fe2000bf25070 */
[----:B------:R-:W-:Y:S01]  /*9f60*/  F2FP.BF16.F32.PACK_AB R10, R9, R10 ;  /* 0x0000000a090a723e */ /* 0x000fe200000010ff */
[----:B------:R-:W-:Y:S01]  /*9f70*/  UISETP.NE.U32.AND UP0, UPT, UR6, URZ, UPT ;  /* 0x0000003f0600728c */ /* 0x000fe2000bf05070 */
[----:B------:R-:W-:Y:S01]  /*9f80*/  F2FP.BF16.F32.PACK_AB R55, R55, R2 ;  /* 0x000000023737723e */ /* 0x000fe200000010ff */
[----:B------:R-:W-:Y:S01]  /*9f90*/  UISETP.NE.AND.EX UP1, UPT, UR5, URZ, UPT, UP1 ;  /* 0x0000003f0500728c */ /* 0x000fe2000bf25310 */
[----:B------:R-:W-:Y:S01]  /*9fa0*/  F2FP.BF16.F32.PACK_AB R25, R25, R28 ;  /* 0x0000001c1919723e */ /* 0x000fe200000010ff */
[----:B------:R-:W-:Y:S01]  /*9fb0*/  USHF.L.U32 UR8, UR37, 0x2, URZ ;  /* 0x0000000225087899 */ /* 0x000fe2000800063f */
[----:B------:R-:W-:Y:S01]  /*9fc0*/  F2FP.BF16.F32.PACK_AB R20, R15, R20 ;  /* 0x000000140f14723e */ /* 0x000fe200000010ff */
[----:B------:R-:W-:Y:S01]  /*9fd0*/  UISETP.NE.AND.EX UP0, UPT, UR7, URZ, UPT, UP0 ;  /* 0x0000003f0700728c */ /* 0x000fe2000bf05300 */
[----:B0-----:R-:W-:Y:S01]  /*9fe0*/  LOP3.LUT P0, R6, R38, 0x3, RZ, 0xc0, !PT ;  /* 0x0000000326067812 */ /* 0x001fe2000780c0ff */
[----:B------:R-:W-:Y:S01]  /*9ff0*/  USHF.L.U64.HI UR9, UR37, 0x2, UR38 ;  /* 0x0000000225097899 */ /* 0x000fe20008010226 */
[----:B------:R-:W-:Y:S01]  /*a000*/  F2FP.BF16.F32.PACK_AB R36, R36, R57 ;  /* 0x000000392424723e */ /* 0x000fe200000010ff */
[----:B------:R-:W-:Y:S01]  /*a010*/  UIADD3 UR6, UP2, UR8, UR6, URZ ;  /* 0x0000000608067290 */ /* 0x000fe2000ff5e03f */
[----:B------:R-:W-:-:S02]  /*a020*/  ISETP.EQ.OR P0, PT, R6, 0x3, !P0 ;  /* 0x000000030600780c */ /* 0x000fc40004702670 */
[----:B------:R-:W-:Y:S02]  /*a030*/  MOV R6, R0 ;  /* 0x0000000000067202 */ /* 0x000fe40000000f00 */
[----:B-1----:R-:W-:Y:S01]  /*a040*/  MOV R7, R43 ;  /* 0x0000002b00077202 */ /* 0x002fe20000000f00 */
[----:B------:R-:W-:Y:S01]  /*a050*/  @UP1 UIADD3 UR4, UP3, UR8, UR4, URZ ;  /* 0x0000000408041290 */ /* 0x000fe2000ff7e03f */
[----:B------:R-:W-:Y:S01]  /*a060*/  SEL R37, R11, R8, P0 ;  /* 0x000000080b257207 */ /* 0x000fe20000000000 */
[----:B------:R-:W-:Y:S01]  /*a070*/  UIADD3.X UR7, UR9, UR7, URZ, UP2, !UPT ;  /* 0x0000000709077290 */ /* 0x000fe200097fe43f */
[----:B------:R-:W-:Y:S01]  /*a080*/  SEL R39, R8, R11, P0 ;  /* 0x0000000b08277207 */ /* 0x000fe20000000000 */
[----:B------:R-:W-:Y:S01]  /*a090*/  IMAD.WIDE R8, R157, 0x2, R6 ;  /* 0x000000029d087825 */ /* 0x000fe200078e0206 */
[----:B------:R-:W-:Y:S01]  /*a0a0*/  F2FP.BF16.F32.PACK_AB R21, R21, R24 ;  /* 0x000000181515723e */ /* 0x000fe200000010ff */
[----:B------:R-:W-:Y:S01]  /*a0b0*/  @UP1 UIADD3.X UR5, UR9, UR5, URZ, UP3, !UPT ;  /* 0x0000000509051290 */ /* 0x000fe20009ffe43f */
[----:B------:R-:W-:-:S02]  /*a0c0*/  F2FP.BF16.F32.PACK_AB R14, R13, R14 ;  /* 0x0000000e0d0e723e */ /* 0x000fc400000010ff */
[C---:B------:R-:W-:Y:S02]  /*a0d0*/  IADD3 R51, P3, R8.reuse, 0x20, RZ ;  /* 0x0000002008337810 */ /* 0x040fe40007f7e0ff */
[C---:B------:R-:W-:Y:S02]  /*a0e0*/  LOP3.LUT R15, R8.reuse, 0x380, RZ, 0xc0, !PT ;  /* 0x00000380080f7812 */ /* 0x040fe400078ec0ff */
[----:B------:R-:W-:Y:S02]  /*a0f0*/  LOP3.LUT R2, R51, 0x380, RZ, 0xc0, !PT ;  /* 0x0000038033027812 */ /* 0x000fe400078ec0ff */
[C---:B------:R-:W-:Y:S02]  /*a100*/  IADD3 R57, P1, R8.reuse, 0x60, RZ ;  /* 0x0000006008397810 */ /* 0x040fe40007f3e0ff */
[----:B------:R-:W-:Y:S02]  /*a110*/  IADD3 R53, P2, R8, 0x40, RZ ;  /* 0x0000004008357810 */ /* 0x000fe40007f5e0ff */
[----:B------:R-:W-:Y:S01]  /*a120*/  SEL R33, R25, R20, P0 ;  /* 0x0000001419217207 */ /* 0x000fe20000000000 */
[--C-:B------:R-:W-:Y:S01]  /*a130*/  IMAD.X R11, RZ, RZ, R9.reuse, P1 ;  /* 0x000000ffff0b7224 */ /* 0x100fe200008e0609 */
[----:B------:R-:W-:Y:S01]  /*a140*/  SEL R49, R10, R55, P0 ;  /* 0x000000370a317207 */ /* 0x000fe20000000000 */
[----:B------:R-:W-:Y:S01]  /*a150*/  IMAD.X R13, RZ, RZ, R9, P2 ;  /* 0x000000ffff0d7224 */ /* 0x000fe200010e0609 */
[----:B------:R-:W-:-:S02]  /*a160*/  SHF.R.U64 R2, R2, 0x3, RZ ;  /* 0x0000000302027819 */ /* 0x000fc400000012ff */
[----:B------:R-:W-:Y:S02]  /*a170*/  F2FP.BF16.F32.PACK_AB R60, R60, R61 ;  /* 0x0000003d3c3c723e */ /* 0x000fe400000010ff */
[----:B------:R-:W-:Y:S02]  /*a180*/  F2FP.BF16.F32.PACK_AB R41, R41, R44 ;  /* 0x0000002c2929723e */ /* 0x000fe400000010ff */
[----:B------:R-:W-:Y:S02]  /*a190*/  F2FP.BF16.F32.PACK_AB R59, R58, R59 ;  /* 0x0000003b3a3b723e */ /* 0x000fe400000010ff */
[----:B------:R-:W-:Y:S02]  /*a1a0*/  SEL R25, R20, R25, P0 ;  /* 0x0000001914197207 */ /* 0x000fe40000000000 */
[----:B------:R-:W-:Y:S02]  /*a1b0*/  SEL R55, R55, R10, P0 ;  /* 0x0000000a37377207 */ /* 0x000fe40000000000 */
[----:B------:R-:W-:-:S02]  /*a1c0*/  SHF.R.U64 R15, R15, 0x3, RZ ;  /* 0x000000030f0f7819 */ /* 0x000fc400000012ff */
[----:B------:R-:W-:Y:S02]  /*a1d0*/  F2FP.BF16.F32.PACK_AB R30, R30, R31 ;  /* 0x0000001f1e1e723e */ /* 0x000fe400000010ff */
[----:B------:R-:W-:Y:S02]  /*a1e0*/  F2FP.BF16.F32.PACK_AB R29, R29, R56 ;  /* 0x000000381d1d723e */ /* 0x000fe400000010ff */
[----:B------:R-:W-:Y:S02]  /*a1f0*/  F2FP.BF16.F32.PACK_AB R27, R26, R27 ;  /* 0x0000001b1a1b723e */ /* 0x000fe400000010ff */
[----:B------:R-:W-:Y:S02]  /*a200*/  SEL R47, R21, R14, P0 ;  /* 0x0000000e152f7207 */ /* 0x000fe40000000000 */
[----:B------:R-:W-:Y:S02]  /*a210*/  LOP3.LUT R10, R53, 0x380, RZ, 0xc0, !PT ;  /* 0x00000380350a7812 */ /* 0x000fe400078ec0ff */
[----:B------:R-:W-:-:S02]  /*a220*/  LOP3.LUT R20, R57, 0x380, RZ, 0xc0, !PT ;  /* 0x0000038039147812 */ /* 0x000fc400078ec0ff */
[----:B------:R-:W-:Y:S02]  /*a230*/  SEL R21, R14, R21, P0 ;  /* 0x000000150e157207 */ /* 0x000fe40000000000 */
[----:B------:R-:W-:Y:S02]  /*a240*/  LOP3.LUT R14, R2, R51, RZ, 0x3c, !PT ;  /* 0x00000033020e7212 */ /* 0x000fe400078e3cff */
[----:B------:R-:W-:Y:S02]  /*a250*/  SEL R5, R60, R59, P0 ;  /* 0x0000003b3c057207 */ /* 0x000fe40000000000 */
[----:B------:R-:W-:Y:S02]  /*a260*/  SEL R43, R41, R40, P0 ;  /* 0x00000028292b7207 */ /* 0x000fe40000000000 */
[----:B------:R-:W-:Y:S01]  /*a270*/  LOP3.LUT R8, R15, R8, RZ, 0x3c, !PT ;  /* 0x000000080f087212 */ /* 0x000fe200078e3cff */
[----:B------:R-:W-:Y:S01]  /*a280*/  IMAD.X R15, RZ, RZ, R9, P3 ;  /* 0x000000ffff0f7224 */ /* 0x000fe200018e0609 */
[----:B------:R-:W-:-:S02]  /*a290*/  SEL R59, R59, R60, P0 ;  /* 0x0000003c3b3b7207 */ /* 0x000fc40000000000 */
[----:B------:R-:W-:Y:S02]  /*a2a0*/  SEL R31, R36, R29, P0 ;  /* 0x0000001d241f7207 */ /* 0x000fe40000000000 */
[----:B------:R-:W-:Y:S02]  /*a2b0*/  SEL R41, R40, R41, P0 ;  /* 0x0000002928297207 */ /* 0x000fe40000000000 */
[----:B------:R-:W-:Y:S02]  /*a2c0*/  SEL R45, R30, R27, P0 ;  /* 0x0000001b1e2d7207 */ /* 0x000fe40000000000 */
[----:B------:R-:W-:Y:S02]  /*a2d0*/  SHF.R.U64 R10, R10, 0x3, RZ ;  /* 0x000000030a0a7819 */ /* 0x000fe400000012ff */
[----:B------:R-:W-:Y:S02]  /*a2e0*/  SHF.R.U64 R20, R20, 0x3, RZ ;  /* 0x0000000314147819 */ /* 0x000fe400000012ff */
[----:B------:R-:W-:-:S02]  /*a2f0*/  SEL R29, R29, R36, P0 ;  /* 0x000000241d1d7207 */ /* 0x000fc40000000000 */
[----:B------:R-:W-:Y:S02]  /*a300*/  SEL R27, R27, R30, P0 ;  /* 0x0000001e1b1b7207 */ /* 0x000fe40000000000 */
[----:B------:R-:W-:Y:S02]  /*a310*/  LOP3.LUT R12, R10, R53, RZ, 0x3c, !PT ;  /* 0x000000350a0c7212 */ /* 0x000fe400078e3cff */
[----:B------:R-:W-:Y:S02]  /*a320*/  MOV R9, R8 ;  /* 0x0000000800097202 */ /* 0x000fe40000000f00 */
[----:B------:R-:W-:Y:S02]  /*a330*/  LOP3.LUT R10, R20, R57, RZ, 0x3c, !PT ;  /* 0x00000039140a7212 */ /* 0x000fe400078e3cff */
[----:B------:R-:W-:Y:S02]  /*a340*/  MOV R44, R14 ;  /* 0x0000000e002c7202 */ /* 0x000fe40000000f00 */
[----:B------:R-:W-:-:S02]  /*a350*/  MOV R42, R12 ;  /* 0x0000000c002a7202 */ /* 0x000fc40000000f00 */
[----:B------:R-:W-:Y:S02]  /*a360*/  PLOP3.LUT P1, PT, PT, PT, UP0, 0x80, 0x0 ;  /* 0x000000000000781c */ /* 0x000fe40003f2f008 */
[----:B--2---:R-:W-:Y:S01]  /*a370*/  LOP3.LUT R2, R32, 0x2, RZ, 0x3c, !PT ;  /* 0x0000000220027812 */ /* 0x004fe200078e3cff */
[----:B------:R-:W-:Y:S04]  /*a380*/  SHFL.IDX PT, R33, R33, R32, 0x1c1f ;  /* 0x001c1f2021217589 */ /* 0x000fe800000e0000 */
[----:B------:R-:W0:Y:S04]  /*a390*/  SHFL.IDX PT, R28, R25, R2, 0x1c1f ;  /* 0x001c1f02191c7589 */ /* 0x000e2800000e0000 */
[----:B------:R-:W-:Y:S04]  /*a3a0*/  SHFL.IDX PT, R5, R5, R32, 0x1c1f ;  /* 0x001c1f2005057589 */ /* 0x000fe800000e0000 */
[----:B------:R-:W1:Y:S04]  /*a3b0*/  SHFL.IDX PT, R8, R59, R2, 0x1c1f ;  /* 0x001c1f023b087589 */ /* 0x000e6800000e0000 */
[----:B------:R-:W-:Y:S04]  /*a3c0*/  SHFL.IDX PT, R43, R43, R32, 0x1c1f ;  /* 0x001c1f202b2b7589 */ /* 0x000fe800000e0000 */
[----:B------:R-:W2:Y:S04]  /*a3d0*/  SHFL.IDX PT, R24, R41, R2, 0x1c1f ;  /* 0x001c1f0229187589 */ /* 0x000ea800000e0000 */
[----:B------:R-:W-:Y:S04]  /*a3e0*/  SHFL.IDX PT, R37, R37, R32, 0x1c1f ;  /* 0x001c1f2025257589 */ /* 0x000fe800000e0000 */
[----:B------:R-:W3:Y:S01]  /*a3f0*/  SHFL.IDX PT, R30, R39, R2, 0x1c1f ;  /* 0x001c1f02271e7589 */ /* 0x000ee200000e0000 */
[----:B0-----:R-:W-:-:S02]  /*a400*/  SEL R36, R33, R28, P0 ;  /* 0x0000001c21247207 */ /* 0x001fc40000000000 */
[----:B------:R-:W-:Y:S01]  /*a410*/  SEL R38, R28, R33, P0 ;  /* 0x000000211c267207 */ /* 0x000fe20000000000 */
[----:B------:R-:W-:Y:S04]  /*a420*/  SHFL.IDX PT, R31, R31, R32, 0x1c1f ;  /* 0x001c1f201f1f7589 */ /* 0x000fe800000e0000 */
[----:B------:R-:W-:Y:S01]  /*a430*/  SHFL.IDX PT, R45, R45, R32, 0x1c1f ;  /* 0x001c1f202d2d7589 */ /* 0x000fe200000e0000 */
[----:B-1----:R-:W-:Y:S02]  /*a440*/  SEL R12, R5, R8, P0 ;  /* 0x00000008050c7207 */ /* 0x002fe40000000000 */
[----:B------:R-:W-:Y:S01]  /*a450*/  SEL R14, R8, R5, P0 ;  /* 0x00000005080e7207 */ /* 0x000fe20000000000 */
[----:B------:R-:W-:Y:S01]  /*a460*/  SHFL.IDX PT, R47, R47, R32, 0x1c1f ;  /* 0x001c1f202f2f7589 */ /* 0x000fe200000e0000 */
[----:B------:R-:W-:Y:S01]  /*a470*/  MOV R5, R10 ;  /* 0x0000000a00057202 */ /* 0x000fe20000000f00 */
[----:B------:R-:W-:-:S02]  /*a480*/  IMAD.U32 R10, RZ, RZ, UR4 ;  /* 0x00000004ff0a7e24 */ /* 0x000fc4000f8e00ff */
[----:B------:R-:W-:Y:S01]  /*a490*/  SHFL.IDX PT, R49, R49, R32, 0x1c1f ;  /* 0x001c1f2031317589 */ /* 0x000fe200000e0000 */
[----:B--2---:R-:W-:Y:S01]  /*a4a0*/  SEL R13, R43, R24, P0 ;  /* 0x000000182b0d7207 */ /* 0x004fe20000000000 */
[----:B------:R-:W-:Y:S01]  /*a4b0*/  IMAD.U32 R8, RZ, RZ, UR6 ;  /* 0x00000006ff087e24 */ /* 0x000fe2000f8e00ff */
[----:B------:R-:W-:Y:S01]  /*a4c0*/  SEL R15, R24, R43, P0 ;  /* 0x0000002b180f7207 */ /* 0x000fe20000000000 */
[----:B------:R-:W0:Y:S01]  /*a4d0*/  SHFL.IDX PT, R20, R29, R2, 0x1c1f ;  /* 0x001c1f021d147589 */ /* 0x000e2200000e0000 */
[----:B------:R-:W-:-:S03]  /*a4e0*/  IMAD.U32 R11, RZ, RZ, UR5 ;  /* 0x00000005ff0b7e24 */ /* 0x000fc6000f8e00ff */
[----:B------:R-:W1:Y:S01]  /*a4f0*/  SHFL.IDX PT, R34, R27, R2, 0x1c1f ;  /* 0x001c1f021b227589 */ /* 0x000e6200000e0000 */
[----:B---3--:R-:W-:Y:S02]  /*a500*/  SEL R28, R37, R30, P0 ;  /* 0x0000001e251c7207 */ /* 0x008fe40000000000 */
[----:B------:R-:W-:Y:S01]  /*a510*/  SEL R30, R30, R37, P0 ;  /* 0x000000251e1e7207 */ /* 0x000fe20000000000 */
[----:B------:R-:W2:Y:S04]  /*a520*/  SHFL.IDX PT, R32, R21, R2, 0x1c1f ;  /* 0x001c1f0215207589 */ /* 0x000ea800000e0000 */
[----:B------:R-:W3:Y:S01]  /*a530*/  SHFL.IDX PT, R40, R55, R2, 0x1c1f ;  /* 0x001c1f0237287589 */ /* 0x000ee200000e0000 */
[----:B------:R-:W-:Y:S01]  /*a540*/  BAR.SYNC.DEFER_BLOCKING 0x1, 0x180 ;  /* 0x0046000000007b1d */ /* 0x000fe20000010000 */
[----:B0-----:R-:W-:-:S02]  /*a550*/  SEL R24, R31, R20, P0 ;  /* 0x000000141f187207 */ /* 0x001fc40000000000 */
[----:B------:R-:W-:Y:S02]  /*a560*/  SEL R26, R20, R31, P0 ;  /* 0x0000001f141a7207 */ /* 0x000fe40000000000 */
[----:B-1----:R-:W-:Y:S02]  /*a570*/  SEL R25, R45, R34, P0 ;  /* 0x000000222d197207 */ /* 0x002fe40000000000 */
[----:B------:R-:W-:Y:S02]  /*a580*/  SEL R27, R34, R45, P0 ;  /* 0x0000002d221b7207 */ /* 0x000fe40000000000 */
[----:B--2---:R-:W-:Y:S02]  /*a590*/  SEL R37, R47, R32, P0 ;  /* 0x000000202f257207 */ /* 0x004fe40000000000 */
[----:B------:R-:W-:Y:S02]  /*a5a0*/  SEL R39, R32, R47, P0 ;  /* 0x0000002f20277207 */ /* 0x000fe40000000000 */
[----:B---3--:R-:W-:-:S02]  /*a5b0*/  SEL R29, R49, R40, P0 ;  /* 0x00000028311d7207 */ /* 0x008fc40000000000 */
[----:B------:R-:W-:Y:S01]  /*a5c0*/  SEL R31, R40, R49, P0 ;  /* 0x00000031281f7207 */ /* 0x000fe20000000000 */
[----:B------:R0:W-:Y:S01]  /*a5d0*/  STSM.16.M88.4 [R9], R12 ;  /* 0x0000000c09007844 */ /* 0x0001e20000000200 */
[----:B------:R-:W-:-:S03]  /*a5e0*/  PLOP3.LUT P0, PT, PT, PT, UP1, 0x80, 0x0 ;  /* 0x000000000000781c */ /* 0x000fc60003f0f018 */
[----:B------:R1:W-:Y:S04]  /*a5f0*/  STSM.16.M88.4 [R44], R24 ;  /* 0x000000182c007844 */ /* 0x0003e80000000200 */
[----:B------:R1:W-:Y:S04]  /*a600*/  STSM.16.M88.4 [R42], R36 ;  /* 0x000000242a007844 */ /* 0x0003e80000000200 */
[----:B------:R1:W-:Y:S01]  /*a610*/  STSM.16.M88.4 [R5], R28 ;  /* 0x0000001c05007844 */ /* 0x0003e20000000200 */
[----:B------:R-:W-:Y:S01]  /*a620*/  BAR.SYNC.DEFER_BLOCKING 0x1, 0x180 ;  /* 0x0046000000007b1d */ /* 0x000fe20000010000 */
[----:B0-----:R-:W-:-:S05]  /*a630*/  IMAD.U32 R9, RZ, RZ, UR7 ;  /* 0x00000007ff097e24 */ /* 0x001fca000f8e00ff */
[----:B------:R-:W2:Y:S04]  /*a640*/  @P1 LDG.E R2, desc[UR52][R8.64] ;  /* 0x0000003408021981 */ /* 0x000ea8000c1e1900 */
[----:B------:R-:W3:Y:S01]  /*a650*/  @P0 LDG.E R10, desc[UR52][R10.64] ;  /* 0x000000340a0a0981 */ /* 0x000ee2000c1e1900 */
[----:B------:R-:W-:Y:S01]  /*a660*/  UMOV UR4, URZ ;  /* 0x0000003f00047c82 */ /* 0x000fe20008000000 */
[----:B------:R-:W-:Y:S01]  /*a670*/  ULDC UR8, c[0x0][0xa88] ;  /* 0x0002a20000087ab9 */ /* 0x000fe20000000800 */
[----:B--2---:R-:W-:Y:S02]  /*a680*/  @P1 R2UR UR4, R2 ;  /* 0x00000000020412ca */ /* 0x004fe400000e0000 */
[----:B---3--:R-:W-:Y:S01]  /*a690*/  @P0 R2UR UR8, R10 ;  /* 0x000000000a0802ca */ /* 0x008fe200000e0000 */
[----:B-1----:R-:W-:-:S14]  /*a6a0*/  @P0 BRA `(.L_x_1682) ;  /* 0x0000000000180947 */ /* 0x002fdc0003800000 */
[----:B------:R-:W-:Y:S05]  /*a6b0*/  @!P1 BRA `(.L_x_1682) ;  /* 0x0000000000149947 */ /* 0x000fea0003800000 */
[----:B------:R-:W2:Y:S04]  /*a6c0*/  LDG.E R5, desc[UR52][R8.64] ;  /* 0x0000003408057981 */ /* 0x000ea8000c1e1900 */
[----:B------:R-:W3:Y:S01]  /*a6d0*/  LDG.E R2, desc[UR52][R8.64+0x4] ;  /* 0x0000043408027981 */ /* 0x000ee2000c1e1900 */
[----:B--2---:R-:W-:Y:S02]  /*a6e0*/  R2UR UR5, R5 ;  /* 0x00000000050572ca */ /* 0x004fe400000e0000 */
[----:B---3--:R-:W-:-:S13]  /*a6f0*/  R2UR UR8, R2 ;  /* 0x00000000020872ca */ /* 0x008fda00000e0000 */
[----:B------:R-:W-:-:S12]  /*a700*/  UIADD3 UR8, -UR5, UR8, URZ ;  /* 0x0000000805087290 */ /* 0x000fd8000fffe13f */
.L_x_1682:
[----:B------:R-:W-:Y:S01]  /*a710*/  USHF.R.S32.HI UR12, URZ, 0x1f, UR41 ;  /* 0x0000001f3f0c7899 */ /* 0x000fe20008011429 */
[----:B------:R-:W-:Y:S01]  /*a720*/  IMAD.U32 R2, RZ, RZ, UR39 ;  /* 0x00000027ff027e24 */ /* 0x000fe2000f8e00ff */
[----:B------:R-:W-:Y:S01]  /*a730*/  ULDC.64 UR10, c[0x0][0xb70] ;  /* 0x0002dc00000a7ab9 */ /* 0x000fe20000000a00 */
[----:B------:R-:W-:Y:S01]  /*a740*/  USHF.R.S32.HI UR5, URZ, 0x1f, UR4 ;  /* 0x0000001f3f057899 */ /* 0x000fe20008011404 */
[----:B------:R-:W-:Y:S01]  /*a750*/  IMAD R5, R16, 0x40, R22 ;  /* 0x0000004010057824 */ /* 0x000fe200078e0216 */
[----:B------:R-:W-:Y:S01]  /*a760*/  UIMAD UR9, UR12, UR10, URZ ;  /* 0x0000000a0c0972a4 */ /* 0x000fe2000f8e023f */
[----:B------:R-:W-:Y:S01]  /*a770*/  IMAD R9, R2, 0xc0, R19 ;  /* 0x000000c002097824 */ /* 0x000fe200078e0213 */
[----:B------:R-:W-:Y:S01]  /*a780*/  UIMAD.WIDE.U32 UR6, UR41, UR10, UR4 ;  /* 0x0000000a290672a5 */ /* 0x000fe2000f8e0004 */
[----:B------:R-:W-:Y:S01]  /*a790*/  IMAD.WIDE R6, R5, 0x2, R6 ;  /* 0x0000000205067825 */ /* 0x000fe200078e0206 */
[----:B------:R-:W-:Y:S01]  /*a7a0*/  UIMAD UR9, UR41, UR11, UR9 ;  /* 0x0000000b290972a4 */ /* 0x000fe2000f8e0209 */
[----:B------:R-:W-:Y:S01]  /*a7b0*/  LOP3.LUT P0, RZ, R23, 0x3, RZ, 0xc0, !PT ;  /* 0x0000000317ff7812 */ /* 0x000fe2000780c0ff */
[----:B------:R-:W-:Y:S01]  /*a7c0*/  USEL UR38, UR38, URZ, !UP0 ;  /* 0x0000003f26267287 */ /* 0x000fe2000c000000 */
[----:B------:R-:W-:Y:S01]  /*a7d0*/  SHF.R.S32.HI R2, RZ, 0x1f, R9 ;  /* 0x0000001fff027819 */ /* 0x000fe20000011409 */
[----:B------:R-:W-:Y:S01]  /*a7e0*/  ULDC.64 UR10, c[0x0][0xb78] ;  /* 0x0002de00000a7ab9 */ /* 0x000fe20000000a00 */
[----:B------:R-:W-:-:S02]  /*a7f0*/  UIADD3 UR7, UR7, UR9, URZ ;  /* 0x0000000907077290 */ /* 0x000fc4000fffe03f */
[----:B------:R-:W-:Y:S02]  /*a800*/  USEL UR37, UR37, URZ, !UP0 ;  /* 0x0000003f25257287 */ /* 0x000fe4000c000000 */
[----:B------:R-:W-:Y:S02]  /*a810*/  UIMAD UR9, UR38, UR10, URZ ;  /* 0x0000000a260972a4 */ /* 0x000fe4000f8e023f */
[----:B------:R-:W-:Y:S02]  /*a820*/  UIMAD.WIDE.U32 UR6, UR37, UR10, UR6 ;  /* 0x0000000a250672a5 */ /* 0x000fe4000f8e0006 */
[----:B------:R-:W-:-:S04]  /*a830*/  UIMAD UR9, UR37, UR11, UR9 ;  /* 0x0000000b250972a4 */ /* 0x000fc8000f8e0209 */
[----:B------:R-:W-:Y:S02]  /*a840*/  IADD3 R8, P1, R9, UR6, RZ ;  /* 0x0000000609087c10 */ /* 0x000fe4000ff3e0ff */
[----:B------:R-:W-:-:S05]  /*a850*/  IMAD.U32 R11, RZ, RZ, UR9 ;  /* 0x00000009ff0b7e24 */ /* 0x000fca000f8e00ff */
[----:B------:R-:W-:Y:S01]  /*a860*/  IADD3.X R5, R2, UR7, R11, P1, !PT ;  /* 0x0000000702057c10 */ /* 0x000fe20008ffe40b */
[----:B------:R-:W-:Y:S01]  /*a870*/  ULDC.64 UR6, c[0x0][0xb40] ;  /* 0x0002d00000067ab9 */ /* 0x000fe20000000a00 */
[----:B------:R-:W-:Y:S01]  /*a880*/  VIADD R2, R9, 0x8 ;  /* 0x0000000809027836 */ /* 0x000fe20000000000 */
[----:B------:R-:W-:Y:S02]  /*a890*/  LEA R32, P2, R8, UR6, 0x2 ;  /* 0x0000000608207c11 */ /* 0x000fe4000f8410ff */
[----:B------:R-:W-:Y:S02]  /*a8a0*/  IADD3 R11, P3, R6, 0x3000, RZ ;  /* 0x00003000060b7810 */ /* 0x000fe40007f7e0ff */
[----:B------:R-:W-:Y:S01]  /*a8b0*/  LEA.HI.X R33, R8, UR7, R5, 0x2, P2 ;  /* 0x0000000708217c11 */ /* 0x000fe200090f1405 */
[----:B------:R-:W-:Y:S01]  /*a8c0*/  ULDC.64 UR6, c[0x0][0xaa0] ;  /* 0x0002a80000067ab9 */ /* 0x000fe20000000a00 */
[C---:B------:R-:W-:Y:S01]  /*a8d0*/  IADD3 R5, P4, R6.reuse, 0x4800, RZ ;  /* 0x0000480006057810 */ /* 0x040fe20007f9e0ff */
[----:B------:R-:W-:Y:S01]  /*a8e0*/  IMAD.X R13, RZ, RZ, R7, P3 ;  /* 0x000000ffff0d7224 */ /* 0x000fe200018e0607 */
[----:B------:R-:W-:-:S02]  /*a8f0*/  IADD3 R15, P2, R6, 0x1800, RZ ;  /* 0x00001800060f7810 */ /* 0x000fc40007f5e0ff */
[----:B------:R-:W-:Y:S02]  /*a900*/  ISETP.GE.OR P1, PT, R9, UR8, P0 ;  /* 0x0000000809007c0c */ /* 0x000fe40008726670 */
[----:B------:R-:W-:Y:S02]  /*a910*/  ISETP.GE.OR P0, PT, R2, UR8, P0 ;  /* 0x0000000802007c0c */ /* 0x000fe40008706670 */
[----:B------:R-:W-:Y:S01]  /*a920*/  LOP3.LUT R8, R11, 0x380, RZ, 0xc0, !PT ;  /* 0x000003800b087812 */ /* 0x000fe200078ec0ff */
[----:B------:R-:W-:Y:S01]  /*a930*/  UIMAD UR5, UR5, UR6, URZ ;  /* 0x00000006050572a4 */ /* 0x000fe2000f8e023f */
[----:B------:R-:W-:Y:S01]  /*a940*/  LOP3.LUT R9, R6, 0x380, RZ, 0xc0, !PT ;  /* 0x0000038006097812 */ /* 0x000fe200078ec0ff */
[----:B------:R-:W-:Y:S01]  /*a950*/  IMAD.X R25, RZ, RZ, R7, P2 ;  /* 0x000000ffff197224 */ /* 0x000fe200010e0607 */
[----:B------:R-:W-:Y:S02]  /*a960*/  LOP3.LUT R2, R5, 0x380, RZ, 0xc0, !PT ;  /* 0x0000038005027812 */ /* 0x000fe400078ec0ff */
[----:B------:R-:W-:-:S02]  /*a970*/  LOP3.LUT R10, R15, 0x380, RZ, 0xc0, !PT ;  /* 0x000003800f0a7812 */ /* 0x000fc400078ec0ff */
[----:B------:R-:W-:Y:S01]  /*a980*/  SHF.R.U64 R8, R8, 0x3, RZ ;  /* 0x0000000308087819 */ /* 0x000fe200000012ff */
[--C-:B------:R-:W-:Y:S01]  /*a990*/  IMAD.MOV.U32 R20, RZ, RZ, R22.reuse ;  /* 0x000000ffff147224 */ /* 0x100fe200078e0016 */
[----:B------:R-:W-:Y:S01]  /*a9a0*/  SHF.R.U64 R9, R9, 0x3, RZ ;  /* 0x0000000309097819 */ /* 0x000fe200000012ff */
[----:B------:R0:W-:Y:S01]  /*a9b0*/  @!P0 STG.E desc[UR52][R32.64+0x20], R3 ;  /* 0x0000200320008986 */ /* 0x0001e2000c101934 */
[----:B------:R-:W-:Y:S02]  /*a9c0*/  SHF.R.U64 R2, R2, 0x3, RZ ;  /* 0x0000000302027819 */ /* 0x000fe400000012ff */
[----:B------:R-:W-:Y:S01]  /*a9d0*/  SHF.R.U64 R10, R10, 0x3, RZ ;  /* 0x000000030a0a7819 */ /* 0x000fe200000012ff */
[----:B------:R1:W-:Y:S01]  /*a9e0*/  @!P1 STG.E desc[UR52][R32.64], R4 ;  /* 0x0000000420009986 */ /* 0x0003e2000c101934 */
[----:B------:R-:W-:Y:S02]  /*a9f0*/  LOP3.LUT R12, R8, R11, RZ, 0x3c, !PT ;  /* 0x0000000b080c7212 */ /* 0x000fe400078e3cff */
[----:B------:R-:W-:Y:S01]  /*aa00*/  LOP3.LUT R6, R9, R6, RZ, 0x3c, !PT ;  /* 0x0000000609067212 */ /* 0x000fe200078e3cff */
[----:B------:R-:W-:Y:S01]  /*aa10*/  IMAD.X R9, RZ, RZ, R7, P4 ;  /* 0x000000ffff097224 */ /* 0x000fe200020e0607 */
[----:B------:R-:W-:Y:S01]  /*aa20*/  LOP3.LUT R8, R2, R5, RZ, 0x3c, !PT ;  /* 0x0000000502087212 */ /* 0x000fe200078e3cff */
[----:B------:R-:W-:Y:S01]  /*aa30*/  IMAD.U32 R5, RZ, RZ, UR6 ;  /* 0x00000006ff057e24 */ /* 0x000fe2000f8e00ff */
[----:B------:R-:W-:Y:S01]  /*aa40*/  SHF.R.S32.HI R21, RZ, 0x1f, R22 ;  /* 0x0000001fff157819 */ /* 0x000fe20000011416 */
[----:B------:R-:W-:Y:S01]  /*aa50*/  UIMAD UR5, UR4, UR7, UR5 ;  /* 0x00000007040572a4 */ /* 0x000fe2000f8e0205 */
[----:B------:R-:W-:Y:S01]  /*aa60*/  LOP3.LUT R24, R10, R15, RZ, 0x3c, !PT ;  /* 0x0000000f0a187212 */ /* 0x000fe200078e3cff */
[----:B------:R2:W5:Y:S01]  /*aa70*/  LD.E.128 R28, desc[UR52][R6.64] ;  /* 0x00000034061c7980 */ /* 0x000562000c101d00 */
[----:B------:R-:W-:Y:S01]  /*aa80*/  ULDC.64 UR6, c[0x0][0xae0] ;  /* 0x0002b80000067ab9 */ /* 0x000fe20000000a00 */
[----:B0-----:R-:W-:Y:S01]  /*aa90*/  IMAD.WIDE.U32 R2, R5, UR4, R20 ;  /* 0x0000000405027c25 */ /* 0x001fe2000f8e0014 */
[----:B------:R-:W-:Y:S01]  /*aaa0*/  UIMAD UR4, UR12, UR6, URZ ;  /* 0x000000060c0472a4 */ /* 0x000fe2000f8e023f */
[----:B------:R-:W5:Y:S02]  /*aab0*/  LD.E.128 R12, desc[UR52][R12.64] ;  /* 0x000000340c0c7980 */ /* 0x000f64000c101d00 */
[----:B------:R-:W-:-:S02]  /*aac0*/  VIADD R3, R3, UR5 ;  /* 0x0000000503037c36 */ /* 0x000fc40008000000 */
[----:B------:R-:W5:Y:S01]  /*aad0*/  LD.E.128 R24, desc[UR52][R24.64] ;  /* 0x0000003418187980 */ /* 0x000f62000c101d00 */
[----:B------:R-:W-:-:S03]  /*aae0*/  IMAD.U32 R5, RZ, RZ, UR6 ;  /* 0x00000006ff057e24 */ /* 0x000fc6000f8e00ff */
[----:B------:R-:W5:Y:S01]  /*aaf0*/  LD.E.128 R8, desc[UR52][R8.64] ;  /* 0x0000003408087980 */ /* 0x000f62000c101d00 */
[----:B------:R-:W-:Y:S01]  /*ab00*/  UIMAD UR4, UR41, UR7, UR4 ;  /* 0x00000007290472a4 */ /* 0x000fe2000f8e0204 */
[----:B-1----:R-:W-:Y:S01]  /*ab10*/  VIADD R4, R16, 0x30 ;  /* 0x0000003010047836 */ /* 0x002fe20000000000 */
[----:B------:R-:W-:Y:S01]  /*ab20*/  ULDC UR5, c[0x0][0xa8c] ;  /* 0x0002a30000057ab9 */ /* 0x000fe20000000800 */
[----:B------:R-:W-:Y:S01]  /*ab30*/  @!PT LDS RZ, [RZ] ;  /* 0x00000000fffff984 */ /* 0x000fe20000000800 */
[----:B------:R-:W-:Y:S01]  /*ab40*/  @!PT LDS RZ, [RZ] ;  /* 0x00000000fffff984 */ /* 0x000fe20000000800 */
[----:B------:R-:W-:Y:S01]  /*ab50*/  @!PT LDS RZ, [RZ] ;  /* 0x00000000fffff984 */ /* 0x000fe20000000800 */
[----:B------:R-:W-:Y:S01]  /*ab60*/  @!PT LDS RZ, [RZ] ;  /* 0x00000000fffff984 */ /* 0x000fe20000000800 */
[----:B------:R0:W-:Y:S06]  /*ab70*/  MEMBAR.ALL.CTA ;  /* 0x0000000000007992 */ /* 0x0001ec0000008000 */
[----:B0-----:R-:W0:Y:S01]  /*ab80*/  FENCE.VIEW.ASYNC.S ;  /* 0x00000000000073c6 */ /* 0x001e220000000000 */
[----:B------:R-:W-:Y:S01]  /*ab90*/  IMAD.WIDE.U32 R2, R5, UR41, R2 ;  /* 0x0000002905027c25 */ /* 0x000fe2000f8e0002 */
[----:B------:R-:W-:Y:S01]  /*aba0*/  UIMAD UR8, UR39, -0xc0, UR8 ;  /* 0xffffff40270878a4 */ /* 0x000fe2000f8e0208 */
[----:B------:R-:W-:-:S02]  /*abb0*/  ISETP.GE.AND P0, PT, R22, UR5, PT ;  /* 0x0000000516007c0c */ /* 0x000fc4000bf06270 */
[C---:B------:R-:W-:Y:S02]  /*abc0*/  VIADD R5, R16.reuse, 0x60 ;  /* 0x0000006010057836 */ /* 0x040fe40000000000 */
[----:B--2---:R-:W-:Y:S01]  /*abd0*/  VIADD R6, R16, 0x90 ;  /* 0x0000009010067836 */ /* 0x004fe20000000000 */
[----:B------:R-:W-:Y:S01]  /*abe0*/  ISETP.GE.OR P3, PT, R4, UR8, P0 ;  /* 0x0000000804007c0c */ /* 0x000fe20008766670 */
[----:B------:R-:W-:Y:S01]  /*abf0*/  VIADD R3, R3, UR4 ;  /* 0x0000000403037c36 */ /* 0x000fe20008000000 */
[----:B------:R-:W-:Y:S01]  /*ac00*/  ISETP.GE.OR P1, PT, R5, UR8, P0 ;  /* 0x0000000805007c0c */ /* 0x000fe20008726670 */
[----:B------:R-:W-:Y:S01]  /*ac10*/  ULDC.64 UR4, c[0x0][0xae8] ;  /* 0x0002ba0000047ab9 */ /* 0x000fe20000000a00 */
[----:B------:R-:W-:Y:S01]  /*ac20*/  ISETP.GE.OR P2, PT, R6, UR8, P0 ;  /* 0x0000000806007c0c */ /* 0x000fe20008746670 */
[----:B------:R-:W-:Y:S01]  /*ac30*/  IMAD.U32 R21, RZ, RZ, UR4 ;  /* 0x00000004ff157e24 */ /* 0x000fe2000f8e00ff */
[----:B------:R-:W-:Y:S01]  /*ac40*/  ISETP.GE.OR P0, PT, R16, UR8, P0 ;  /* 0x0000000810007c0c */ /* 0x000fe20008706670 */
[----:B------:R-:W-:Y:S01]  /*ac50*/  UIMAD UR4, UR38, UR4, URZ ;  /* 0x00000004260472a4 */ /* 0x000fe2000f8e023f */
[----:B------:R-:W-:-:S03]  /*ac60*/  VIADD R0, R0, 0x13220 ;  /* 0x0001322000007836 */ /* 0x000fc60000000000 */
[----:B------:R-:W-:Y:S02]  /*ac70*/  UIMAD UR4, UR37, UR5, UR4 ;  /* 0x00000005250472a4 */ /* 0x000fe4000f8e0204 */
[----:B------:R-:W-:Y:S01]  /*ac80*/  IMAD.WIDE.U32 R20, R21, UR37, R2 ;  /* 0x0000002515147c25 */ /* 0x000fe2000f8e0002 */
[----:B------:R-:W-:Y:S02]  /*ac90*/  PRMT R0, RZ, 0x654, R0 ;  /* 0x00000654ff007816 */ /* 0x000fe40000000000 */
[--C-:B------:R-:W-:Y:S01]  /*aca0*/  SHF.R.S32.HI R17, RZ, 0x1f, R16.reuse ;  /* 0x0000001fff117819 */ /* 0x100fe20000011410 */
[----:B------:R-:W-:Y:S01]  /*acb0*/  IMAD.U32 R7, RZ, RZ, UR39 ;  /* 0x00000027ff077e24 */ /* 0x000fe2000f8e00ff */
[----:B0-----:R0:W-:Y:S01]  /*acc0*/  SYNCS.ARRIVE.TRANS64.RED.A1T0 RZ, [R0+URZ], RZ ;  /* 0x000000ff00ff79a7 */ /* 0x0011e2000810043f */
[----:B------:R-:W-:Y:S01]  /*acd0*/  VIADD R33, R21, UR4 ;  /* 0x0000000415217c36 */ /* 0x000fe20008000000 */
[----:B------:R-:W-:Y:S01]  /*ace0*/  BSSY B1, `(.L_x_1683) ;  /* 0x000000e000017945 */ /* 0x000fe20003800000 */
[----:B------:R-:W-:-:S03]  /*acf0*/  IMAD.WIDE R6, R7, 0xc0, R16 ;  /* 0x000000c007067825 */ /* 0x000fc600078e0210 */
        /* <DEDUP_REMOVED lines=12> */
.L_x_1684:
[----:B------:R-:W-:Y:S05]  /*adc0*/  BSYNC B1 ;  /* 0x0000000000017941 */ /* 0x000fea0003800000 */
.L_x_1683:
[----:B------:R-:W-:Y:S04]  /*add0*/  BSSY B1, `(.L_x_1685) ;  /* 0x000000f000017945 */ /* 0x000fe80003800000 */
[----:B------:R-:W-:Y:S05]  /*ade0*/  @P3 BRA `(.L_x_1686) ;  /* 0x0000000000343947 */ /* 0x000fea0003800000 */
[----:B-1----:R-:W-:Y:S01]  /*adf0*/  IADD3 R5, P0, R6, 0x30, RZ ;  /* 0x0000003006057810 */ /* 0x002fe20007f1e0ff */
[----:B------:R-:W-:Y:S01]  /*ae00*/  ULDC.64 UR4, c[0x0][0xad8] ;  /* 0x0002b60000047ab9 */ /* 0x000fe20000000a00 */
[----:B------:R-:W-:Y:S02]  /*ae10*/  IMAD.MOV.U32 R2, RZ, RZ, R20 ;  /* 0x000000ffff027224 */ /* 0x000fe400078e0014 */
[----:B------:R-:W-:Y:S02]  /*ae20*/  IMAD.MOV.U32 R3, RZ, RZ, R33 ;  /* 0x000000ffff037224 */ /* 0x000fe400078e0021 */
[----:B0-----:R-:W-:Y:S02]  /*ae30*/  IMAD.X R0, RZ, RZ, R7, P0 ;  /* 0x000000ffff007224 */ /* 0x001fe400000e0607 */
[----:B------:R-:W-:-:S04]  /*ae40*/  IMAD.WIDE.U32 R2, R5, UR4, R2 ;  /* 0x0000000405027c25 */ /* 0x000fc8000f8e0002 */
[----:B------:R-:W-:-:S04]  /*ae50*/  IMAD R0, R0, UR4, RZ ;  /* 0x0000000400007c24 */ /* 0x000fc8000f8e02ff */
[----:B------:R-:W-:Y:S01]  /*ae60*/  IMAD R5, R5, UR5, R0 ;  /* 0x0000000505057c24 */ /* 0x000fe2000f8e0200 */
[----:B------:R-:W-:Y:S02]  /*ae70*/  ULDC.64 UR4, c[0x0][0xa80] ;  /* 0x0002a00000047ab9 */ /* 0x000fe40000000a00 */
[----:B------:R-:W-:Y:S01]  /*ae80*/  LEA R4, P0, R2, UR4, 0x1 ;  /* 0x0000000402047c11 */ /* 0x000fe2000f8008ff */
[----:B------:R-:W-:-:S05]  /*ae90*/  IMAD.IADD R3, R3, 0x1, R5 ;  /* 0x0000000103037824 */ /* 0x000fca00078e0205 */
[----:B------:R-:W-:-:S05]  /*aea0*/  LEA.HI.X R5, R2, UR5, R3, 0x1, P0 ;  /* 0x0000000502057c11 */ /* 0x000fca00080f0c03 */
[----:B-----5:R2:W-:Y:S02]  /*aeb0*/  STG.E.128 desc[UR52][R4.64], R24 ;  /* 0x0000001804007986 */ /* 0x0205e4000c101d34 */
.L_x_1686:
[----:B------:R-:W-:Y:S05]  /*aec0*/  BSYNC B1 ;  /* 0x0000000000017941 */ /* 0x000fea0003800000 */
.L_x_1685:
[----:B------:R-:W-:Y:S04]  /*aed0*/  BSSY B1, `(.L_x_1687) ;  /* 0x000000f000017945 */ /* 0x000fe80003800000 */
[----:B------:R-:W-:Y:S05]  /*aee0*/  @P1 BRA `(.L_x_1688) ;  /* 0x0000000000341947 */ /* 0x000fea0003800000 */
[----:B-12---:R-:W-:Y:S01]  /*aef0*/  IADD3 R5, P0, R6, 0x60, RZ ;  /* 0x0000006006057810 */ /* 0x006fe20007f1e0ff */
        /* <DEDUP_REMOVED lines=12> */
.L_x_1688:
[----:B------:R-:W-:Y:S05]  /*afc0*/  BSYNC B1 ;  /* 0x0000000000017941 */ /* 0x000fea0003800000 */
.L_x_1687:
[----:B------:R-:W-:Y:S05]  /*afd0*/  @P2 BRA `(.L_x_1689) ;  /* 0x0000000800ac2947 */ /* 0x000fea0003800000 */
[----:B-123--:R-:W-:Y:S01]  /*afe0*/  IADD3 R5, P0, R6, 0x90, RZ ;  /* 0x0000009006057810 */ /* 0x00efe20007f1e0ff */
        /* <DEDUP_REMOVED lines=11> */
[----:B-----5:R4:W-:Y:S01]  /*b0a0*/  STG.E.128 desc[UR52][R4.64], R8 ;  /* 0x0000000804007986 */ /* 0x0209e2000c101d34 */
[----:B------:R-:W-:Y:S05]  /*b0b0*/  BRA `(.L_x_1689) ;  /* 0x0000000800747947 */ /* 0x000fea0003800000 */
.L_x_1681:
[----:B------:R-:W-:Y:S01]  /*b0c0*/  ULDC.64 UR4, c[0x0][0xbe0] ;  /* 0x0002f80000047ab9 */ /* 0x000fe20000000a00 */
[----:B------:R-:W-:Y:S01]  /*b0d0*/  ULDC.64 UR6, c[0x0][0xbd8] ;  /* 0x0002f60000067ab9 */ /* 0x000fe20000000a00 */
[----:B------:R-:W-:Y:S01]  /*b0e0*/  UISETP.NE.U32.AND UP0, UPT, UR4, URZ, UPT ;  /* 0x0000003f0400728c */ /* 0x000fe2000bf05070 */
[----:B------:R-:W0:Y:S01]  /*b0f0*/  S2R R0, SR_TID.X ;  /* 0x0000000000007919 */ /* 0x000e220000002100 */
[----:B------:R-:W-:Y:S02]  /*b100*/  UIMAD.WIDE UR6, UR37, 0x4, UR6 ;  /* 0x00000004250678a5 */ /* 0x000fe4000f8e0206 */
[----:B------:R-:W-:-:S03]  /*b110*/  UISETP.NE.AND.EX UP1, UPT, UR5, URZ, UPT, UP0 ;  /* 0x0000003f0500728c */ /* 0x000fc6000bf25300 */
[----:B------:R-:W-:Y:S02]  /*b120*/  ULDC.64 UR4, c[0x0][0xbd8] ;  /* 0x0002f60000047ab9 */ /* 0x000fe40000000a00 */
[----:B------:R-:W-:Y:S01]  /*b130*/  UISETP.NE.U32.AND UP0, UPT, UR4, URZ, UPT ;  /* 0x0000003f0400728c */ /* 0x000fe2000bf05070 */
[----:B------:R-:W-:-:S03]  /*b140*/  PLOP3.LUT P2, PT, PT, PT, UP1, 0x80, 0x0 ;  /* 0x000000000000781c */ /* 0x000fc60003f4f018 */
[----:B------:R-:W-:-:S03]  /*b150*/  UISETP.NE.AND.EX UP0, UPT, UR5, URZ, UPT, UP0 ;  /* 0x0000003f0500728c */ /* 0x000fc6000bf05300 */
[----:B------:R-:W-:Y:S02]  /*b160*/  @UP1 ULDC.64 UR4, c[0x0][0xbe0] ;  /* 0x0002f80000041ab9 */ /* 0x000fe40000000a00 */
[----:B------:R-:W-:Y:S01]  /*b170*/  @UP1 UIMAD.WIDE UR4, UR37, 0x4, UR4 ;  /* 0x00000004250418a5 */ /* 0x000fe2000f8e0204 */
[----:B------:R-:W-:-:S05]  /*b180*/  PLOP3.LUT P1, PT, PT, PT, UP0, 0x80, 0x0 ;  /* 0x000000000000781c */ /* 0x000fca0003f2f008 */
[----:B------:R-:W-:Y:S02]  /*b190*/  IMAD.U32 R4, RZ, RZ, UR4 ;  /* 0x00000004ff047e24 */ /* 0x000fe4000f8e00ff */
[----:B------:R-:W-:Y:S02]  /*b1a0*/  IMAD.U32 R5, RZ, RZ, UR5 ;  /* 0x00000005ff057e24 */ /* 0x000fe4000f8e00ff */
[----:B------:R-:W-:-:S03]  /*b1b0*/  IMAD.MOV.U32 R7, RZ, RZ, RZ ;  /* 0x000000ffff077224 */ /* 0x000fc600078e00ff */
[----:B------:R-:W2:Y:S01]  /*b1c0*/  @P2 LDG.E R4, desc[UR52][R4.64] ;  /* 0x0000003404042981 */ /* 0x000ea2000c1e1900 */
[----:B------:R-:W-:Y:S02]  /*b1d0*/  IMAD.U32 R2, RZ, RZ, UR6 ;  /* 0x00000006ff027e24 */ /* 0x000fe4000f8e00ff */
[----:B------:R-:W-:Y:S02]  /*b1e0*/  IMAD.U32 R3, RZ, RZ, UR7 ;  /* 0x00000007ff037e24 */ /* 0x000fe4000f8e00ff */
[----:B0-----:R-:W-:-:S03]  /*b1f0*/  VIADD R0, R0, 0xffffff80 ;  /* 0xffffff8000007836 */ /* 0x001fc60000000000 */
[----:B------:R0:W5:Y:S01]  /*b200*/  @P1 LDG.E R7, desc[UR52][R2.64] ;  /* 0x0000003402071981 */ /* 0x000162000c1e1900 */
[----:B------:R-:W-:Y:S01]  /*b210*/  ULDC UR4, c[0x0][0xa88] ;  /* 0x0002a20000047ab9 */ /* 0x000fe20000000800 */
[----:B------:R-:W-:Y:S02]  /*b220*/  ISETP.GT.AND P0, PT, R0, 0xbf, PT ;  /* 0x000000bf0000780c */ /* 0x000fe40003f04270 */
[----:B--2---:R-:W-:Y:S01]  /*b230*/  @P2 R2UR UR4, R4 ;  /* 0x00000000040422ca */ /* 0x004fe200000e0000 */
[----:B0-----:R-:W-:-:S14]  /*b240*/  @P2 BRA `(.L_x_1690) ;  /* 0x0000000000182947 */ /* 0x001fdc0003800000 */
[----:B------:R-:W-:Y:S05]  /*b250*/  @!P1 BRA `(.L_x_1690) ;  /* 0x0000000000149947 */ /* 0x000fea0003800000 */
[----:B------:R-:W2:Y:S04]  /*b260*/  LDG.E R4, desc[UR52][R2.64] ;  /* 0x0000003402047981 */ /* 0x000ea8000c1e1900 */
[----:B------:R-:W3:Y:S01]  /*b270*/  LDG.E R0, desc[UR52][R2.64+0x4] ;  /* 0x0000043402007981 */ /* 0x000ee2000c1e1900 */
[----:B--2---:R-:W-:Y:S02]  /*b280*/  R2UR UR5, R4 ;  /* 0x00000000040572ca */ /* 0x004fe400000e0000 */
[----:B---3--:R-:W-:-:S13]  /*b290*/  R2UR UR4, R0 ;  /* 0x00000000000472ca */ /* 0x008fda00000e0000 */
[----:B------:R-:W-:-:S12]  /*b2a0*/  UIADD3 UR4, -UR5, UR4, URZ ;  /* 0x0000000405047290 */ /* 0x000fd8000fffe13f */
.L_x_1690:
[----:B------:R-:W-:Y:S01]  /*b2b0*/  USHF.R.S32.HI UR7, URZ, 0x1f, UR41 ;  /* 0x0000001f3f077899 */ /* 0x000fe20008011429 */
[----:B------:R-:W-:Y:S01]  /*b2c0*/  BSSY B1, `(.L_x_1691) ;  /* 0x000001f000017945 */ /* 0x000fe20003800000 */
[----:B------:R-:W-:Y:S01]  /*b2d0*/  USEL UR37, UR37, URZ, !UP0 ;  /* 0x0000003f25257287 */ /* 0x000fe2000c000000 */
[----:B------:R-:W-:Y:S01]  /*b2e0*/  SHF.R.S32.HI R9, RZ, 0x1f, R22 ;  /* 0x0000001fff097819 */ /* 0x000fe20000011416 */
[----:B------:R-:W-:Y:S01]  /*b2f0*/  USEL UR38, UR38, URZ, !UP0 ;  /* 0x0000003f26267287 */ /* 0x000fe2000c000000 */
[----:B-----5:R-:W-:Y:S01]  /*b300*/  SHF.R.S32.HI R6, RZ, 0x1f, R7 ;  /* 0x0000001fff067819 */ /* 0x020fe20000011407 */
[----:B------:R-:W-:Y:S10]  /*b310*/  @P0 BRA `(.L_x_1692) ;  /* 0x0000000000640947 */ /* 0x000ff40003800000 */
[----:B------:R-:W0:Y:S01]  /*b320*/  S2R R2, SR_TID.X ;  /* 0x0000000000027919 */ /* 0x000e220000002100 */
[----:B------:R-:W-:-:S04]  /*b330*/  IMAD.U32 R0, RZ, RZ, UR39 ;  /* 0x00000027ff007e24 */ /* 0x000fc8000f8e00ff */
[----:B0-----:R-:W-:-:S04]  /*b340*/  IMAD R0, R0, 0xc0, R2 ;  /* 0x000000c000007824 */ /* 0x001fc800078e0202 */
[----:B------:R-:W-:-:S05]  /*b350*/  VIADD R0, R0, 0xffffff80 ;  /* 0xffffff8000007836 */ /* 0x000fca0000000000 */
[----:B------:R-:W-:-:S13]  /*b360*/  ISETP.GE.AND P0, PT, R0, UR4, PT ;  /* 0x0000000400007c0c */ /* 0x000fda000bf06270 */
        /* <DEDUP_REMOVED lines=20> */
.L_x_1692:
[----:B------:R-:W-:Y:S05]  /*b4b0*/  BSYNC B1 ;  /* 0x0000000000017941 */ /* 0x000fea0003800000 */
.L_x_1691:
[----:B------:R-:W-:Y:S01]  /*b4c0*/  ULDC.64 UR8, c[0x0][0xaa0] ;  /* 0x0002a80000087ab9 */ /* 0x000fe20000000a00 */
[----:B------:R-:W-:Y:S01]  /*b4d0*/  IMAD.MOV.U32 R2, RZ, RZ, R22 ;  /* 0x000000ffff027224 */ /* 0x000fe200078e0016 */
[----:B------:R-:W-:Y:S01]  /*b4e0*/  UIMAD UR6, UR39, -0xc0, UR4 ;  /* 0xffffff40270678a4 */ /* 0x000fe2000f8e0204 */
[----:B0-----:R-:W-:Y:S01]  /*b4f0*/  IMAD.MOV.U32 R3, RZ, RZ, R9 ;  /* 0x000000ffff037224 */ /* 0x001fe200078e0009 */
[----:B------:R-:W-:Y:S01]  /*b500*/  ULDC.64 UR10, c[0x0][0xae0] ;  /* 0x0002b800000a7ab9 */ /* 0x000fe20000000a00 */
[----:B------:R-:W-:Y:S01]  /*b510*/  IMAD R0, R6, UR8, RZ ;  /* 0x0000000806007c24 */ /* 0x000fe2000f8e02ff */
[----:B------:R-:W-:Y:S01]  /*b520*/  UIMAD UR5, UR7, UR10, URZ ;  /* 0x0000000a070572a4 */ /* 0x000fe2000f8e023f */
[C---:B------:R-:W-:Y:S01]  /*b530*/  IMAD.WIDE.U32 R2, R7.reuse, UR8, R2 ;  /* 0x0000000807027c25 */ /* 0x040fe2000f8e0002 */
[----:B------:R-:W-:Y:S01]  /*b540*/  ULDC UR8, c[0x0][0xa8c] ;  /* 0x0002a30000087ab9 */ /* 0x000fe20000000800 */
[----:B------:R-:W-:Y:S01]  /*b550*/  BSSY B1, `(.L_x_1693) ;  /* 0x0000025000017945 */ /* 0x000fe20003800000 */
[----:B------:R-:W-:Y:S01]  /*b560*/  ISETP.GE.AND P0, PT, R22, UR8, PT ;  /* 0x0000000816007c0c */ /* 0x000fe2000bf06270 */
[----:B------:R-:W-:Y:S01]  /*b570*/  IMAD R7, R7, UR9, R0 ;  /* 0x0000000907077c24 */ /* 0x000fe2000f8e0200 */
[----:B------:R-:W-:Y:S01]  /*b580*/  UIMAD UR5, UR41, UR11, UR5 ;  /* 0x0000000b290572a4 */ /* 0x000fe2000f8e0205 */
[C---:B------:R-:W-:Y:S01]  /*b590*/  VIADD R0, R16.reuse, 0x30 ;  /* 0x0000003010007836 */ /* 0x040fe20000000000 */
[----:B------:R-:W-:Y:S01]  /*b5a0*/  ULDC.64 UR8, c[0x0][0xae8] ;  /* 0x0002ba0000087ab9 */ /* 0x000fe20000000a00 */
[----:B------:R-:W-:Y:S01]  /*b5b0*/  VIADD R4, R16, 0x90 ;  /* 0x0000009010047836 */ /* 0x000fe20000000000 */
[----:B------:R-:W-:Y:S01]  /*b5c0*/  UIMAD UR4, UR38, UR8, URZ ;  /* 0x00000008260472a4 */ /* 0x000fe2000f8e023f */
[----:B------:R-:W-:Y:S01]  /*b5d0*/  IMAD.IADD R3, R3, 0x1, R7 ;  /* 0x0000000103037824 */ /* 0x000fe200078e0207 */
[----:B------:R-:W-:Y:S01]  /*b5e0*/  ISETP.GE.OR P3, PT, R0, UR6, P0 ;  /* 0x0000000600007c0c */ /* 0x000fe20008766670 */
[----:B------:R-:W-:Y:S01]  /*b5f0*/  VIADD R0, R16, 0x60 ;  /* 0x0000006010007836 */ /* 0x000fe20000000000 */
[----:B------:R-:W-:Y:S01]  /*b600*/  ISETP.GE.OR P2, PT, R4, UR6, P0 ;  /* 0x0000000604007c0c */ /* 0x000fe20008746670 */
[----:B------:R-:W-:Y:S01]  /*b610*/  IMAD.U32 R5, RZ, RZ, UR10 ;  /* 0x0000000aff057e24 */ /* 0x000fe2000f8e00ff */
[----:B------:R-:W-:Y:S01]  /*b620*/  UIMAD UR4, UR37, UR9, UR4 ;  /* 0x00000009250472a4 */ /* 0x000fe2000f8e0204 */
[----:B------:R-:W-:Y:S01]  /*b630*/  SHF.R.S32.HI R7, RZ, 0x1f, R16 ;  /* 0x0000001fff077819 */ /* 0x000fe20000011410 */
[----:B------:R-:W-:Y:S01]  /*b640*/  IMAD.U32 R9, RZ, RZ, UR39 ;  /* 0x00000027ff097e24 */ /* 0x000fe2000f8e00ff */
[----:B------:R-:W-:Y:S01]  /*b650*/  ISETP.GE.OR P1, PT, R0, UR6, P0 ;  /* 0x0000000600007c0c */ /* 0x000fe20008726670 */
[----:B------:R-:W-:Y:S01]  /*b660*/  IMAD.WIDE.U32 R2, R5, UR41, R2 ;  /* 0x0000002905027c25 */ /* 0x000fe2000f8e0002 */
[----:B------:R-:W-:-:S03]  /*b670*/  ISETP.GE.OR P0, PT, R16, UR6, P0 ;  /* 0x0000000610007c0c */ /* 0x000fc60008706670 */
[----:B------:R-:W-:Y:S02]  /*b680*/  VIADD R3, R3, UR5 ;  /* 0x0000000503037c36 */ /* 0x000fe40008000000 */
[----:B------:R-:W-:Y:S02]  /*b690*/  IMAD.U32 R5, RZ, RZ, UR8 ;  /* 0x00000008ff057e24 */ /* 0x000fe4000f8e00ff */
[----:B------:R-:W-:Y:S02]  /*b6a0*/  IMAD.MOV.U32 R6, RZ, RZ, R16 ;  /* 0x000000ffff067224 */ /* 0x000fe400078e0010 */
[----:B------:R-:W-:-:S04]  /*b6b0*/  IMAD.WIDE.U32 R4, R5, UR37, R2 ;  /* 0x0000002505047c25 */ /* 0x000fc8000f8e0002 */
[----:B------:R-:W-:Y:S02]  /*b6c0*/  VIADD R11, R5, UR4 ;  /* 0x00000004050b7c36 */ /* 0x000fe40008000000 */
[----:B------:R-:W-:Y:S01]  /*b6d0*/  IMAD.WIDE R6, R9, 0xc0, R6 ;  /* 0x000000c009067825 */ /* 0x000fe200078e0206 */
        /* <DEDUP_REMOVED lines=12> */
.L_x_1694:
[----:B------:R-:W-:Y:S05]  /*b7a0*/  BSYNC B1 ;  /* 0x0000000000017941 */ /* 0x000fea0003800000 */
.L_x_1693:
        /* <DEDUP_REMOVED lines=15> */
.L_x_1696:
[----:B------:R-:W-:Y:S05]  /*b8a0*/  BSYNC B1 ;  /* 0x0000000000017941 */ /* 0x000fea0003800000 */
.L_x_1695:
        /* <DEDUP_REMOVED lines=15> */
.L_x_1698:
[----:B------:R-:W-:Y:S05]  /*b9a0*/  BSYNC B1 ;  /* 0x0000000000017941 */ /* 0x000fea0003800000 */
.L_x_1697:
        /* <DEDUP_REMOVED lines=14> */
.L_x_1689:
[----:B------:R-:W-:Y:S05]  /*ba90*/  BSYNC B0 ;  /* 0x0000000000007941 */ /* 0x000fea0003800000 */
.L_x_1680:
[----:B------:R-:W-:Y:S02]  /*baa0*/  ULDC UR4, c[0x0][0xc14] ;  /* 0x0003050000047ab9 */ /* 0x000fe40000000800 */
[----:B------:R-:W-:-:S13]  /*bab0*/  ISETP.GE.AND P0, PT, R35, UR4, PT ;  /* 0x0000000423007c0c */ /* 0x000fda000bf06270 */
[----:B------:R-:W-:Y:S05]  /*bac0*/  @!P0 BRA `(.L_x_1699) ;  /* 0xffffff5000a48947 */ /* 0x000fea000383ffff */
[----:B------:R-:W-:Y:S05]  /*bad0*/  EXIT ;  /* 0x000000000000794d */ /* 0x000fea0003800000 */
.L_x_1641:
[----:B------:R-:W-:-:S08]  /*bae0*/  NOP ;  /* 0x0000000000007918 */ /* 0x000fd00000000000 */
[----:B------:R-:W0:-:S00]  /*baf0*/  USETMAXREG.DEALLOC.CTAPOOL 0x20 ;  /* 0x00000020000079c8 */ /* 0x000e0000080e0500 */
[----:B0-----:R-:W-:-:S06]  /*bb00*/  LOP3.LUT R0, R0, 0x3, RZ, 0xc0, !PT ;  /* 0x0000000300007812 */ /* 0x001fcc00078ec0ff */
[----:B------:R-:W0:Y:S02]  /*bb10*/  SHFL.IDX PT, R0, R0, RZ, 0x1f ;  /* 0x00001fff00007589 */ /* 0x000e2400000e0000 */
[----:B0-----:R-:W-:Y:S01]  /*bb20*/  ISETP.NE.AND P0, PT, R0, RZ, PT ;  /* 0x000000ff0000720c */ /* 0x001fe20003f05270 */
[----:B------:R-:W-:-:S03]  /*bb30*/  IMAD.MOV.U32 R0, RZ, RZ, RZ ;  /* 0x000000ffff007224 */ /* 0x000fc600078e00ff */
[----:B------:R-:W-:-:S05]  /*bb40*/  P2R R2, PR, RZ, 0x1 ;  /* 0x00000001ff027803 */ /* 0x000fca0000000000 */
[----:B------:R0:W-:Y:S04]  /*bb50*/  STL [R1], R2 ;  /* 0x0000000201007387 */ /* 0x0001e80000100800 */
        /* <DEDUP_REMOVED lines=10> */
.L_x_1700:
        /* <DEDUP_REMOVED lines=41> */
.L_x_1706:
        /* <DEDUP_REMOVED lines=14> */
.L_x_1705:
[----:B------:R-:W-:Y:S05]  /*bf70*/  BSYNC B0 ;  /* 0x0000000000007941 */ /* 0x000fea0003800000 */
.L_x_1704:
        /* <DEDUP_REMOVED lines=21> */
.L_x_1702:
        /* <DEDUP_REMOVED lines=25> */
.L_x_1707:
        /* <DEDUP_REMOVED lines=60> */
.L_x_1703:
[----:B------:R-:W-:Y:S01]  /*c620*/  IMAD.MOV.U32 R24, RZ, RZ, R7 ;  /* 0x000000ffff187224 */ /* 0x000fe200078e0007 */
[----:B------:R-:W-:Y:S01]  /*c630*/  UMOV UR38, URZ ;  /* 0x0000003f00267c82 */ /* 0x000fe20008000000 */
[----:B------:R-:W-:-:S07]  /*c640*/  IMAD.MOV.U32 R25, RZ, RZ, RZ ;  /* 0x000000ffff197224 */ /* 0x000fce00078e00ff */
.L_x_1708:
        /* <DEDUP_REMOVED lines=8> */
.L_x_1701:
[----:B------:R-:W-:Y:S01]  /*c6d0*/  ULDC UR4, c[0x0][0xc14] ;  /* 0x0003050000047ab9 */ /* 0x000fe20000000800 */
[----:B------:R-:W-:Y:S01]  /*c6e0*/  IMAD.MOV.U32 R17, RZ, RZ, 0x1 ;  /* 0x00000001ff117424 */ /* 0x000fe200078e00ff */
[----:B------:R-:W-:Y:S01]  /*c6f0*/  UISETP.GE.AND UP0, UPT, UR48, UR4, UPT ;  /* 0x000000043000728c */ /* 0x000fe2000bf06270 */
[----:B------:R-:W-:Y:S02]  /*c700*/  IMAD.MOV.U32 R29, RZ, RZ, RZ ;  /* 0x000000ffff1d7224 */ /* 0x000fe400078e00ff */
[----:B------:R-:W-:-:S03]  /*c710*/  IMAD.MOV.U32 R16, RZ, RZ, RZ ;  /* 0x000000ffff107224 */ /* 0x000fc600078e00ff */
[----:B------:R-:W-:-:S13]  /*c720*/  PLOP3.LUT P0, PT, PT, PT, UP0, 0x80, 0x0 ;  /* 0x000000000000781c */ /* 0x000fda0003f0f008 */
[----:B------:R-:W-:Y:S05]  /*c730*/  @P0 BRA `(.L_x_1709) ;  /* 0x0000003000f40947 */ /* 0x000fea0003800000 */
[----:B-1----:R-:W1:Y:S01]  /*c740*/  S2R R0, SR_TID.X ;  /* 0x0000000000007919 */ /* 0x002e620000002100 */
[----:B------:R-:W-:Y:S01]  /*c750*/  IMAD.MOV.U32 R17, RZ, RZ, 0x1 ;  /* 0x00000001ff117424 */ /* 0x000fe200078e00ff */
[----:B------:R-:W-:Y:S01]  /*c760*/  ULOP3.LUT UR42, UR40, 0x1, URZ, 0xfc, !UPT ;  /* 0x00000001282a7892 */ /* 0x000fe2000f8efc3f */
[----:B------:R-:W-:Y:S01]  /*c770*/  IMAD.MOV.U32 R16, RZ, RZ, RZ ;  /* 0x000000ffff107224 */ /* 0x000fe200078e00ff */
[----:B------:R-:W2:Y:S01]  /*c780*/  S2R R6, SR_TID.X ;  /* 0x0000000000067919 */ /* 0x000ea20000002100 */
[----:B------:R-:W-:Y:S01]  /*c790*/  IMAD.MOV.U32 R29, RZ, RZ, RZ ;  /* 0x000000ffff1d7224 */ /* 0x000fe200078e00ff */
[----:B------:R-:W-:Y:S01]  /*c7a0*/  ULOP3.LUT UR47, UR40, 0x2, URZ, 0xfc, !UPT ;  /* 0x00000002282f7892 */ /* 0x000fe2000f8efc3f */
[----:B------:R-:W-:Y:S01]  /*c7b0*/  ULDC UR46, c[0x0][0xc] ;  /* 0x00000300002e7ab9 */ /* 0x000fe20000000800 */
[----:B------:R-:W-:Y:S01]  /*c7c0*/  ULDC.64 UR50, c[0x0][0x198] ;  /* 0x0000660000327ab9 */ /* 0x000fe20000000a00 */
[----:B-1----:R-:W-:Y:S01]  /*c7d0*/  LOP3.LUT R0, R0, 0x7f, RZ, 0xc0, !PT ;  /* 0x0000007f00007812 */ /* 0x002fe200078ec0ff */
[----:B--2---:R-:W-:Y:S01]  /*c7e0*/  IMAD.SHL.U32 R28, R6, 0x40, RZ ;  /* 0x00000040061c7824 */ /* 0x004fe200078e00ff */
[----:B------:R-:W-:-:S03]  /*c7f0*/  SHF.R.U32.HI R3, RZ, 0x1, R6 ;  /* 0x00000001ff037819 */ /* 0x000fc60000011606 */
[----:B------:R-:W-:Y:S02]  /*c800*/  IMAD.SHL.U32 R4, R0, 0x10, RZ ;  /* 0x0000001000047824 */ /* 0x000fe400078e00ff */
[----:B0-----:R-:W-:Y:S01]  /*c810*/  IMAD.SHL.U32 R2, R6, 0x20, RZ ;  /* 0x0000002006027824 */ /* 0x001fe200078e00ff */
        /* <DEDUP_REMOVED lines=13> */
.L_x_1769:
[----:B------:R-:W-:Y:S01]  /*c8f0*/  ULDC.64 UR4, c[0x0][0xc60] ;  /* 0x0003180000047ab9 */ /* 0x000fe20000000a00 */
[----:B------:R-:W-:Y:S01]  /*c900*/  ULDC.64 UR6, c[0x0][0xa18] ;  /* 0x0002860000067ab9 */ /* 0x000fe20000000a00 */
[----:B------:R-:W-:Y:S01]  /*c910*/  UIMAD.WIDE UR4, UR48, 0x4, UR4 ;  /* 0x00000004300478a5 */ /* 0x000fe2000f8e0204 */
[----:B------:R-:W-:-:S05]  /*c920*/  ULDC.64 UR10, c[0x0][0xa00] ;  /* 0x00028000000a7ab9 */ /* 0x000fca0000000a00 */
[----:B------:R-:W-:Y:S02]  /*c930*/  IMAD.U32 R2, RZ, RZ, UR4 ;  /* 0x00000004ff027e24 */ /* 0x000fe4000f8e00ff */
[----:B0-----:R-:W-:Y:S01]  /*c940*/  IMAD.U32 R3, RZ, RZ, UR5 ;  /* 0x00000005ff037e24 */ /* 0x001fe2000f8e00ff */
[----:B------:R-:W-:-:S04]  /*c950*/  ULDC.64 UR4, c[0x0][0xa28] ;  /* 0x00028a0000047ab9 */ /* 0x000fc80000000a00 */
[----:B------:R-:W2:Y:S01]  /*c960*/  LDG.E R2, desc[UR52][R2.64] ;  /* 0x0000003402027981 */ /* 0x000ea2000c1e1900 */
[----:B------:R-:W-:Y:S01]  /*c970*/  UISETP.NE.U32.AND UP0, UPT, UR4, URZ, UPT ;  /* 0x0000003f0400728c */ /* 0x000fe2000bf05070 */
[----:B-1----:R-:W-:Y:S01]  /*c980*/  IMAD.MOV.U32 R0, RZ, RZ, RZ ;  /* 0x000000ffff007224 */ /* 0x002fe200078e00ff */
[----:B------:R-:W-:Y:S01]  /*c990*/  UISETP.NE.U32.AND UP1, UPT, UR6, URZ, UPT ;  /* 0x0000003f0600728c */ /* 0x000fe2000bf25070 */
[----:B------:R-:W0:Y:S01]  /*c9a0*/  LDC R8, c[0x0][0x288] ;  /* 0x0000a200ff087b82 */ /* 0x000e220000000800 */
[----:B------:R-:W-:Y:S01]  /*c9b0*/  UISETP.NE.AND.EX UP0, UPT, UR5, URZ, UPT, UP0 ;  /* 0x0000003f0500728c */ /* 0x000fe2000bf05300 */
[----:B------:R-:W-:Y:S01]  /*c9c0*/  ISETP.NE.U32.AND P0, PT, RZ, UR10, PT ;  /* 0x0000000aff007c0c */ /* 0x000fe2000bf05070 */
[----:B------:R-:W-:-:S04]  /*c9d0*/  UISETP.NE.AND.EX UP1, UPT, UR7, URZ, UPT, UP1 ;  /* 0x0000003f0700728c */ /* 0x000fc8000bf25310 */
[----:B------:R-:W-:Y:S02]  /*c9e0*/  PLOP3.LUT P1, PT, PT, PT, UP0, 0x80, 0x0 ;  /* 0x000000000000781c */ /* 0x000fe40003f2f008 */
[----:B------:R-:W-:Y:S02]  /*c9f0*/  ISETP.NE.AND.EX P0, PT, RZ, UR11, PT, P0 ;  /* 0x0000000bff007c0c */ /* 0x000fe4000bf05300 */
[----:B------:R-:W-:Y:S01]  /*ca00*/  PLOP3.LUT P3, PT, PT, PT, UP1, 0x80, 0x0 ;  /* 0x000000000000781c */ /* 0x000fe20003f6f018 */
[----:B------:R-:W-:Y:S02]  /*ca10*/  IMAD.MOV.U32 R19, RZ, RZ, RZ ;  /* 0x000000ffff137224 */ /* 0x000fe400078e00ff */
[----:B------:R-:W-:Y:S01]  /*ca20*/  IMAD.MOV.U32 R9, RZ, RZ, RZ ;  /* 0x000000ffff097224 */ /* 0x000fe200078e00ff */
[----:B--2---:R-:W-:-:S13]  /*ca30*/  R2UR UR45, R2 ;  /* 0x00000000022d72ca */ /* 0x004fda00000e0000 */
[----:B------:R-:W-:Y:S02]  /*ca40*/  USHF.R.S32.HI UR44, URZ, 0x1f, UR45 ;  /* 0x0000001f3f2c7899 */ /* 0x000fe4000801142d */
[----:B------:R-:W-:Y:S02]  /*ca50*/  @UP0 ULEA UR4, UP2, UR45, UR4, 0x2 ;  /* 0x000000042d040291 */ /* 0x000fe4000f84103f */
[----:B------:R-:W-:Y:S02]  /*ca60*/  USHF.L.U32 UR43, UR45, 0x2, URZ ;  /* 0x000000022d2b7899 */ /* 0x000fe4000800063f */
[----:B------:R-:W-:Y:S02]  /*ca70*/  @UP0 ULEA.HI.X UR5, UR45, UR5, UR44, 0x2, UP2 ;  /* 0x000000052d050291 */ /* 0x000fe400090f142c */
[----:B------:R-:W-:Y:S01]  /*ca80*/  IMAD.U32 R2, RZ, RZ, UR4 ;  /* 0x00000004ff027e24 */ /* 0x000fe2000f8e00ff */
[----:B------:R-:W-:Y:S02]  /*ca90*/  USHF.L.U64.HI UR44, UR45, 0x2, UR44 ;  /* 0x000000022d2c7899 */ /* 0x000fe4000801022c */
[----:B------:R-:W-:Y:S01]  /*caa0*/  UIADD3 UR8, UP0, UR43, UR10, URZ ;  /* 0x0000000a2b087290 */ /* 0x000fe2000ff1e03f */
[----:B------:R-:W-:Y:S01]  /*cab0*/  IMAD.U32 R3, RZ, RZ, UR5 ;  /* 0x00000005ff037e24 */ /* 0x000fe2000f8e00ff */
[----:B------:R-:W-:-:S02]  /*cac0*/  ULDC.64 UR4, c[0x0][0xa08] ;  /* 0x0002820000047ab9 */ /* 0x000fc40000000a00 */
[----:B------:R-:W-:Y:S02]  /*cad0*/  UIADD3.X UR9, UR44, UR11, URZ, UP0, !UPT ;  /* 0x0000000b2c097290 */ /* 0x000fe400087fe43f */
[----:B------:R1:W5:Y:S01]  /*cae0*/  @P1 LDG.E R0, desc[UR52][R2.64] ;  /* 0x0000003402001981 */ /* 0x000362000c1e1900 */
[----:B------:R-:W-:Y:S01]  /*caf0*/  ISETP.NE.U32.AND P1, PT, RZ, UR4, PT ;  /* 0x00000004ff007c0c */ /* 0x000fe2000bf25070 */
[----:B------:R-:W-:Y:S02]  /*cb00*/  UIADD3 UR10, UP0, UR43, UR4, URZ ;  /* 0x000000042b0a7290 */ /* 0x000fe4000ff1e03f */
[----:B------:R-:W-:Y:S01]  /*cb10*/  @UP1 UIADD3 UR4, UP2, UR43, UR6, URZ ;  /* 0x000000062b041290 */ /* 0x000fe2000ff5e03f */
[----:B------:R-:W-:Y:S01]  /*cb20*/  ISETP.NE.AND.EX P1, PT, RZ, UR5, PT, P1 ;  /* 0x00000005ff007c0c */ /* 0x000fe2000bf25310 */
[----:B------:R-:W-:Y:S02]  /*cb30*/  UIADD3.X UR6, UR44, UR5, URZ, UP0, !UPT ;  /* 0x000000052c067290 */ /* 0x000fe400087fe43f */
[----:B------:R-:W-:Y:S01]  /*cb40*/  @UP1 UIADD3.X UR5, UR44, UR7, URZ, UP2, !UPT ;  /* 0x000000072c051290 */ /* 0x000fe200097fe43f */
[----:B------:R-:W-:-:S02]  /*cb50*/  IMAD.U32 R4, RZ, RZ, UR10 ;  /* 0x0000000aff047e24 */ /* 0x000fc4000f8e00ff */
[----:B-1----:R-:W-:Y:S02]  /*cb60*/  IMAD.U32 R2, RZ, RZ, UR8 ;  /* 0x00000008ff027e24 */ /* 0x002fe4000f8e00ff */
[----:B------:R-:W-:Y:S02]  /*cb70*/  IMAD.U32 R3, RZ, RZ, UR9 ;  /* 0x00000009ff037e24 */ /* 0x000fe4000f8e00ff */
[----:B------:R-:W-:Y:S01]  /*cb80*/  IMAD.U32 R5, RZ, RZ, UR6 ;  /* 0x00000006ff057e24 */ /* 0x000fe2000f8e00ff */
[----:B------:R-:W-:Y:S01]  /*cb90*/  ULDC.64 UR6, c[0x0][0xa20] ;  /* 0x0002880000067ab9 */ /* 0x000fe20000000a00 */
[----:B------:R-:W-:Y:S01]  /*cba0*/  IMAD.U32 R6, RZ, RZ, UR4 ;  /* 0x00000004ff067e24 */ /* 0x000fe2000f8e00ff */
[----:B------:R1:W5:Y:S01]  /*cbb0*/  @P0 LDG.E R19, desc[UR52][R2.64] ;  /* 0x0000003402130981 */ /* 0x000362000c1e1900 */
[----:B------:R-:W-:Y:S01]  /*cbc0*/  IMAD.U32 R7, RZ, RZ, UR5 ;  /* 0x00000005ff077e24 */ /* 0x000fe2000f8e00ff */
[----:B------:R-:W-:Y:S02]  /*cbd0*/  ULDC.64 UR4, c[0x0][0x3f8] ;  /* 0x0000fe0000047ab9 */ /* 0x000fe40000000a00 */
[----:B------:R1:W5:Y:S04]  /*cbe0*/  @P1 LDG.E R9, desc[UR52][R4.64] ;  /* 0x0000003404091981 */ /* 0x000368000c1e1900 */
[----:B0-----:R1:W5:Y:S01]  /*cbf0*/  @P3 LDG.E R8, desc[UR52][R6.64] ;  /* 0x0000003406083981 */ /* 0x001362000c1e1900 */
[----:B------:R-:W-:Y:S01]  /*cc00*/  UISETP.NE.U32.AND UP0, UPT, UR4, URZ, UPT ;  /* 0x0000003f0400728c */ /* 0x000fe2000bf05070 */
[----:B------:R-:W-:-:S02]  /*cc10*/  ISETP.NE.U32.AND P2, PT, RZ, UR6, PT ;  /* 0x00000006ff007c0c */ /* 0x000fc4000bf45070 */
[----:B------:R-:W-:Y:S01]  /*cc20*/  ULDC UR4, c[0x0][0x404] ;  /* 0x0001010000047ab9 */ /* 0x000fe20000000800 */
[----:B------:R-:W-:Y:S01]  /*cc30*/  UISETP.NE.AND.EX UP0, UPT, UR5, URZ, UPT, UP0 ;  /* 0x0000003f0500728c */ /* 0x000fe2000bf05300 */
[----:B------:R-:W-:Y:S02]  /*cc40*/  ISETP.NE.AND.EX P2, PT, RZ, UR7, PT, P2 ;  /* 0x00000007ff007c0c */ /* 0x000fe4000bf45320 */
[----:B------:R-:W-:Y:S01]  /*cc50*/  ULDC UR5, c[0x0][0x2e0] ;  /* 0x0000b80000057ab9 */ /* 0x000fe20000000800 */
[----:B------:R-:W-:-:S04]  /*cc60*/  USEL UR4, UR4, 0x1, UP0 ;  /* 0x0000000104047887 */ /* 0x000fc80008000000 */
[----:B------:R-:W-:Y:S01]  /*cc70*/  UIMAD UR4, UR4, UR5, URZ ;  /* 0x00000005040472a4 */ /* 0x000fe2000f8e023f */
[----:B-1----:R-:W-:Y:S11]  /*cc80*/  @P3 BRA `(.L_x_1710) ;  /* 0x0000000000103947 */ /* 0x002ff60003800000 */
[----:B------:R-:W-:Y:S05]  /*cc90*/  @!P0 BRA `(.L_x_1710) ;  /* 0x00000000000c8947 */ /* 0x000fea0003800000 */
[----:B------:R-:W2:Y:S04]  /*cca0*/  LDG.E R7, desc[UR52][R2.64] ;  /* 0x0000003402077981 */ /* 0x000ea8000c1e1900 */
[----:B-----5:R-:W2:Y:S02]  /*ccb0*/  LDG.E R8, desc[UR52][R2.64+0x4] ;  /* 0x0000043402087981 */ /* 0x020ea4000c1e1900 */
[----:B--2---:R-:W-:-:S07]  /*ccc0*/  IMAD.IADD R8, R8, 0x1, -R7 ;  /* 0x0000000108087824 */ /* 0x004fce00078e0a07 */
.L_x_1710:
[----:B------:R-:W-:Y:S02]  /*ccd0*/  IMAD.U32 R3, RZ, RZ, UR4 ;  /* 0x00000004ff037e24 */ /* 0x000fe4000f8e00ff */
[----:B-----5:R-:W-:Y:S01]  /*cce0*/  IMAD.IADD R22, R9, 0x1, R0 ;  /* 0x0000000109167824 */ /* 0x020fe200078e0200 */
[----:B------:R-:W-:Y:S06]  /*ccf0*/  @!P2 BRA `(.L_x_1711) ;  /* 0x000000000018a947 */ /* 0x000fec0003800000 */
[----:B------:R-:W-:-:S04]  /*cd00*/  UIADD3 UR4, UP0, UR43, UR6, URZ ;  /* 0x000000062b047290 */ /* 0x000fc8000ff1e03f */
[----:B------:R-:W-:Y:S02]  /*cd10*/  UIADD3.X UR5, UR44, UR7, URZ, UP0, !UPT ;  /* 0x000000072c057290 */ /* 0x000fe400087fe43f */
[----:B------:R-:W-:-:S04]  /*cd20*/  IMAD.U32 R2, RZ, RZ, UR4 ;  /* 0x00000004ff027e24 */ /* 0x000fc8000f8e00ff */
[----:B------:R-:W-:-:S06]  /*cd30*/  IMAD.U32 R3, RZ, RZ, UR5 ;  /* 0x00000005ff037e24 */ /* 0x000fcc000f8e00ff */
[----:B------:R0:W5:Y:S01]  /*cd40*/  LDG.E R3, desc[UR52][R2.64] ;  /* 0x0000003402037981 */ /* 0x000162000c1e1900 */
[----:B------:R-:W-:Y:S05]  /*cd50*/  BRA `(.L_x_1712) ;  /* 0x0000000000107947 */ /* 0x000fea0003800000 */
.L_x_1711:
[----:B------:R-:W-:Y:S05]  /*cd60*/  @!P1 BRA `(.L_x_1712) ;  /* 0x00000000000c9947 */ /* 0x000fea0003800000 */
[----:B------:R-:W2:Y:S04]  /*cd70*/  LDG.E R2, desc[UR52][R4.64] ;  /* 0x0000003404027981 */ /* 0x000ea8000c1e1900 */
[----:B------:R-:W2:Y:S02]  /*cd80*/  LDG.E R3, desc[UR52][R4.64+0x4] ;  /* 0x0000043404037981 */ /* 0x000ea4000c1e1900 */
[----:B--2---:R-:W-:-:S07]  /*cd90*/  IMAD.IADD R3, R3, 0x1, -R2 ;  /* 0x0000000103037824 */ /* 0x004fce00078e0a02 */
.L_x_1712:
[----:B------:R-:W-:Y:S01]  /*cda0*/  IMAD R5, R25, 0xc0, RZ ;  /* 0x000000c019057824 */ /* 0x000fe200078e02ff */
[----:B------:R-:W-:Y:S01]  /*cdb0*/  BSSY B6, `(.L_x_1713) ;  /* 0x0000214000067945 */ /* 0x000fe20003800000 */
[----:B-----5:R-:W-:-:S03]  /*cdc0*/  IMAD.IADD R3, R3, 0x1, -R0 ;  /* 0x0000000103037824 */ /* 0x020fc600078e0a00 */
[----:B------:R-:W-:Y:S01]  /*cdd0*/  IADD3 R8, -R8, 0x15f, R5 ;  /* 0x0000015f08087810 */ /* 0x000fe20007ffe105 */
[----:B------:R-:W-:-:S04]  /*cde0*/  VIADD R0, R3, 0x9f ;  /* 0x0000009f03007836 */ /* 0x000fc80000000000 */
[----:B------:R-:W-:Y:S02]  /*cdf0*/  IMAD.IADD R8, R3, 0x1, R8 ;  /* 0x0000000103087824 */ /* 0x000fe400078e0208 */
[----:B------:R-:W-:-:S04]  /*ce00*/  IMAD.HI R0, R0, 0x66666667, RZ ;  /* 0x6666666700007827 */ /* 0x000fc800078e02ff */
[----:B------:R-:W-:Y:S01]  /*ce10*/  IMAD.HI R8, R8, 0x66666667, RZ ;  /* 0x6666666708087827 */ /* 0x000fe200078e02ff */
[----:B------:R-:W-:-:S04]  /*ce20*/  SHF.R.U32.HI R3, RZ, 0x1f, R0 ;  /* 0x0000001fff037819 */ /* 0x000fc80000011600 */
[----:B------:R-:W-:Y:S02]  /*ce30*/  SHF.R.U32.HI R5, RZ, 0x1f, R8 ;  /* 0x0000001fff057819 */ /* 0x000fe40000011608 */
[----:B------:R-:W-:Y:S02]  /*ce40*/  LEA.HI.SX32 R3, R0, R3, 0x1a ;  /* 0x0000000300037211 */ /* 0x000fe400078fd2ff */
[----:B------:R-:W-:-:S04]  /*ce50*/  LEA.HI.SX32 R26, R8, R5, 0x1a ;  /* 0x00000005081a7211 */ /* 0x000fc800078fd2ff */
[----:B------:R-:W-:-:S04]  /*ce60*/  VIMNMX R26, R3, R26, PT ;  /* 0x0000001a031a7248 */ /* 0x000fc80003fe0100 */
[----:B------:R-:W-:-:S13]  /*ce70*/  ISETP.GT.AND P0, PT, R26, RZ, PT ;  /* 0x000000ff1a00720c */ /* 0x000fda0003f04270 */
        /* <DEDUP_REMOVED lines=18> */
.L_x_1714:
[----:B------:R-:W1:Y:S01]  /*cfa0*/  S2UR UR4, SR_CgaCtaId ;  /* 0x00000000000479c3 */ /* 0x000e620000008800 */
[----:B------:R-:W-:Y:S02]  /*cfb0*/  UMOV UR41, 0x400 ;  /* 0x0000040000297882 */ /* 0x000fe40000000000 */
[----:B-1----:R-:W-:-:S04]  /*cfc0*/  ULEA UR41, UR4, UR41, 0x18 ;  /* 0x0000002904297291 */ /* 0x002fc8000f8ec03f */
[----:B------:R-:W-:-:S04]  /*cfd0*/  UIADD3 UR4, UR41, 0xe000, URZ ;  /* 0x0000e00029047890 */ /* 0x000fc8000fffe03f */
[----:B------:R-:W-:-:S06]  /*cfe0*/  ULOP3.LUT UP0, URZ, UR4, 0x1bf, URZ, 0xc0, !UPT ;  /* 0x000001bf043f7892 */ /* 0x000fcc000f80c03f */
[----:B------:R-:W-:-:S13]  /*cff0*/  PLOP3.LUT P0, PT, PT, PT, UP0, 0x80, 0x0 ;  /* 0x000000000000781c */ /* 0x000fda0003f0f008 */
[----:B------:R-:W-:Y:S05]  /*d000*/  @!P0 BRA `(.L_x_1716) ;  /* 0x0000000000408947 */ /* 0x000fea0003800000 */
[----:B0-----:R-:W-:Y:S01]  /*d010*/  MOV R2, 0x0 ;  /* 0x0000000000027802 */ /* 0x001fe20000000f00 */
        /* <DEDUP_REMOVED lines=15> */
.L_x_1716:
[----:B------:R-:W-:-:S06]  /*d110*/  UIADD3 UR4, UR41, 0x6000, URZ ;  /* 0x0000600029047890 */ /* 0x000fcc000fffe03f */
[----:B------:R-:W-:-:S05]  /*d120*/  IMAD.U32 R18, RZ, RZ, UR4 ;  /* 0x00000004ff127e24 */ /* 0x000fca000f8e00ff */
[----:B------:R-:W-:-:S13]  /*d130*/  LOP3.LUT P0, RZ, R18, 0x1bf, RZ, 0xc0, !PT ;  /* 0x000001bf12ff7812 */ /* 0x000fda000780c0ff */
        /* <DEDUP_REMOVED lines=17> */
.L_x_1717:
        /* <DEDUP_REMOVED lines=20> */
.L_x_1718:
        /* <DEDUP_REMOVED lines=18> */
.L_x_1719:
        /* <DEDUP_REMOVED lines=8> */
[----:B------:R-:W-:-:S05]  /*d530*/  PLOP3.LUT P0, PT, PT, PT, UP0, 0x80, 0x0 ;  /* 0x000000000000781c */ /* 0x000fca0003f0f008 */
[----:B------:R-:W-:-:S04]  /*d540*/  @UP0 UIADD3 UR4, UP1, UR43, UR4, URZ ;  /* 0x000000042b040290 */ /* 0x000fc8000ff3e03f */
[----:B------:R-:W-:Y:S02]  /*d550*/  @UP0 UIADD3.X UR5, UR44, UR5, URZ, UP1, !UPT ;  /* 0x000000052c050290 */ /* 0x000fe40008ffe43f */
[----:B0-----:R-:W-:-:S04]  /*d560*/  IMAD.U32 R2, RZ, RZ, UR4 ;  /* 0x00000004ff027e24 */ /* 0x001fc8000f8e00ff */
[----:B------:R-:W-:Y:S01]  /*d570*/  IMAD.U32 R3, RZ, RZ, UR5 ;  /* 0x00000005ff037e24 */ /* 0x000fe2000f8e00ff */
[----:B--2---:R-:W-:Y:S01]  /*d580*/  ISETP.NE.AND P2, PT, R0, 0x1, PT ;  /* 0x000000010000780c */ /* 0x004fe20003f45270 */
[----:B------:R-:W-:-:S03]  /*d590*/  ULDC.64 UR4, c[0x0][0xa00] ;  /* 0x0002800000047ab9 */ /* 0x000fc60000000a00 */
[----:B------:R0:W2:Y:S01]  /*d5a0*/  @P0 LDG.E R18, desc[UR52][R2.64] ;  /* 0x0000003402120981 */ /* 0x0000a2000c1e1900 */
[----:B------:R-:W-:Y:S01]  /*d5b0*/  ISETP.NE.U32.AND P0, PT, RZ, UR4, PT ;  /* 0x00000004ff007c0c */ /* 0x000fe2000bf05070 */
[----:B------:R-:W-:Y:S01]  /*d5c0*/  UMOV UR36, URZ ;  /* 0x0000003f00247c82 */ /* 0x000fe20008000000 */
[----:B-1----:R-:W-:Y:S01]  /*d5d0*/  LOP3.LUT R21, R27, 0x7f, RZ, 0xc0, !PT ;  /* 0x0000007f1b157812 */ /* 0x002fe200078ec0ff */
[----:B------:R-:W-:Y:S01]  /*d5e0*/  IMAD.U32 R19, RZ, RZ, UR38 ;  /* 0x00000026ff137e24 */ /* 0x000fe2000f8e00ff */
[----:B------:R-:W-:Y:S02]  /*d5f0*/  ISETP.NE.AND.EX P0, PT, RZ, UR5, PT, P0 ;  /* 0x00000005ff007c0c */ /* 0x000fe4000bf05300 */
[----:B------:R-:W-:Y:S02]  /*d600*/  ISETP.NE.AND P1, PT, R21, RZ, PT ;  /* 0x000000ff1500720c */ /* 0x000fe40003f25270 */
[----:B------:R-:W1:Y:S01]  /*d610*/  @P2 LDC R0, c[0x0][0x42c] ;  /* 0x00010b00ff002b82 */ /* 0x000e620000000800 */
[----:B------:R-:W-:-:S02]  /*d620*/  SEL R6, RZ, UR45, P0 ;  /* 0x0000002dff067c07 */ /* 0x000fc40008000000 */
[----:B------:R-:W-:Y:S02]  /*d630*/  R2UR UR37, R25 ;  /* 0x00000000192572ca */ /* 0x000fe400000e0000 */
[----:B------:R-:W-:Y:S02]  /*d640*/  R2UR UR39, R6 ;  /* 0x00000000062772ca */ /* 0x000fe400000e0000 */
[----:B------:R-:W-:Y:S01]  /*d650*/  SHF.R.U32.HI R4, RZ, 0x5, R27 ;  /* 0x00000005ff047819 */ /* 0x000fe2000001161b */
[----:B0-----:R-:W0:Y:S03]  /*d660*/  LDC.64 R2, c[0x0][0x3f8] ;  /* 0x0000fe00ff027b82 */ /* 0x001e260000000a00 */
[----:B------:R-:W-:Y:S01]  /*d670*/  VOTEU.ALL UP1, P1 ;  /* 0x00000000003f7886 */ /* 0x000fe20000820000 */
[----:B------:R-:W-:-:S04]  /*d680*/  LOP3.LUT R4, R4, 0x3, RZ, 0xc0, !PT ;  /* 0x0000000304047812 */ /* 0x000fc800078ec0ff */
[----:B------:R-:W3:Y:S01]  /*d690*/  @P2 LDC R5, c[0x0][0x430] ;  /* 0x00010c00ff052b82 */ /* 0x000ee20000000800 */
[----:B------:R-:W-:-:S04]  /*d6a0*/  @!UP1 UIADD3 UR4, UP0, UR50, 0x270, URZ ;  /* 0x0000027032049890 */ /* 0x000fc8000ff1e03f */
[----:B------:R-:W-:Y:S01]  /*d6b0*/  @!UP1 UIADD3.X UR5, URZ, UR51, URZ, UP0, !UPT ;  /* 0x000000333f059290 */ /* 0x000fe200087fe43f */
[----:B-1----:R-:W-:-:S08]  /*d6c0*/  @P2 IMAD.HI.U32 R0, R0, UR38, RZ ;  /* 0x0000002600002c27 */ /* 0x002fd0000f8e00ff */
[----:B------:R1:W-:Y:S01]  /*d6d0*/  @!UP1 UTMAPF.L2.4D [UR36], [UR4] ;  /* 0x00000024040095b8 */ /* 0x0003e20008018000 */
[----:B0-----:R-:W-:Y:S01]  /*d6e0*/  LOP3.LUT P0, RZ, R2, UR6, RZ, 0xfc, !PT ;  /* 0x0000000602ff7c12 */ /* 0x001fe2000f80fcff */
[----:B------:R-:W-:-:S03]  /*d6f0*/  UMOV UR6, 0xffffffff ;  /* 0xffffffff00067882 */ /* 0x000fc60000000000 */
[----:B------:R-:W-:Y:S02]  /*d700*/  LOP3.LUT P0, RZ, R3, UR7, RZ, 0xfc, P0 ;  /* 0x0000000703ff7c12 */ /* 0x000fe4000800fcff */
[----:B---3--:R-:W-:Y:S02]  /*d710*/  @P2 SHF.R.U32.HI R19, RZ, R5, R0 ;  /* 0x00000005ff132219 */ /* 0x008fe40000011600 */
[----:B--2---:R-:W-:Y:S02]  /*d720*/  SHF.R.S32.HI R20, RZ, 0x1f, R18 ;  /* 0x0000001fff147819 */ /* 0x004fe40000011412 */
[----:B------:R-:W-:Y:S01]  /*d730*/  SEL R0, R18, RZ, !P0 ;  /* 0x000000ff12007207 */ /* 0x000fe20004000000 */
[----:B-1----:R-:W-:Y:S06]  /*d740*/  BRA.DIV UR6, `(.L_x_1720) ;  /* 0x0000002a06947947 */ /* 0x002fec000b800000 */
[----:B------:R0:W1:Y:S02]  /*d750*/  SHFL.IDX PT, R14, R4, RZ, 0x1f ;  /* 0x00001fff040e7589 */ /* 0x00006400000e0000 */
.L_x_1788:
[----:B-1----:R-:W-:Y:S02]  /*d760*/  ISETP.NE.AND P0, PT, R14, RZ, PT ;  /* 0x000000ff0e00720c */ /* 0x002fe40003f05270 */
[----:B------:R-:W-:-:S11]  /*d770*/  PLOP3.LUT P6, PT, PT, PT, PT, 0x8, 0x0 ;  /* 0x000000000000781c */ /* 0x000fd60003fce170 */
[----:B------:R-:W-:Y:S05]  /*d780*/  @P0 BRA `(.L_x_1721) ;  /* 0x0000000400800947 */ /* 0x000fea0003800000 */
[----:B------:R-:W-:Y:S01]  /*d790*/  UMOV UR4, 0xffffffff ;  /* 0xffffffff00047882 */ /* 0x000fe20000000000 */
[----:B------:R-:W-:Y:S02]  /*d7a0*/  VIADD R7, R26, 0xffffffff ;  /* 0xffffffff1a077836 */ /* 0x000fe40000000000 */
[----:B------:R-:W-:Y:S05]  /*d7b0*/  BRA.DIV UR4, `(.L_x_1722) ;  /* 0x0000002a04987947 */ /* 0x000fea000b800000 */
[----:B------:R-:W-:-:S13]  /*d7c0*/  ELECT P6, URZ, PT ;  /* 0x00000000003f782f */ /* 0x000fda00038c0000 */
.L_x_1791:
        /* <DEDUP_REMOVED lines=22> */
.L_x_1724:
[----:B------:R-:W-:Y:S02]  /*d930*/  LEA R5, R16, UR41, 0x3 ;  /* 0x0000002910057c11 */ /* 0x000fe4000f8e18ff */
[----:B-1----:R-:W-:Y:S02]  /*d940*/  SHF.L.U32 R2, R17, 0x1f, RZ ;  /* 0x0000001f11027819 */ /* 0x002fe400000006ff */
[----:B------:R-:W-:Y:S02]  /*d950*/  ISETP.NE.AND P0, PT, R21, RZ, PT ;  /* 0x000000ff1500720c */ /* 0x000fe40003f05270 */
[----:B------:R-:W1:Y:S02]  /*d960*/  SYNCS.PHASECHK.TRANS64.TRYWAIT P2, [R5+URZ+0x13280], R2 ;  /* 0x01328002050075a7 */ /* 0x000e64000804017f */
[----:B-1----:R-:W-:Y:S09]  /*d970*/  @!P2 BRA `(.L_x_1725) ;  /* 0x000000280048a947 */ /* 0x002ff20003800000 */
.L_x_1792:
        /* <DEDUP_REMOVED lines=8> */
.L_x_1726:
[----:B------:R-:W-:Y:S01]  /*da00*/  IMAD.U32 R3, RZ, RZ, UR41 ;  /* 0x00000029ff037e24 */ /* 0x000fe2000f8e00ff */
        /* <DEDUP_REMOVED lines=17> */
.L_x_1793:
[----:B------:R-:W-:Y:S05]  /*db20*/  @P0 BRA `(.L_x_1728) ;  /* 0x00000000001c0947 */ /* 0x000fea0003800000 */
[----:B0-----:R-:W0:Y:S01]  /*db30*/  S2R R4, SR_TID.X ;  /* 0x0000000000047919 */ /* 0x001e220000002100 */
[----:B-12---:R-:W-:-:S04]  /*db40*/  IMAD.MOV.U32 R2, RZ, RZ, 0x2800 ;  /* 0x00002800ff027424 */ /* 0x006fc800078e00ff */
[----:B------:R3:W-:Y:S01]  /*db50*/  SYNCS.ARRIVE.TRANS64 RZ, [R5+URZ+0x13230], R2 ;  /* 0x0132300205ff79a7 */ /* 0x0007e2000800003f */
[----:B0-----:R-:W-:-:S04]  /*db60*/  LOP3.LUT R4, R4, 0x1f, RZ, 0xc0, !PT ;  /* 0x0000001f04047812 */ /* 0x001fc800078ec0ff */
[----:B------:R-:W-:-:S13]  /*db70*/  ISETP.NE.AND P0, PT, R4, RZ, PT ;  /* 0x000000ff0400720c */ /* 0x000fda0003f05270 */
[----:B---3--:R-:W-:Y:S05]  /*db80*/  @!P0 BRA `(.L_x_1728) ;  /* 0x0000000000048947 */ /* 0x008fea0003800000 */
[----:B------:R-:W-:Y:S01]  /*db90*/  BPT.TRAP 0x1 ;  /* 0x000000040000795c */ /* 0x000fe20000300000 */
.L_x_1728:
        /* <DEDUP_REMOVED lines=14> */
.L_x_1723:
        /* <DEDUP_REMOVED lines=11> */
[----:B-12---:R-:W-:Y:S01]  /*dd30*/  @P0 IMAD.MOV.U32 R2, RZ, RZ, 0x3000 ;  /* 0x00003000ff020424 */ /* 0x006fe200078e00ff */
[----:B------:R-:W-:Y:S01]  /*dd40*/  @P0 R2UR UR13, R6 ;  /* 0x00000000060d02ca */ /* 0x000fe200000e0000 */
[----:B------:R-:W-:Y:S02]  /*dd50*/  UMOV UR12, UR38 ;  /* 0x00000026000c7c82 */ /* 0x000fe40008000000 */
[----:B------:R1:W-:Y:S10]  /*dd60*/  @P0 SYNCS.ARRIVE.TRANS64 RZ, [UR41+0x13200], R2 ;  /* 0x01320002ffff09a7 */ /* 0x0003f40008000029 */
[----:B------:R1:W-:Y:S02]  /*dd70*/  UTMALDG.4D [UR8], [UR4], desc[UR6] ;  /* 0x00000608040075b4 */ /* 0x0003e40008019000 */
[----:B-1----:R-:W-:Y:S01]  /*dd80*/  NOP ;  /* 0x0000000000007918 */ /* 0x002fe20000000000 */
.L_x_1721:
[----:B------:R-:W-:Y:S01]  /*dd90*/  VIADD R29, R29, 0x1 ;  /* 0x000000011d1d7836 */ /* 0x000fe20000000000 */
[----:B------:R-:W-:Y:S01]  /*dda0*/  BSSY B0, `(.L_x_1729) ;  /* 0x0000008000007945 */ /* 0x000fe20003800000 */
[----:B------:R-:W-:-:S03]  /*ddb0*/  ISETP.GE.AND P2, PT, R26, 0x2, PT ;  /* 0x000000021a00780c */ /* 0x000fc60003f46270 */
[----:B------:R-:W-:-:S04]  /*ddc0*/  LEA.HI R2, R29, R29, RZ, 0x1 ;  /* 0x0000001d1d027211 */ /* 0x000fc800078f08ff */
[----:B------:R-:W-:-:S05]  /*ddd0*/  LOP3.LUT R2, R2, 0xfffffffe, RZ, 0xc0, !PT ;  /* 0xfffffffe02027812 */ /* 0x000fca00078ec0ff */
[----:B------:R-:W-:-:S05]  /*dde0*/  IMAD.IADD R2, R29, 0x1, -R2 ;  /* 0x000000011d027824 */ /* 0x000fca00078e0a02 */
[----:B------:R-:W-:-:S04]  /*ddf0*/  SHF.L.U32 R2, R2, 0x1f, RZ ;  /* 0x0000001f02027819 */ /* 0x000fc800000006ff */
[----:B------:R-:W1:Y:S02]  /*de00*/  SYNCS.PHASECHK.TRANS64.TRYWAIT P0, [UR41+0x13220], R2 ;  /* 0x01322002ff0075a7 */ /* 0x000e640008000169 */
[----:B-1----:R-:W-:Y:S05]  /*de10*/  @!P0 BRA `(.L_x_1730) ;  /* 0x0000002400488947 */ /* 0x002fea0003800000 */
.L_x_1794:
[----:B------:R-:W-:Y:S05]  /*de20*/  BSYNC B0 ;  /* 0x0000000000007941 */ /* 0x000fea0003800000 */
.L_x_1729:
[----:B------:R-:W-:Y:S05]  /*de30*/  @!P2 BRA `(.L_x_1731) ;  /* 0x0000000800d4a947 */ /* 0x000fea0003800000 */
[----:B-1----:R-:W-:Y:S02]  /*de40*/  VIADD R2, R26, 0xfffffffe ;  /* 0xfffffffe1a027836 */ /* 0x002fe40000000000 */
[----:B------:R-:W-:Y:S02]  /*de50*/  IMAD.MOV.U32 R8, RZ, RZ, R17 ;  /* 0x000000ffff087224 */ /* 0x000fe400078e0011 */
[----:B------:R-:W-:-:S07]  /*de60*/  IMAD.MOV.U32 R3, RZ, RZ, R16 ;  /* 0x000000ffff037224 */ /* 0x000fce00078e0010 */
.L_x_1751:
        /* <DEDUP_REMOVED lines=33> */
.L_x_1734:
[----:B------:R-:W2:Y:S01]  /*e080*/  SYNCS.PHASECHK.TRANS64.TRYWAIT P0, [R9+URZ+0x13280], R10 ;  /* 0x0132800a090075a7 */ /* 0x000ea2000800017f */
[----:B0-----:R-:W0:Y:S01]  /*e090*/  S2R R4, SR_TID.X ;  /* 0x0000000000047919 */ /* 0x001e220000002100 */
[----:B------:R-:W-:Y:S01]  /*e0a0*/  BSSY B1, `(.L_x_1735) ;  /* 0x0000004000017945 */ /* 0x000fe20003800000 */
[----:B0-----:R-:W-:-:S04]  /*e0b0*/  LOP3.LUT R4, R4, 0x7f, RZ, 0xc0, !PT ;  /* 0x0000007f04047812 */ /* 0x001fc800078ec0ff */
[----:B------:R-:W-:Y:S01]  /*e0c0*/  ISETP.NE.AND P2, PT, R4, RZ, PT ;  /* 0x000000ff0400720c */ /* 0x000fe20003f45270 */
[----:B--2---:R-:W-:-:S12]  /*e0d0*/  @!P0 BRA `(.L_x_1736) ;  /* 0x0000002000b08947 */ /* 0x004fd80003800000 */
.L_x_1795:
[----:B------:R-:W-:Y:S05]  /*e0e0*/  BSYNC B1 ;  /* 0x0000000000017941 */ /* 0x000fea0003800000 */
.L_x_1735:
[----:B------:R-:W-:Y:S04]  /*e0f0*/  BSSY B1, `(.L_x_1737) ;  /* 0x0000009000017945 */ /* 0x000fe80003800000 */
[----:B------:R-:W-:Y:S05]  /*e100*/  @P2 BRA `(.L_x_1738) ;  /* 0x00000000001c2947 */ /* 0x000fea0003800000 */
[----:B------:R-:W2:Y:S02]  /*e110*/  S2R R4, SR_TID.X ;  /* 0x0000000000047919 */ /* 0x000ea40000002100 */
[----:B--2---:R-:W-:Y:S01]  /*e120*/  LOP3.LUT R5, R4, 0x1f, RZ, 0xc0, !PT ;  /* 0x0000001f04057812 */ /* 0x004fe200078ec0ff */
[----:B------:R-:W-:-:S03]  /*e130*/  IMAD.MOV.U32 R4, RZ, RZ, 0x2800 ;  /* 0x00002800ff047424 */ /* 0x000fc600078e00ff */
[----:B------:R-:W-:Y:S01]  /*e140*/  ISETP.NE.AND P0, PT, R5, RZ, PT ;  /* 0x000000ff0500720c */ /* 0x000fe20003f05270 */
[----:B------:R2:W-:-:S12]  /*e150*/  SYNCS.ARRIVE.TRANS64 RZ, [R9+URZ+0x13270], R4 ;  /* 0x0132700409ff79a7 */ /* 0x0005d8000800003f */
[----:B--2---:R-:W-:Y:S05]  /*e160*/  @!P0 BRA `(.L_x_1738) ;  /* 0x0000000000048947 */ /* 0x004fea0003800000 */
[----:B------:R-:W-:Y:S01]  /*e170*/  BPT.TRAP 0x1 ;  /* 0x000000040000795c */ /* 0x000fe20000300000 */
.L_x_1738:
[----:B------:R-:W-:Y:S05]  /*e180*/  BSYNC B1 ;  /* 0x0000000000017941 */ /* 0x000fea0003800000 */
.L_x_1737:
[----:B------:R-:W-:Y:S01]  /*e190*/  IMAD.MOV.U32 R12, RZ, RZ, RZ ;  /* 0x000000ffff0c7224 */ /* 0x000fe200078e00ff */
[----:B------:R-:W-:Y:S01]  /*e1a0*/  R2UR UR12, R19 ;  /* 0x00000000130c72ca */ /* 0x000fe200000e0000 */
[----:B------:R-:W-:Y:S01]  /*e1b0*/  IMAD.U32 R5, RZ, RZ, UR41 ;  /* 0x00000029ff057e24 */ /* 0x000fe2000f8e00ff */
[----:B------:R-:W-:Y:S01]  /*e1c0*/  UIADD3 UR4, UP0, UR50, 0x470, URZ ;  /* 0x0000047032047890 */ /* 0x000fe2000ff1e03f */
[----:B------:R-:W-:Y:S01]  /*e1d0*/  PLOP3.LUT P0, PT, PT, PT, PT, 0x80, 0x0 ;  /* 0x000000000000781c */ /* 0x000fe20003f0f070 */
[----:B-1----:R-:W-:Y:S01]  /*e1e0*/  IMAD R7, R11, 0xa0, R22 ;  /* 0x000000a00b077824 */ /* 0x002fe200078e0216 */
[----:B------:R-:W-:Y:S01]  /*e1f0*/  R2UR UR10, R12 ;  /* 0x000000000c0a72ca */ /* 0x000fe200000e0000 */
[----:B------:R-:W-:Y:S01]  /*e200*/  IMAD R6, R16, 0x2800, R5 ;  /* 0x0000280010067824 */ /* 0x000fe200078e0205 */
[----:B------:R-:W-:Y:S01]  /*e210*/  UIADD3.X UR5, URZ, UR51, URZ, UP0, !UPT ;  /* 0x000000333f057290 */ /* 0x000fe200087fe43f */
[----:B------:R-:W-:Y:S01]  /*e220*/  VIADD R5, R9, 0x13270 ;  /* 0x0001327009057836 */ /* 0x000fe20000000000 */
[----:B------:R-:W-:Y:S01]  /*e230*/  UMOV UR6, 0x0 ;  /* 0x0000000000067882 */ /* 0x000fe20000000000 */
[----:B------:R-:W-:Y:S01]  /*e240*/  VIADD R4, R6, 0x6000 ;  /* 0x0000600006047836 */ /* 0x000fe20000000000 */
[----:B------:R-:W-:-:S09]  /*e250*/  UMOV UR7, 0x14f00000 ;  /* 0x14f0000000077882 */ /* 0x000fd20000000000 */
.L_x_1739:
        /* <DEDUP_REMOVED lines=12> */
.L_x_1796:
[----:B------:R-:W-:Y:S05]  /*e320*/  BSYNC B1 ;  /* 0x0000000000017941 */ /* 0x000fea0003800000 */
.L_x_1740:
        /* <DEDUP_REMOVED lines=11> */
.L_x_1743:
[----:B------:R-:W-:Y:S05]  /*e3e0*/  BSYNC B1 ;  /* 0x0000000000017941 */ /* 0x000fea0003800000 */
.L_x_1742:
[----:B------:R-:W-:Y:S01]  /*e3f0*/  R2UR UR7, R5 ;  /* 0x00000000050772ca */ /* 0x000fe200000e0000 */
[----:B------:R-:W-:Y:S01]  /*e400*/  UIADD3 UR4, UP0, UR50, 0x370, URZ ;  /* 0x0000037032047890 */ /* 0x000fe2000ff1e03f */
[----:B------:R-:W-:Y:S01]  /*e410*/  R2UR UR10, R12 ;  /* 0x000000000c0a72ca */ /* 0x000fe200000e0000 */
[----:B01----:R-:W-:Y:S01]  /*e420*/  VIADD R9, R9, 0x13230 ;  /* 0x0001323009097836 */ /* 0x003fe20000000000 */
[----:B------:R-:W-:Y:S01]  /*e430*/  R2UR UR12, R19 ;  /* 0x00000000130c72ca */ /* 0x000fe200000e0000 */
[----:B------:R-:W-:Y:S01]  /*e440*/  UIADD3.X UR5, URZ, UR51, URZ, UP0, !UPT ;  /* 0x000000333f057290 */ /* 0x000fe200087fe43f */
[----:B------:R-:W-:Y:S01]  /*e450*/  R2UR UR6, R4 ;  /* 0x00000000040672ca */ /* 0x000fe200000e0000 */
[----:B------:R-:W-:Y:S01]  /*e460*/  VIADD R4, R6, 0xe000 ;  /* 0x0000e00006047836 */ /* 0x000fe20000000000 */
[----:B------:R-:W-:-:S13]  /*e470*/  PLOP3.LUT P0, PT, PT, PT, PT, 0x80, 0x0 ;  /* 0x000000000000781c */ /* 0x000fda0003f0f070 */
.L_x_1744:
        /* <DEDUP_REMOVED lines=9> */
.L_x_1733:
[----:B------:R-:W-:Y:S05]  /*e510*/  BSYNC B0 ;  /* 0x0000000000007941 */ /* 0x000fea0003800000 */
.L_x_1732:
[----:B------:R-:W-:-:S06]  /*e520*/  UISETP.NE.AND UP0, UPT, UR42, 0x3, UPT ;  /* 0x000000032a00788c */ /* 0x000fcc000bf05270 */
[----:B------:R-:W-:-:S13]  /*e530*/  PLOP3.LUT P0, PT, PT, PT, UP0, 0x80, 0x0 ;  /* 0x000000000000781c */ /* 0x000fda0003f0f008 */
[----:B------:R-:W-:Y:S05]  /*e540*/  @!P0 BRA `(.L_x_1745) ;  /* 0x0000000000048947 */ /* 0x000fea0003800000 */
[----:B------:R-:W-:Y:S01]  /*e550*/  BPT.TRAP 0x1 ;  /* 0x000000040000795c */ /* 0x000fe20000300000 */
.L_x_1745:
[----:B------:R-:W-:Y:S01]  /*e560*/  LOP3.LUT R5, R8, 0x1, RZ, 0x3c, !PT ;  /* 0x0000000108057812 */ /* 0x000fe200078e3cff */
[----:B0-----:R-:W-:Y:S01]  /*e570*/  IMAD.U32 R4, RZ, RZ, UR47 ;  /* 0x0000002fff047e24 */ /* 0x001fe2000f8e00ff */
[----:B------:R-:W-:Y:S01]  /*e580*/  LEA R12, R3, UR41, 0x3 ;  /* 0x00000029030c7c11 */ /* 0x000fe2000f8e18ff */
[----:B------:R-:W-:Y:S01]  /*e590*/  BSSY B0, `(.L_x_1746) ;  /* 0x0000005000007945 */ /* 0x000fe20003800000 */
[----:B------:R-:W-:Y:S02]  /*e5a0*/  SHF.L.U32 R5, R5, 0x1f, RZ ;  /* 0x0000001f05057819 */ /* 0x000fe400000006ff */
[----:B------:R-:W-:Y:S02]  /*e5b0*/  ISETP.NE.AND P0, PT, R4, 0x3, PT ;  /* 0x000000030400780c */ /* 0x000fe40003f05270 */
[----:B------:R-:W0:Y:S02]  /*e5c0*/  SYNCS.PHASECHK.TRANS64.TRYWAIT P2, [R12+URZ+0x13270], R5 ;  /* 0x013270050c0075a7 */ /* 0x000e24000804017f */
[----:B0-----:R-:W-:Y:S09]  /*e5d0*/  @!P2 BRA `(.L_x_1747) ;  /* 0x0000001c0098a947 */ /* 0x001ff20003800000 */
.L_x_1797:
[----:B------:R-:W-:Y:S05]  /*e5e0*/  BSYNC B0 ;  /* 0x0000000000007941 */ /* 0x000fea0003800000 */
.L_x_1746:
[----:B------:R-:W-:Y:S05]  /*e5f0*/  @!P0 BRA `(.L_x_1748) ;  /* 0x0000000000048947 */ /* 0x000fea0003800000 */
[----:B------:R-:W-:Y:S01]  /*e600*/  BPT.TRAP 0x1 ;  /* 0x000000040000795c */ /* 0x000fe20000300000 */
.L_x_1748:
[----:B0-----:R-:W-:Y:S01]  /*e610*/  SHF.L.U32 R5, R8, 0x1f, RZ ;  /* 0x0000001f08057819 */ /* 0x001fe200000006ff */
[----:B------:R-:W-:-:S03]  /*e620*/  IMAD R10, R3, 0x2800, RZ ;  /* 0x00002800030a7824 */ /* 0x000fc600078e02ff */
[----:B------:R-:W0:Y:S02]  /*e630*/  SYNCS.PHASECHK.TRANS64.TRYWAIT P2, [R12+URZ+0x13260], R5 ;  /* 0x013260050c0075a7 */ /* 0x000e24000804017f */
[----:B0-----:R-:W-:Y:S05]  /*e640*/  @!P2 BRA `(.L_x_1749) ;  /* 0x0000001c0090a947 */ /* 0x001fea0003800000 */
.L_x_1798:
        /* <DEDUP_REMOVED lines=42> */
.L_x_1750:
        /* <DEDUP_REMOVED lines=10> */
.L_x_1731:
[----:B------:R-:W-:Y:S04]  /*e990*/  BSSY B0, `(.L_x_1752) ;  /* 0x000000e000007945 */ /* 0x000fe80003800000 */
[----:B------:R-:W-:Y:S05]  /*e9a0*/  @P1 BRA `(.L_x_1753) ;  /* 0x0000000000301947 */ /* 0x000fea0003800000 */
[----:B------:R-:W2:Y:S01]  /*e9b0*/  S2R R7, SR_LANEID ;  /* 0x0000000000077919 */ /* 0x000ea20000000000 */
[----:B------:R-:W-:Y:S01]  /*e9c0*/  VOTEU.ANY UR4, UPT, PT ;  /* 0x0000000000047886 */ /* 0x000fe200038e0100 */
[----:B-1----:R-:W1:Y:S01]  /*e9d0*/  LDC.64 R2, c[0x0][0xc38] ;  /* 0x00030e00ff027b82 */ /* 0x002e620000000a00 */
[----:B------:R-:W2:Y:S08]  /*e9e0*/  FLO.U32 R0, UR4 ;  /* 0x0000000400007d00 */ /* 0x000eb000080e0000 */
[----:B------:R-:W1:Y:S01]  /*e9f0*/  POPC R5, UR4 ;  /* 0x0000000400057d09 */ /* 0x000e620008000000 */
[----:B--2---:R-:W-:-:S13]  /*ea00*/  ISETP.EQ.U32.AND P0, PT, R0, R7, PT ;  /* 0x000000070000720c */ /* 0x004fda0003f02070 */
[----:B-1----:R-:W2:Y:S01]  /*ea10*/  @P0 ATOMG.E.ADD.STRONG.GPU PT, R3, desc[UR52][R2.64], R5 ;  /* 0x00000005020309a8 */ /* 0x002ea200081ee1f4 */
[----:B0-----:R-:W0:Y:S02]  /*ea20*/  S2R R4, SR_LTMASK ;  /* 0x0000000000047919 */ /* 0x001e240000003900 */
[----:B0-----:R-:W-:-:S04]  /*ea30*/  LOP3.LUT R4, R4, UR4, RZ, 0xc0, !PT ;  /* 0x0000000404047c12 */ /* 0x001fc8000f8ec0ff */
[----:B------:R-:W0:Y:S01]  /*ea40*/  POPC R7, R4 ;  /* 0x0000000400077309 */ /* 0x000e220000000000 */
[----:B--2---:R-:W0:Y:S02]  /*ea50*/  SHFL.IDX PT, R0, R3, R0, 0x1f ;  /* 0x00001f0003007589 */ /* 0x004e2400000e0000 */
[----:B0-----:R-:W-:-:S07]  /*ea60*/  IADD3 R24, R0, UR46, R7 ;  /* 0x0000002e00187c10 */ /* 0x001fce000fffe007 */
.L_x_1753:
[----:B------:R-:W-:Y:S05]  /*ea70*/  BSYNC B0 ;  /* 0x0000000000007941 */ /* 0x000fea0003800000 */
.L_x_1752:
[----:B------:R-:W-:-:S06]  /*ea80*/  UISETP.NE.AND UP0, UPT, UR42, 0x3, UPT ;  /* 0x000000032a00788c */ /* 0x000fcc000bf05270 */
[----:B------:R-:W-:-:S13]  /*ea90*/  PLOP3.LUT P0, PT, PT, PT, UP0, 0x80, 0x0 ;  /* 0x000000000000781c */ /* 0x000fda0003f0f008 */
[----:B------:R-:W-:Y:S05]  /*eaa0*/  @!P0 BRA `(.L_x_1754) ;  /* 0x0000000000048947 */ /* 0x000fea0003800000 */
[----:B------:R-:W-:Y:S01]  /*eab0*/  BPT.TRAP 0x1 ;  /* 0x000000040000795c */ /* 0x000fe20000300000 */
.L_x_1754:
        /* <DEDUP_REMOVED lines=8> */
.L_x_1799:
[----:B------:R-:W-:Y:S05]  /*eb40*/  BSYNC B0 ;  /* 0x0000000000007941 */ /* 0x000fea0003800000 */
.L_x_1755:
[----:B------:R-:W-:Y:S05]  /*eb50*/  @!P2 BRA `(.L_x_1757) ;  /* 0x000000000004a947 */ /* 0x000fea0003800000 */
[----:B------:R-:W-:Y:S01]  /*eb60*/  BPT.TRAP 0x1 ;  /* 0x000000040000795c */ /* 0x000fe20000300000 */
.L_x_1757:
[----:B------:R-:W-:Y:S01]  /*eb70*/  SHF.L.U32 R5, R17, 0x1f, RZ ;  /* 0x0000001f11057819 */ /* 0x000fe200000006ff */
[----:B-1----:R-:W-:-:S03]  /*eb80*/  IMAD R3, R16, 0x2800, RZ ;  /* 0x0000280010037824 */ /* 0x002fc600078e02ff */
[----:B------:R-:W1:Y:S02]  /*eb90*/  SYNCS.PHASECHK.TRANS64.TRYWAIT P0, [R2+URZ+0x13260], R5 ;  /* 0x01326005020075a7 */ /* 0x000e64000800017f */
[----:B------:R-:W-:Y:S01]  /*eba0*/  LOP3.LUT R0, R3, R28, RZ, 0xfc, !PT ;  /* 0x0000001c03007212 */ /* 0x000fe200078efcff */
[----:B-1----:R-:W-:Y:S06]  /*ebb0*/  @!P0 BRA `(.L_x_1758) ;  /* 0x00000018005c8947 */ /* 0x002fec0003800000 */
.L_x_1800:
        /* <DEDUP_REMOVED lines=41> */
.L_x_1759:
        /* <DEDUP_REMOVED lines=10> */
.L_x_1715:
[----:B------:R-:W-:Y:S05]  /*eef0*/  BSYNC B6 ;  /* 0x0000000000067941 */ /* 0x000fea0003800000 */
.L_x_1713:
[----:B------:R-:W2:Y:S02]  /*ef00*/  LDL R0, [R1] ;  /* 0x0000000001007983 */ /* 0x000ea40000100800 */
[----:B--2---:R-:W-:-:S13]  /*ef10*/  ISETP.NE.AND P0, PT, R0, RZ, PT ;  /* 0x000000ff0000720c */ /* 0x004fda0003f05270 */
        /* <DEDUP_REMOVED lines=10> */
.L_x_1760:
[----:B------:R-:W1:Y:S01]  /*efc0*/  S2R R0, SR_TID.X ;  /* 0x0000000000007919 */ /* 0x000e620000002100 */
[----:B------:R-:W-:Y:S01]  /*efd0*/  ULDC UR4, c[0x0][0xc14] ;  /* 0x0003050000047ab9 */ /* 0x000fe20000000800 */
[----:B-1----:R-:W-:Y:S01]  /*efe0*/  LOP3.LUT R7, R0, 0x1f, RZ, 0xc0, !PT ;  /* 0x0000001f00077812 */ /* 0x002fe200078ec0ff */
[----:B------:R-:W-:-:S03]  /*eff0*/  IMAD.MOV.U32 R0, RZ, RZ, RZ ;  /* 0x000000ffff007224 */ /* 0x000fc600078e00ff */
[C---:B------:R-:W-:Y:S01]  /*f000*/  ISETP.NE.AND P0, PT, R7.reuse, 0x1f, PT ;  /* 0x0000001f0700780c */ /* 0x040fe20003f05270 */
[----:B------:R-:W-:-:S05]  /*f010*/  VIADD R5, R7, UR48 ;  /* 0x0000003007057c36 */ /* 0x000fca0008000000 */
        /* <DEDUP_REMOVED lines=33> */
.L_x_1766:
        /* <DEDUP_REMOVED lines=14> */
.L_x_1765:
[----:B------:R-:W-:Y:S05]  /*f310*/  BSYNC B0 ;  /* 0x0000000000007941 */ /* 0x000fea0003800000 */
.L_x_1764:
        /* <DEDUP_REMOVED lines=23> */
.L_x_1762:
        /* <DEDUP_REMOVED lines=26> */
.L_x_1767:
        /* <DEDUP_REMOVED lines=57> */
.L_x_1763:
[----:B------:R-:W-:Y:S01]  /*f9c0*/  IMAD.MOV.U32 R24, RZ, RZ, R5 ;  /* 0x000000ffff187224 */ /* 0x000fe200078e0005 */
[----:B------:R-:W-:Y:S01]  /*f9d0*/  ULDC UR48, c[0x0][0xc14] ;  /* 0x0003050000307ab9 */ /* 0x000fe20000000800 */
[----:B------:R-:W-:Y:S01]  /*f9e0*/  IMAD.MOV.U32 R25, RZ, RZ, RZ ;  /* 0x000000ffff197224 */ /* 0x000fe200078e00ff */
[----:B------:R-:W-:-:S06]  /*f9f0*/  UMOV UR38, URZ ;  /* 0x0000003f00267c82 */ /* 0x000fcc0008000000 */
.L_x_1768:
        /* <DEDUP_REMOVED lines=13> */
.L_x_1761:
[----:B------:R-:W-:Y:S02]  /*fad0*/  ULDC UR4, c[0x0][0xc14] ;  /* 0x0003050000047ab9 */ /* 0x000fe40000000800 */
[----:B------:R-:W-:-:S06]  /*fae0*/  UISETP.GE.AND UP0, UPT, UR48, UR4, UPT ;  /* 0x000000043000728c */ /* 0x000fcc000bf06270 */
[----:B------:R-:W-:-:S13]  /*faf0*/  PLOP3.LUT P0, PT, PT, PT, UP0, 0x80, 0x0 ;  /* 0x000000000000781c */ /* 0x000fda0003f0f008 */
[----:B------:R-:W-:Y:S05]  /*fb00*/  @!P0 BRA `(.L_x_1769) ;  /* 0xffffffcc00788947 */ /* 0x000fea000383ffff */
.L_x_1709:
[----:B0-----:R-:W0:Y:S01]  /*fb10*/  S2R R3, SR_CgaCtaId ;  /* 0x0000000000037919 */ /* 0x001e220000008800 */
[----:B------:R-:W-:Y:S01]  /*fb20*/  VIADD R29, R29, 0x1 ;  /* 0x000000011d1d7836 */ /* 0x000fe20000000000 */
[----:B------:R-:W-:Y:S01]  /*fb30*/  MOV R2, 0x400 ;  /* 0x0000040000027802 */ /* 0x000fe20000000f00 */
[----:B------:R-:W-:Y:S03]  /*fb40*/  BSSY B0, `(.L_x_1770) ;  /* 0x0000008000007945 */ /* 0x000fe60003800000 */
[----:B-1----:R-:W-:-:S04]  /*fb50*/  LEA.HI R0, R29, R29, RZ, 0x1 ;  /* 0x0000001d1d007211 */ /* 0x002fc800078f08ff */
[----:B------:R-:W-:-:S05]  /*fb60*/  LOP3.LUT R0, R0, 0xfffffffe, RZ, 0xc0, !PT ;  /* 0xfffffffe00007812 */ /* 0x000fca00078ec0ff */
[----:B------:R-:W-:-:S05]  /*fb70*/  IMAD.IADD R0, R29, 0x1, -R0 ;  /* 0x000000011d007824 */ /* 0x000fca00078e0a00 */
[----:B------:R-:W-:Y:S02]  /*fb80*/  SHF.L.U32 R0, R0, 0x1f, RZ ;  /* 0x0000001f00007819 */ /* 0x000fe400000006ff */
[----:B0-----:R-:W-:-:S04]  /*fb90*/  LEA R7, R3, R2, 0x18 ;  /* 0x0000000203077211 */ /* 0x001fc800078ec0ff */
[----:B------:R-:W0:Y:S02]  /*fba0*/  SYNCS.PHASECHK.TRANS64.TRYWAIT P0, [R7+URZ+0x13220], R0 ;  /* 0x01322000070075a7 */ /* 0x000e24000800017f */
[----:B0-----:R-:W-:Y:S05]  /*fbb0*/  @!P0 BRA `(.L_x_1771) ;  /* 0x0000000800708947 */ /* 0x001fea0003800000 */
.L_x_1801:
[----:B------:R-:W-:Y:S05]  /*fbc0*/  BSYNC B0 ;  /* 0x0000000000007941 */ /* 0x000fea0003800000 */
.L_x_1770:
[----:B------:R-:W-:-:S03]  /*fbd0*/  UMOV UR4, 0xffffffff ;  /* 0xffffffff00047882 */ /* 0x000fc60000000000 */
[----:B------:R-:W-:Y:S05]  /*fbe0*/  BRA.DIV UR4, `(.L_x_1772) ;  /* 0x0000000a04787947 */ /* 0x000fea000b800000 */
[----:B0-----:R-:W0:Y:S02]  /*fbf0*/  S2R R0, SR_TID.X ;  /* 0x0000000000007919 */ /* 0x001e240000002100 */
[----:B0-----:R-:W-:-:S04]  /*fc00*/  SHF.R.U32.HI R0, RZ, 0x5, R0 ;  /* 0x00000005ff007819 */ /* 0x001fc80000011600 */
[----:B------:R-:W-:-:S05]  /*fc10*/  LOP3.LUT R0, R0, 0x3, RZ, 0xc0, !PT ;  /* 0x0000000300007812 */ /* 0x000fca00078ec0ff */
[----:B------:R0:W1:Y:S02]  /*fc20*/  SHFL.IDX PT, R14, R0, RZ, 0x1f ;  /* 0x00001fff000e7589 */ /* 0x00006400000e0000 */
.L_x_1804:
[----:B-1----:R-:W-:Y:S01]  /*fc30*/  ISETP.NE.AND P0, PT, R14, RZ, PT ;  /* 0x000000ff0e00720c */ /* 0x002fe20003f05270 */
[----:B------:R-:W-:-:S12]  /*fc40*/  BSSY B0, `(.L_x_1773) ;  /* 0x000002b000007945 */ /* 0x000fd80003800000 */
[----:B------:R-:W-:Y:S05]  /*fc50*/  @P0 BRA `(.L_x_1774) ;  /* 0x0000000000a40947 */ /* 0x000fea0003800000 */
[----:B------:R-:W-:-:S03]  /*fc60*/  UMOV UR4, 0xffffffff ;  /* 0xffffffff00047882 */ /* 0x000fc60000000000 */
[----:B------:R-:W-:Y:S05]  /*fc70*/  BRA.DIV UR4, `(.L_x_1775) ;  /* 0x0000000a04887947 */ /* 0x000fea000b800000 */
[----:B------:R-:W-:-:S13]  /*fc80*/  ELECT P6, URZ, PT ;  /* 0x00000000003f782f */ /* 0x000fda00038c0000 */
.L_x_1807:
[----:B------:R-:W-:Y:S05]  /*fc90*/  @!P6 BRA `(.L_x_1774) ;  /* 0x000000000094e947 */ /* 0x000fea0003800000 */
[----:B------:R-:W-:-:S06]  /*fca0*/  ULOP3.LUT UR4, UR40, 0x2, URZ, 0xfc, !UPT ;  /* 0x0000000228047892 */ /* 0x000fcc000f8efc3f */
[----:B0-----:R-:W-:-:S05]  /*fcb0*/  IMAD.U32 R0, RZ, RZ, UR4 ;  /* 0x00000004ff007e24 */ /* 0x001fca000f8e00ff */
[----:B------:R-:W-:-:S13]  /*fcc0*/  ISETP.NE.AND P0, PT, R0, 0x3, PT ;  /* 0x000000030000780c */ /* 0x000fda0003f05270 */
[----:B------:R-:W-:Y:S05]  /*fcd0*/  @!P0 BRA `(.L_x_1776) ;  /* 0x0000000000048947 */ /* 0x000fea0003800000 */
[----:B------:R-:W-:Y:S01]  /*fce0*/  BPT.TRAP 0x1 ;  /* 0x000000040000795c */ /* 0x000fe20000300000 */
.L_x_1776:
        /* <DEDUP_REMOVED lines=12> */
.L_x_1808:
[----:B------:R-:W1:Y:S02]  /*fdb0*/  SYNCS.PHASECHK.TRANS64.TRYWAIT P1, [R3+URZ], R0 ;  /* 0x00000000030075a7 */ /* 0x000e64000802017f */
[----:B-1----:R-:W-:Y:S05]  /*fdc0*/  @!P1 BRA `(.L_x_1778) ;  /* 0x0000000800689947 */ /* 0x002fea0003800000 */
.L_x_1809:
[----:B------:R-:W-:Y:S05]  /*fdd0*/  @!P0 BRA `(.L_x_1779) ;  /* 0x0000000000048947 */ /* 0x000fea0003800000 */
[----:B------:R-:W-:Y:S01]  /*fde0*/  BPT.TRAP 0x1 ;  /* 0x000000040000795c */ /* 0x000fe20000300000 */
.L_x_1779:
[----:B-1----:R-:W-:-:S04]  /*fdf0*/  IMAD R3, R16, 0x8, R7 ;  /* 0x0000000810037824 */ /* 0x002fc800078e0207 */
[----:B------:R-:W1:Y:S02]  /*fe00*/  SYNCS.PHASECHK.TRANS64.TRYWAIT P1, [R3+URZ+0x13260], R4 ;  /* 0x01326004030075a7 */ /* 0x000e64000802017f */
[----:B-1----:R-:W-:Y:S05]  /*fe10*/  @!P1 BRA `(.L_x_1780) ;  /* 0x0000000800689947 */ /* 0x002fea0003800000 */
.L_x_1810:
[----:B------:R-:W-:Y:S05]  /*fe20*/  @!P0 BRA `(.L_x_1781) ;  /* 0x0000000000048947 */ /* 0x000fea0003800000 */
[----:B------:R-:W-:Y:S01]  /*fe30*/  BPT.TRAP 0x1 ;  /* 0x000000040000795c */ /* 0x000fe20000300000 */
.L_x_1781:
[----:B0-----:R-:W-:-:S04]  /*fe40*/  IMAD R5, R6, 0x8, R7 ;  /* 0x0000000806057824 */ /* 0x001fc800078e0207 */
[----:B------:R-:W0:Y:S02]  /*fe50*/  SYNCS.PHASECHK.TRANS64.TRYWAIT P1, [R5+URZ+0x13260], R0 ;  /* 0x01326000050075a7 */ /* 0x000e24000802017f */
[----:B0-----:R-:W-:Y:S05]  /*fe60*/  @!P1 BRA `(.L_x_1782) ;  /* 0x0000000800689947 */ /* 0x001fea0003800000 */
.L_x_1811:
[----:B------:R-:W-:Y:S05]  /*fe70*/  @!P0 BRA `(.L_x_1783) ;  /* 0x0000000000048947 */ /* 0x000fea0003800000 */
[----:B------:R-:W-:Y:S01]  /*fe80*/  BPT.TRAP 0x1 ;  /* 0x000000040000795c */ /* 0x000fe20000300000 */
.L_x_1783:
[----:B------:R-:W2:Y:S02]  /*fe90*/  SYNCS.PHASECHK.TRANS64.TRYWAIT P0, [R3+URZ+0x13280], R4 ;  /* 0x01328004030075a7 */ /* 0x000ea4000800017f */
[----:B--2---:R-:W-:Y:S05]  /*fea0*/  @!P0 BRA `(.L_x_1784) ;  /* 0x00000008006c8947 */ /* 0x004fea0003800000 */
.L_x_1785:
[----:B---3--:R3:W4:Y:S02]  /*feb0*/  SYNCS.PHASECHK.TRANS64.TRYWAIT P0, [R5+URZ+0x13280], R0 ;  /* 0x01328000050075a7 */ /* 0x008724000800017f */
[----:B----4-:R-:W-:Y:S05]  /*fec0*/  @!P0 NANOSLEEP.SYNCS 0x989680 ;  /* 0x009896800000895d */ /* 0x010fea0003900000 */
[----:B------:R-:W4:Y:S02]  /*fed0*/  @!P0 SYNCS.PHASECHK.TRANS64 P0, [R5+URZ+0x13280], R0 ;  /* 0x01328000050085a7 */ /* 0x000f24000800007f */
[----:B----4-:R-:W-:Y:S05]  /*fee0*/  @!P0 BRA `(.L_x_1785) ;  /* 0xfffffffc00f08947 */ /* 0x010fea000383ffff */
.L_x_1774:
[----:B------:R-:W-:Y:S05]  /*fef0*/  BSYNC B0 ;  /* 0x0000000000007941 */ /* 0x000fea0003800000 */
.L_x_1773:
[----:B------:R-:W-:Y:S05]  /*ff00*/  EXIT ;  /* 0x000000000000794d */ /* 0x000fea0003800000 */
.L_x_1648:
[----:B0-----:R-:W-:-:S04]  /*ff10*/  IMAD.U32 R3, RZ, RZ, UR45 ;  /* 0x0000002dff037e24 */ /* 0x001fc8000f8e00ff */
[----:B------:R0:W1:Y:S03]  /*ff20*/  SYNCS.PHASECHK.TRANS64.TRYWAIT P1, [R3+URZ+0x13200], R0 ;  /* 0x01320000030075a7 */ /* 0x000066000802017f */
[----:B-1----:R-:W-:Y:S05]  /*ff30*/  @!P1 NANOSLEEP.SYNCS 0x989680 ;  /* 0x009896800000995d */ /* 0x002fea0003900000 */
[----:B------:R-:W1:Y:S02]  /*ff40*/  @!P1 SYNCS.PHASECHK.TRANS64 P1, [R3+URZ+0x13200], R0 ;  /* 0x01320000030095a7 */ /* 0x000e64000802007f */
[----:B-1----:R-:W-:Y:S05]  /*ff50*/  @!P1 BRA `(.L_x_1648) ;  /* 0xfffffffc00ec9947 */ /* 0x002fea000383ffff */
[----:B------:R-:W-:Y:S05]  /*ff60*/  BRA `(.L_x_1786) ;  /* 0xffffff1800b07947 */ /* 0x000fea000383ffff */
.L_x_1652:
[----:B-1----:R1:W2:Y:S02]  /*ff70*/  SYNCS.PHASECHK.TRANS64.TRYWAIT P1, [R3+URZ+0x13230], R0 ;  /* 0x01323000030075a7 */ /* 0x0022a4000802017f */
[----:B--2---:R-:W-:Y:S05]  /*ff80*/  @!P1 NANOSLEEP.SYNCS 0x989680 ;  /* 0x009896800000995d */ /* 0x004fea0003900000 */
[----:B------:R-:W2:Y:S02]  /*ff90*/  @!P1 SYNCS.PHASECHK.TRANS64 P1, [R3+URZ+0x13230], R0 ;  /* 0x01323000030095a7 */ /* 0x000ea4000802007f */
[----:B--2---:R-:W-:Y:S05]  /*ffa0*/  @!P1 BRA `(.L_x_1652) ;  /* 0xfffffffc00f09947 */ /* 0x004fea000383ffff */
[----:B------:R-:W-:Y:S05]  /*ffb0*/  BRA `(.L_x_1651) ;  /* 0xffffff1800cc7947 */ /* 0x000fea000383ffff */
.L_x_1657:
[----:B-1----:R-:W-:-:S04]  /*ffc0*/  IMAD.U32 R9, RZ, RZ, UR20 ;  /* 0x00000014ff097e24 */ /* 0x002fc8000f8e00ff */
[----:B------:R1:W2:Y:S03]  /*ffd0*/  SYNCS.PHASECHK.TRANS64.TRYWAIT P2, [R9+URZ+0x13230], R0 ;  /* 0x01323000090075a7 */ /* 0x0002a6000804017f */
[----:B--2---:R-:W-:Y:S05]  /*ffe0*/  @!P2 NANOSLEEP.SYNCS 0x989680 ;  /* 0x009896800000a95d */ /* 0x004fea0003900000 */
[----:B------:R-:W2:Y:S02]  /*fff0*/  @!P2 SYNCS.PHASECHK.TRANS64 P2, [R9+URZ+0x13230], R0 ;  /* 0x013230000900a5a7 */ /* 0x000ea4000804007f */
[----:B--2---:R-:W-:Y:S05]  /*10000*/  @!P2 BRA `(.L_x_1657) ;  /* 0xfffffffc00eca947 */ /* 0x004fea000383ffff */
[----:B------:R-:W-:Y:S05]  /*10010*/  BRA `(.L_x_1656) ;  /* 0xffffff4400947947 */ /* 0x000fea000383ffff */
.L_x_1661:
[----:B-1----:R-:W-:-:S04]  /*10020*/  IMAD.U32 R9, RZ, RZ, UR11 ;  /* 0x0000000bff097e24 */ /* 0x002fc8000f8e00ff */
[----:B------:R1:W2:Y:S03]  /*10030*/  SYNCS.PHASECHK.TRANS64.TRYWAIT P2, [R9+URZ+0x13250], R0 ;  /* 0x01325000090075a7 */ /* 0x0002a6000804017f */
[----:B--2---:R-:W-:Y:S05]  /*10040*/  @!P2 NANOSLEEP.SYNCS 0x989680 ;  /* 0x009896800000a95d */ /* 0x004fea0003900000 */
[----:B------:R-:W2:Y:S02]  /*10050*/  @!P2 SYNCS.PHASECHK.TRANS64 P2, [R9+URZ+0x13250], R0 ;  /* 0x013250000900a5a7 */ /* 0x000ea4000804007f */
[----:B--2---:R-:W-:Y:S05]  /*10060*/  @!P2 BRA `(.L_x_1661) ;  /* 0xfffffffc00eca947 */ /* 0x004fea000383ffff */
[----:B------:R-:W-:Y:S05]  /*10070*/  BRA `(.L_x_1660) ;  /* 0xffffff4800a07947 */ /* 0x000fea000383ffff */
.L_x_1668:
[----:B-1----:R-:W-:-:S04]  /*10080*/  IMAD.U32 R11, RZ, RZ, UR6 ;  /* 0x00000006ff0b7e24 */ /* 0x002fc8000f8e00ff */
[----:B------:R1:W2:Y:S03]  /*10090*/  SYNCS.PHASECHK.TRANS64.TRYWAIT P2, [R11+URZ+0x13230], R0 ;  /* 0x013230000b0075a7 */ /* 0x0002a6000804017f */
[----:B--2---:R-:W-:Y:S05]  /*100a0*/  @!P2 NANOSLEEP.SYNCS 0x989680 ;  /* 0x009896800000a95d */ /* 0x004fea0003900000 */
[----:B------:R-:W2:Y:S02]  /*100b0*/  @!P2 SYNCS.PHASECHK.TRANS64 P2, [R11+URZ+0x13230], R0 ;  /* 0x013230000b00a5a7 */ /* 0x000ea4000804007f */
[----:B--2---:R-:W-:Y:S05]  /*100c0*/  @!P2 BRA `(.L_x_1668) ;  /* 0xfffffffc00eca947 */ /* 0x004fea000383ffff */
[----:B------:R-:W-:Y:S05]  /*100d0*/  BRA `(.L_x_1667) ;  /* 0xffffff7000bc7947 */ /* 0x000fea000383ffff */
.L_x_1672:
[----:B-1----:R-:W-:-:S04]  /*100e0*/  IMAD.U32 R11, RZ, RZ, UR11 ;  /* 0x0000000bff0b7e24 */ /* 0x002fc8000f8e00ff */
[----:B------:R1:W2:Y:S03]  /*100f0*/  SYNCS.PHASECHK.TRANS64.TRYWAIT P2, [R11+URZ+0x13250], R0 ;  /* 0x013250000b0075a7 */ /* 0x0002a6000804017f */
[----:B--2---:R-:W-:Y:S05]  /*10100*/  @!P2 NANOSLEEP.SYNCS 0x989680 ;  /* 0x009896800000a95d */ /* 0x004fea0003900000 */
[----:B------:R-:W2:Y:S02]  /*10110*/  @!P2 SYNCS.PHASECHK.TRANS64 P2, [R11+URZ+0x13250], R0 ;  /* 0x013250000b00a5a7 */ /* 0x000ea4000804007f */
[----:B--2---:R-:W-:Y:S05]  /*10120*/  @!P2 BRA `(.L_x_1672) ;  /* 0xfffffffc00eca947 */ /* 0x004fea000383ffff */
[----:B------:R-:W-:Y:S05]  /*10130*/  BRA `(.L_x_1671) ;  /* 0xffffff7400c87947 */ /* 0x000fea000383ffff */
.L_x_1678:
[----:B-1----:R-:W-:-:S04]  /*10140*/  IMAD.U32 R6, RZ, RZ, UR14 ;  /* 0x0000000eff067e24 */ /* 0x002fc8000f8e00ff */
[----:B------:R1:W2:Y:S03]  /*10150*/  SYNCS.PHASECHK.TRANS64.TRYWAIT P1, [R6+URZ+0x13250], R5 ;  /* 0x01325005060075a7 */ /* 0x0002a6000802017f */
[----:B--2---:R-:W-:Y:S05]  /*10160*/  @!P1 NANOSLEEP.SYNCS 0x989680 ;  /* 0x009896800000995d */ /* 0x004fea0003900000 */
[----:B------:R-:W2:Y:S02]  /*10170*/  @!P1 SYNCS.PHASECHK.TRANS64 P1, [R6+URZ+0x13250], R5 ;  /* 0x01325005060095a7 */ /* 0x000ea4000802007f */
[----:B--2---:R-:W-:Y:S05]  /*10180*/  @!P1 BRA `(.L_x_1678) ;  /* 0xfffffffc00ec9947 */ /* 0x004fea000383ffff */
[----:B------:R-:W-:Y:S05]  /*10190*/  BRA `(.L_x_1677) ;  /* 0xffffff9400087947 */ /* 0x000fea000383ffff */
.L_x_1720:
[----:B------:R-:W-:Y:S02]  /*101a0*/  IMAD.MOV.U32 R13, RZ, RZ, R4 ;  /* 0x000000ffff0d7224 */ /* 0x000fe400078e0004 */
[----:B------:R-:W-:Y:S02]  /*101b0*/  IMAD.MOV.U32 R12, RZ, RZ, RZ ;  /* 0x000000ffff0c7224 */ /* 0x000fe400078e00ff */
[----:B------:R-:W-:Y:S02]  /*101c0*/  IMAD.MOV.U32 R11, RZ, RZ, 0x1f ;  /* 0x0000001fff0b7424 */ /* 0x000fe400078e00ff */
[----:B------:R-:W-:-:S07]  /*101d0*/  IMAD.MOV.U32 R15, RZ, RZ, -0x1 ;  /* 0xffffffffff0f7424 */ /* 0x000fce00078e00ff */
[----:B------:R-:W-:Y:S05]  /*101e0*/  WARPSYNC.COLLECTIVE R15, `(.L_x_1787) ;  /* 0x000000000f087348 */ /* 0x000fea0003c00000 */
[----:B------:R0:W1:Y:S02]  /*101f0*/  SHFL.IDX P6, R14, R13, R12, R11 ;  /* 0x0000000c0d0e7389 */ /* 0x00006400000c000b */
[----:B01----:R-:W-:Y:S01]  /*10200*/  ENDCOLLECTIVE ;  /* 0x000000000000791b */ /* 0x003fe20003800000 */
.L_x_1787:
[----:B------:R-:W-:Y:S05]  /*10210*/  BRA `(.L_x_1788) ;  /* 0xffffffd400507947 */ /* 0x000fea000383ffff */
.L_x_1722:
[----:B------:R-:W-:Y:S01]  /*10220*/  BSSY B0, `(.L_x_1789) ;  /* 0x0000006000007945 */ /* 0x000fe20003800000 */
[----:B------:R-:W-:-:S07]  /*10230*/  IMAD.MOV.U32 R15, RZ, RZ, -0x1 ;  /* 0xffffffffff0f7424 */ /* 0x000fce00078e00ff */
[----:B0-----:R-:W-:Y:S05]  /*10240*/  WARPSYNC.COLLECTIVE R15, `(.L_x_1790) ;  /* 0x000000000f0c7348 */ /* 0x001fea0003c00000 */
[----:B------:R-:W-:Y:S02]  /*10250*/  ELECT P6, UR62, PT ;  /* 0x00000000003e782f */ /* 0x000fe400038c0000 */
[----:B------:R-:W-:Y:S01]  /*10260*/  MOV R14, UR62 ;  /* 0x0000003e000e7c02 */ /* 0x000fe20008000f00 */
[----:B0-----:R-:W-:Y:S10]  /*10270*/  ENDCOLLECTIVE ;  /* 0x000000000000791b */ /* 0x001ff40003800000 */
.L_x_1790:
[----:B------:R-:W-:Y:S05]  /*10280*/  BSYNC B0 ;  /* 0x0000000000007941 */ /* 0x000fea0003800000 */
.L_x_1789:
[----:B------:R-:W-:Y:S05]  /*10290*/  BRA `(.L_x_1791) ;  /* 0xffffffd4004c7947 */ /* 0x000fea000383ffff */
.L_x_1725:
[----:B-1----:R1:W2:Y:S02]  /*102a0*/  SYNCS.PHASECHK.TRANS64.TRYWAIT P2, [R5+URZ+0x13280], R2 ;  /* 0x01328002050075a7 */ /* 0x0022a4000804017f */
[----:B--2---:R-:W-:Y:S05]  /*102b0*/  @!P2 NANOSLEEP.SYNCS 0x989680 ;  /* 0x009896800000a95d */ /* 0x004fea0003900000 */
[----:B------:R-:W2:Y:S02]  /*102c0*/  @!P2 SYNCS.PHASECHK.TRANS64 P2, [R5+URZ+0x13280], R2 ;  /* 0x013280020500a5a7 */ /* 0x000ea4000804007f */
[----:B--2---:R-:W-:Y:S05]  /*102d0*/  @!P2 BRA `(.L_x_1725) ;  /* 0xfffffffc00f0a947 */ /* 0x004fea000383ffff */
[----:B------:R-:W-:Y:S05]  /*102e0*/  BRA `(.L_x_1792) ;  /* 0xffffffd400a47947 */ /* 0x000fea000383ffff */
.L_x_1727:
[----:B--2---:R2:W3:Y:S02]  /*102f0*/  SYNCS.PHASECHK.TRANS64.TRYWAIT P2, [R5+URZ+0x13240], R2 ;  /* 0x01324002050075a7 */ /* 0x0044e4000804017f */
[----:B---3--:R-:W-:Y:S05]  /*10300*/  @!P2 NANOSLEEP.SYNCS 0x989680 ;  /* 0x009896800000a95d */ /* 0x008fea0003900000 */
[----:B------:R-:W3:Y:S02]  /*10310*/  @!P2 SYNCS.PHASECHK.TRANS64 P2, [R5+URZ+0x13240], R2 ;  /* 0x013240020500a5a7 */ /* 0x000ee4000804007f */
[----:B---3--:R-:W-:Y:S05]  /*10320*/  @!P2 BRA `(.L_x_1727) ;  /* 0xfffffffc00f0a947 */ /* 0x008fea000383ffff */
[----:B------:R-:W-:Y:S05]  /*10330*/  BRA `(.L_x_1793) ;  /* 0xffffffd400f87947 */ /* 0x000fea000383ffff */
.L_x_1730:
[----:B-1----:R-:W-:-:S04]  /*10340*/  IMAD.U32 R3, RZ, RZ, UR41 ;  /* 0x00000029ff037e24 */ /* 0x002fc8000f8e00ff */
[----:B------:R1:W2:Y:S03]  /*10350*/  SYNCS.PHASECHK.TRANS64.TRYWAIT P0, [R3+URZ+0x13220], R2 ;  /* 0x01322002030075a7 */ /* 0x0002a6000800017f */
[----:B--2---:R-:W-:Y:S05]  /*10360*/  @!P0 NANOSLEEP.SYNCS 0x989680 ;  /* 0x009896800000895d */ /* 0x004fea0003900000 */
[----:B------:R-:W2:Y:S02]  /*10370*/  @!P0 SYNCS.PHASECHK.TRANS64 P0, [R3+URZ+0x13220], R2 ;  /* 0x01322002030085a7 */ /* 0x000ea4000800007f */
[----:B--2---:R-:W-:Y:S05]  /*10380*/  @!P0 BRA `(.L_x_1730) ;  /* 0xfffffffc00ec8947 */ /* 0x004fea000383ffff */
[----:B------:R-:W-:Y:S05]  /*10390*/  BRA `(.L_x_1794) ;  /* 0xffffffd800a07947 */ /* 0x000fea000383ffff */
.L_x_1736:
[----:B0-----:R0:W2:Y:S02]  /*103a0*/  SYNCS.PHASECHK.TRANS64.TRYWAIT P0, [R9+URZ+0x13280], R10 ;  /* 0x0132800a090075a7 */ /* 0x0010a4000800017f */
[----:B--2---:R-:W-:Y:S05]  /*103b0*/  @!P0 NANOSLEEP.SYNCS 0x989680 ;  /* 0x009896800000895d */ /* 0x004fea0003900000 */
[----:B------:R-:W2:Y:S02]  /*103c0*/  @!P0 SYNCS.PHASECHK.TRANS64 P0, [R9+URZ+0x13280], R10 ;  /* 0x0132800a090085a7 */ /* 0x000ea4000800007f */
[----:B--2---:R-:W-:Y:S05]  /*103d0*/  @!P0 BRA `(.L_x_1736) ;  /* 0xfffffffc00f08947 */ /* 0x004fea000383ffff */
[----:B------:R-:W-:Y:S05]  /*103e0*/  BRA `(.L_x_1795) ;  /* 0xffffffdc003c7947 */ /* 0x000fea000383ffff */
.L_x_1741:
[----:B-1----:R1:W2:Y:S02]  /*103f0*/  SYNCS.PHASECHK.TRANS64.TRYWAIT P0, [R9+URZ+0x13240], R10 ;  /* 0x0132400a090075a7 */ /* 0x0022a4000800017f */
[----:B--2---:R-:W-:Y:S05]  /*10400*/  @!P0 NANOSLEEP.SYNCS 0x989680 ;  /* 0x009896800000895d */ /* 0x004fea0003900000 */
[----:B------:R-:W2:Y:S02]  /*10410*/  @!P0 SYNCS.PHASECHK.TRANS64 P0, [R9+URZ+0x13240], R10 ;  /* 0x0132400a090085a7 */ /* 0x000ea4000800007f */
[----:B--2---:R-:W-:Y:S05]  /*10420*/  @!P0 BRA `(.L_x_1741) ;  /* 0xfffffffc00f08947 */ /* 0x004fea000383ffff */
[----:B------:R-:W-:Y:S05]  /*10430*/  BRA `(.L_x_1796) ;  /* 0xffffffdc00b87947 */ /* 0x000fea000383ffff */
.L_x_1747:
[----:B0-----:R0:W1:Y:S02]  /*10440*/  SYNCS.PHASECHK.TRANS64.TRYWAIT P2, [R12+URZ+0x13270], R5 ;  /* 0x013270050c0075a7 */ /* 0x001064000804017f */
[----:B-1----:R-:W-:Y:S05]  /*10450*/  @!P2 NANOSLEEP.SYNCS 0x989680 ;  /* 0x009896800000a95d */ /* 0x002fea0003900000 */
[----:B------:R-:W1:Y:S02]  /*10460*/  @!P2 SYNCS.PHASECHK.TRANS64 P2, [R12+URZ+0x13270], R5 ;  /* 0x013270050c00a5a7 */ /* 0x000e64000804007f */
[----:B-1----:R-:W-:Y:S05]  /*10470*/  @!P2 BRA `(.L_x_1747) ;  /* 0xfffffffc00f0a947 */ /* 0x002fea000383ffff */
[----:B------:R-:W-:Y:S05]  /*10480*/  BRA `(.L_x_1797) ;  /* 0xffffffe000547947 */ /* 0x000fea000383ffff */
.L_x_1749:
[----:B0-----:R0:W1:Y:S02]  /*10490*/  SYNCS.PHASECHK.TRANS64.TRYWAIT P2, [R12+URZ+0x13260], R5 ;  /* 0x013260050c0075a7 */ /* 0x001064000804017f */
[----:B-1----:R-:W-:Y:S05]  /*104a0*/  @!P2 NANOSLEEP.SYNCS 0x989680 ;  /* 0x009896800000a95d */ /* 0x002fea0003900000 */
[----:B------:R-:W1:Y:S02]  /*104b0*/  @!P2 SYNCS.PHASECHK.TRANS64 P2, [R12+URZ+0x13260], R5 ;  /* 0x013260050c00a5a7 */ /* 0x000e64000804007f */
[----:B-1----:R-:W-:Y:S05]  /*104c0*/  @!P2 BRA `(.L_x_1749) ;  /* 0xfffffffc00f0a947 */ /* 0x002fea000383ffff */
[----:B------:R-:W-:Y:S05]  /*104d0*/  BRA `(.L_x_1798) ;  /* 0xffffffe0005c7947 */ /* 0x000fea000383ffff */
.L_x_1756:
[----:B-1----:R1:W2:Y:S02]  /*104e0*/  SYNCS.PHASECHK.TRANS64.TRYWAIT P0, [R2+URZ+0x13270], R3 ;  /* 0x01327003020075a7 */ /* 0x0022a4000800017f */
[----:B--2---:R-:W-:Y:S05]  /*104f0*/  @!P0 NANOSLEEP.SYNCS 0x989680 ;  /* 0x009896800000895d */ /* 0x004fea0003900000 */
[----:B------:R-:W2:Y:S02]  /*10500*/  @!P0 SYNCS.PHASECHK.TRANS64 P0, [R2+URZ+0x13270], R3 ;  /* 0x01327003020085a7 */ /* 0x000ea4000800007f */
[----:B--2---:R-:W-:Y:S05]  /*10510*/  @!P0 BRA `(.L_x_1756) ;  /* 0xfffffffc00f08947 */ /* 0x004fea000383ffff */
[----:B------:R-:W-:Y:S05]  /*10520*/  BRA `(.L_x_1799) ;  /* 0xffffffe400847947 */ /* 0x000fea000383ffff */
.L_x_1758:
[----:B-1----:R1:W2:Y:S02]  /*10530*/  SYNCS.PHASECHK.TRANS64.TRYWAIT P0, [R2+URZ+0x13260], R5 ;  /* 0x01326005020075a7 */ /* 0x0022a4000800017f */
[----:B--2---:R-:W-:Y:S05]  /*10540*/  @!P0 NANOSLEEP.SYNCS 0x989680 ;  /* 0x009896800000895d */ /* 0x004fea0003900000 */
[----:B------:R-:W2:Y:S02]  /*10550*/  @!P0 SYNCS.PHASECHK.TRANS64 P0, [R2+URZ+0x13260], R5 ;  /* 0x01326005020085a7 */ /* 0x000ea4000800007f */
[----:B--2---:R-:W-:Y:S05]  /*10560*/  @!P0 BRA `(.L_x_1758) ;  /* 0xfffffffc00f08947 */ /* 0x004fea000383ffff */
[----:B------:R-:W-:Y:S05]  /*10570*/  BRA `(.L_x_1800) ;  /* 0xffffffe400907947 */ /* 0x000fea000383ffff */
.L_x_1771:
[----:B0-----:R0:W1:Y:S02]  /*10580*/  SYNCS.PHASECHK.TRANS64.TRYWAIT P0, [R7+URZ+0x13220], R0 ;  /* 0x01322000070075a7 */ /* 0x001064000800017f */
[----:B-1----:R-:W-:Y:S05]  /*10590*/  @!P0 NANOSLEEP.SYNCS 0x989680 ;  /* 0x009896800000895d */ /* 0x002fea0003900000 */
[----:B------:R-:W1:Y:S02]  /*105a0*/  @!P0 SYNCS.PHASECHK.TRANS64 P0, [R7+URZ+0x13220], R0 ;  /* 0x01322000070085a7 */ /* 0x000e64000800007f */
[----:B-1----:R-:W-:Y:S05]  /*105b0*/  @!P0 BRA `(.L_x_1771) ;  /* 0xfffffffc00f08947 */ /* 0x002fea000383ffff */
[----:B------:R-:W-:Y:S05]  /*105c0*/  BRA `(.L_x_1801) ;  /* 0xfffffff4007c7947 */ /* 0x000fea000383ffff */
.L_x_1772:
        /* <DEDUP_REMOVED lines=11> */
.L_x_1803:
[----:B------:R-:W-:Y:S05]  /*10680*/  BSYNC B0 ;  /* 0x0000000000007941 */ /* 0x000fea0003800000 */
.L_x_1802:
[----:B------:R-:W-:Y:S05]  /*10690*/  BRA `(.L_x_1804) ;  /* 0xfffffff400647947 */ /* 0x000fea000383ffff */
.L_x_1775:
[----:B------:R-:W-:Y:S01]  /*106a0*/  BSSY B1, `(.L_x_1805) ;  /* 0x0000006000017945 */ /* 0x000fe20003800000 */
[----:B------:R-:W-:-:S07]  /*106b0*/  IMAD.MOV.U32 R15, RZ, RZ, -0x1 ;  /* 0xffffffffff0f7424 */ /* 0x000fce00078e00ff */
[----:B0-----:R-:W-:Y:S05]  /*106c0*/  WARPSYNC.COLLECTIVE R15, `(.L_x_1806) ;  /* 0x000000000f0c7348 */ /* 0x001fea0003c00000 */
[----:B------:R-:W-:Y:S02]  /*106d0*/  ELECT P6, UR62, PT ;  /* 0x00000000003e782f */ /* 0x000fe400038c0000 */
[----:B------:R-:W-:Y:S01]  /*106e0*/  MOV R14, UR62 ;  /* 0x0000003e000e7c02 */ /* 0x000fe20008000f00 */
[----:B0-----:R-:W-:Y:S10]  /*106f0*/  ENDCOLLECTIVE ;  /* 0x000000000000791b */ /* 0x001ff40003800000 */
.L_x_1806:
[----:B------:R-:W-:Y:S05]  /*10700*/  BSYNC B1 ;  /* 0x0000000000017941 */ /* 0x000fea0003800000 */
.L_x_1805:
[----:B------:R-:W-:Y:S05]  /*10710*/  BRA `(.L_x_1807) ;  /* 0xfffffff4005c7947 */ /* 0x000fea000383ffff */
.L_x_1777:
[----:B0-----:R0:W1:Y:S02]  /*10720*/  SYNCS.PHASECHK.TRANS64.TRYWAIT P1, [R5+URZ], R4 ;  /* 0x00000004050075a7 */ /* 0x001064000802017f */
[----:B-1----:R-:W-:Y:S05]  /*10730*/  @!P1 NANOSLEEP.SYNCS 0x989680 ;  /* 0x009896800000995d */ /* 0x002fea0003900000 */
[----:B------:R-:W1:Y:S02]  /*10740*/  @!P1 SYNCS.PHASECHK.TRANS64 P1, [R5+URZ], R4 ;  /* 0x00000004050095a7 */ /* 0x000e64000802007f */
[----:B-1----:R-:W-:Y:S05]  /*10750*/  @!P1 BRA `(.L_x_1777) ;  /* 0xfffffffc00f09947 */ /* 0x002fea000383ffff */
[----:B------:R-:W-:Y:S05]  /*10760*/  BRA `(.L_x_1808) ;  /* 0xfffffff400907947 */ /* 0x000fea000383ffff */
.L_x_1778:
[----:B-1----:R1:W2:Y:S02]  /*10770*/  SYNCS.PHASECHK.TRANS64.TRYWAIT P1, [R3+URZ], R0 ;  /* 0x00000000030075a7 */ /* 0x0022a4000802017f */
[----:B--2---:R-:W-:Y:S05]  /*10780*/  @!P1 NANOSLEEP.SYNCS 0x989680 ;  /* 0x009896800000995d */ /* 0x004fea0003900000 */
[----:B------:R-:W2:Y:S02]  /*10790*/  @!P1 SYNCS.PHASECHK.TRANS64 P1, [R3+URZ], R0 ;  /* 0x00000000030095a7 */ /* 0x000ea4000802007f */
[----:B--2---:R-:W-:Y:S05]  /*107a0*/  @!P1 BRA `(.L_x_1778) ;  /* 0xfffffffc00f09947 */ /* 0x004fea000383ffff */
[----:B------:R-:W-:Y:S05]  /*107b0*/  BRA `(.L_x_1809) ;  /* 0xfffffff400847947 */ /* 0x000fea000383ffff */
.L_x_1780:
[----:B-1----:R1:W2:Y:S02]  /*107c0*/  SYNCS.PHASECHK.TRANS64.TRYWAIT P1, [R3+URZ+0x13260], R4 ;  /* 0x01326004030075a7 */ /* 0x0022a4000802017f */
[----:B--2---:R-:W-:Y:S05]  /*107d0*/  @!P1 NANOSLEEP.SYNCS 0x989680 ;  /* 0x009896800000995d */ /* 0x004fea0003900000 */
[----:B------:R-:W2:Y:S02]  /*107e0*/  @!P1 SYNCS.PHASECHK.TRANS64 P1, [R3+URZ+0x13260], R4 ;  /* 0x01326004030095a7 */ /* 0x000ea4000802007f */
[----:B--2---:R-:W-:Y:S05]  /*107f0*/  @!P1 BRA `(.L_x_1780) ;  /* 0xfffffffc00f09947 */ /* 0x004fea000383ffff */
[----:B------:R-:W-:Y:S05]  /*10800*/  BRA `(.L_x_1810) ;  /* 0xfffffff400847947 */ /* 0x000fea000383ffff */
.L_x_1782:
[----:B0-----:R0:W2:Y:S02]  /*10810*/  SYNCS.PHASECHK.TRANS64.TRYWAIT P1, [R5+URZ+0x13260], R0 ;  /* 0x01326000050075a7 */ /* 0x0010a4000802017f */
[----:B--2---:R-:W-:Y:S05]  /*10820*/  @!P1 NANOSLEEP.SYNCS 0x989680 ;  /* 0x009896800000995d */ /* 0x004fea0003900000 */
[----:B------:R-:W2:Y:S02]  /*10830*/  @!P1 SYNCS.PHASECHK.TRANS64 P1, [R5+URZ+0x13260], R0 ;  /* 0x01326000050095a7 */ /* 0x000ea4000802007f */
[----:B--2---:R-:W-:Y:S05]  /*10840*/  @!P1 BRA `(.L_x_1782) ;  /* 0xfffffffc00f09947 */ /* 0x004fea000383ffff */
[----:B------:R-:W-:Y:S05]  /*10850*/  BRA `(.L_x_1811) ;  /* 0xfffffff400847947 */ /* 0x000fea000383ffff */
.L_x_1784:
[----:B--2---:R2:W3:Y:S02]  /*10860*/  SYNCS.PHASECHK.TRANS64.TRYWAIT P0, [R3+URZ+0x13280], R4 ;  /* 0x01328004030075a7 */ /* 0x0044e4000800017f */
[----:B---3--:R-:W-:Y:S05]  /*10870*/  @!P0 NANOSLEEP.SYNCS 0x989680 ;  /* 0x009896800000895d */ /* 0x008fea0003900000 */
[----:B------:R-:W3:Y:S02]  /*10880*/  @!P0 SYNCS.PHASECHK.TRANS64 P0, [R3+URZ+0x13280], R4 ;  /* 0x01328004030085a7 */ /* 0x000ee4000800007f */
[----:B---3--:R-:W-:Y:S05]  /*10890*/  @!P0 BRA `(.L_x_1784) ;  /* 0xfffffffc00f08947 */ /* 0x008fea000383ffff */
[----:B------:R-:W-:Y:S05]  /*108a0*/  BRA `(.L_x_1785) ;  /* 0xfffffff400807947 */ /* 0x000fea000383ffff */
.L_x_1812:
        /* <DEDUP_REMOVED lines=13> */
.L_x_2170:


//--------------------- .text._ZN7cutlass13device_kernelIN5flash11enable_sm90INS1_16FlashAttnFwdSm90INS1_25CollectiveMainloopFwdSm90ILi2EN4cute5tupleIJNS5_1CILi1EEES8_S8_EEENS6_IJNS7_ILi192EEENS7_ILi160EEENS7_ILi64EEEEEELi64ENS_12float_e4m3_tEfNS_4arch4Sm90ELb1ELb0ELb0ELb1ELb0ELb1ELb0ELb1ELb1ELb0ELb0ELb0EEENS1_21CollectiveEpilogueFwdINS6_IJSA_SC_SB_EEES9_NS_10bfloat16_tESG_Li384ELb1ELb0ELb0ELb1EEENS1_36VarlenDynamicPersistentTileSchedulerILi192ELi160ELi384ELi128ELb0ELb0ELb1ELb1ELb1ELb1EEEEEEEEEvNT_6ParamsE --------------------------
	.section	.text._ZN7cutlass13device_kernelIN5flash11enable_sm90INS1_16FlashAttnFwdSm90INS1_25CollectiveMainloopFwdSm90ILi2EN4cute5tupleIJNS5_1CILi1EEES8_S8_EEENS6_IJNS7_ILi192EEENS7_ILi160EEENS7_ILi64EEEEEELi64ENS_12float_e4m3_tEfNS_4arch4Sm90ELb1ELb0ELb0ELb1ELb0ELb1ELb0ELb1ELb1ELb0ELb0ELb0EEENS1_21CollectiveEpilogueFwdINS6_IJSA_SC_SB_EEES9_NS_10bfloat16_tESG_Li384ELb1ELb0ELb0ELb1EEENS1_36VarlenDynamicPersistentTileSchedulerILi192ELi160ELi384ELi128ELb0ELb0ELb1ELb1ELb1ELb1EEEEEEEEEvNT_6ParamsE,"ax",@progbits
	.align	128
.text._ZN7cutlass13device_kernelIN5flash11enable_sm90INS1_16FlashAttnFwdSm90INS1_25CollectiveMainloopFwdSm90ILi2EN4cute5tupleIJNS5_1CILi1EEES8_S8_EEENS6_IJNS7_ILi192EEENS7_ILi160EEENS7_ILi64EEEEEELi64ENS_12float_e4m3_tEfNS_4arch4Sm90ELb1ELb0ELb0ELb1ELb0ELb1ELb0ELb1ELb1ELb0ELb0ELb0EEENS1_21CollectiveEpilogueFwdINS6_IJSA_SC_SB_EEES9_NS_10bfloat16_tESG_Li384ELb1ELb0ELb0ELb1EEENS1_36VarlenDynamicPersistentTileSchedulerILi192ELi160ELi384ELi128ELb0ELb0ELb1ELb1ELb1ELb1EEEEEEEEEvNT_6ParamsE:
        .type           _ZN7cutlass13device_kernelIN5flash11enable_sm90INS1_16FlashAttnFwdSm90INS1_25CollectiveMainloopFwdSm90ILi2EN4cute5tupleIJNS5_1CILi1EEES8_S8_EEENS6_IJNS7_ILi192EEENS7_ILi160EEENS7_ILi64EEEEEELi64ENS_12float_e4m3_tEfNS_4arch4Sm90ELb1ELb0ELb0ELb1ELb0ELb1ELb0ELb1ELb1ELb0ELb0ELb0EEENS1_21CollectiveEpilogueFwdINS6_IJSA_SC_SB_EEES9_NS_10bfloat16_tESG_Li384ELb1ELb0ELb0ELb1EEENS1_36VarlenDynamicPersistentTileSchedulerILi192ELi160ELi384ELi128ELb0ELb0ELb1ELb1ELb1ELb1EEEEEEEEEvNT_6ParamsE,@function
        .size           _ZN7cutlass13device_kernelIN5flash11enable_sm90INS1_16FlashAttnFwdSm90INS1_25CollectiveMainloopFwdSm90ILi2EN4cute5tupleIJNS5_1CILi1EEES8_S8_EEENS6_IJNS7_ILi192EEENS7_ILi160EEENS7_ILi64EEEEEELi64ENS_12float_e4m3_tEfNS_4arch4Sm90ELb1ELb0ELb0ELb1ELb0ELb1ELb0ELb1ELb1ELb0ELb0ELb0EEENS1_21CollectiveEpilogueFwdINS6_IJSA_SC_SB_EEES9_NS_10bfloat16_tESG_Li384ELb1ELb0ELb0ELb1EEENS1_36VarlenDynamicPersistentTileSchedulerILi192ELi160ELi384ELi128ELb0ELb0ELb1ELb1ELb1ELb1EEEEEEEEEvNT_6ParamsE,(.L_x_2171 - _ZN7cutlass13device_kernelIN5flash11enable_sm90INS1_16FlashAttnFwdSm90INS1_25CollectiveMainloopFwdSm90ILi2EN4cute5tupleIJNS5_1CILi1EEES8_S8_EEENS6_IJNS7_ILi192EEENS7_ILi160EEENS7_ILi64EEEEEELi64ENS_12float_e4m3_tEfNS_4arch4Sm90ELb1ELb0ELb0ELb1ELb0ELb1ELb0ELb1ELb1ELb0ELb0ELb0EEENS1_21CollectiveEpilogueFwdINS6_IJSA_SC_SB_EEES9_NS_10bfloat16_tESG_Li384ELb1ELb0ELb0ELb1EEENS1_36VarlenDynamicPersistentTileSchedulerILi192ELi160ELi384ELi128ELb0ELb0ELb1ELb1ELb1ELb1EEEEEEEEEvNT_6ParamsE)
        .other          _ZN7cutlass13device_kernelIN5flash11enable_sm90INS1_16FlashAttnFwdSm90INS1_25CollectiveMainloopFwdSm90ILi2EN4cute5tupleIJNS5_1CILi1EEES8_S8_EEENS6_IJNS7_ILi192EEENS7_ILi160EEENS7_ILi64EEEEEELi64ENS_12float_e4m3_tEfNS_4arch4Sm90ELb1ELb0ELb0ELb1ELb0ELb1ELb0ELb1ELb1ELb0ELb0ELb0EEENS1_21CollectiveEpilogueFwdINS6_IJSA_SC_SB_EEES9_NS_10bfloat16_tESG_Li384ELb1ELb0ELb0ELb1EEENS1_36VarlenDynamicPersistentTileSchedulerILi192ELi160ELi384ELi128ELb0ELb0ELb1ELb1ELb1ELb1EEEEEEEEEvNT_6ParamsE,@"STO_CUDA_ENTRY STV_DEFAULT"
_ZN7cutlass13device_kernelIN5flash11enable_sm90INS1_16FlashAttnFwdSm90INS1_25CollectiveMainloopFwdSm90ILi2EN4cute5tupleIJNS5_1CILi1EEES8_S8_EEENS6_IJNS7_ILi192EEENS7_ILi160EEENS7_ILi64EEEEEELi64ENS_12float_e4m3_tEfNS_4arch4Sm90ELb1ELb0ELb0ELb1ELb0ELb1ELb0ELb1ELb1ELb0ELb0ELb0EEENS1_21CollectiveEpilogueFwdINS6_IJSA_SC_SB_EEES9_NS_10bfloat16_tESG_Li384ELb1ELb0ELb0ELb1EEENS1_36VarlenDynamicPersistentTileSchedulerILi192ELi160ELi384ELi128ELb0ELb0ELb1ELb1ELb1ELb1EEEEEEEEEvNT_6ParamsE:
        /* <DEDUP_REMOVED lines=26> */
.L_x_1814:
[----:B------:R-:W-:Y:S05]  /*01a0*/  BSYNC B0 ;  /* 0x0000000000007941 */ /* 0x000fea0003800000 */
.L_x_1813:
[----:B------:R-:W-:Y:S01]  /*01b0*/  VOTEU.ANY UP0, P0 ;  /* 0x00000000003f7886 */ /* 0x000fe20000000100 */
[----:B------:R-:W0:Y:S01]  /*01c0*/  SHFL.IDX PT, R2, R0, RZ, 0x1f ;  /* 0x00001fff00027589 */ /* 0x000e2200000e0000 */
[----:B------:R-:W-:Y:S01]  /*01d0*/  UMOV UR4, 0x1 ;  /* 0x0000000100047882 */ /* 0x000fe20000000000 */
[----:B------:R-:W-:Y:S01]  /*01e0*/  UMOV UR7, 0x180 ;  /* 0x0000018000077882 */ /* 0x000fe20000000000 */
[----:B------:R-:W-:Y:S01]  /*01f0*/  SHF.R.U32.HI R3, RZ, 0x7, R3 ;  /* 0x00000007ff037819 */ /* 0x000fe20000011603 */
[----:B------:R-:W1:Y:S01]  /*0200*/  @UP0 S2UR UR8, SR_CgaCtaId ;  /* 0x00000000000809c3 */ /* 0x000e620000008800 */
[----:B------:R-:W-:Y:S01]  /*0210*/  @UP0 UMOV UR6, 0x400 ;  /* 0x0000040000060882 */ /* 0x000fe20000000000 */
[----:B------:R-:W-:-:S04]  /*0220*/  @UP0 UIADD3 UR4, -UR4, 0x100000, URZ ;  /* 0x0010000004040890 */ /* 0x000fc8000fffe13f */
[----:B------:R-:W-:Y:S02]  /*0230*/  @UP0 USHF.L.U32 UR5, UR4, 0xb, URZ ;  /* 0x0000000b04050899 */ /* 0x000fe4000800063f */
[----:B------:R-:W-:Y:S01]  /*0240*/  @UP0 USHF.L.U32 UR4, UR4, 0x1, URZ ;  /* 0x0000000104040899 */ /* 0x000fe2000800063f */
[----:B------:R-:W-:Y:S01]  /*0250*/  VOTEU.ANY UP1, P0 ;  /* 0x00000000003f7886 */ /* 0x000fe20000020100 */
[----:B0-----:R-:W-:Y:S02]  /*0260*/  ISETP.NE.AND P1, PT, R2, RZ, PT ;  /* 0x000000ff0200720c */ /* 0x001fe40003f25270 */
[----:B------:R0:W2:Y:S01]  /*0270*/  SHFL.IDX PT, R2, R3, RZ, 0x1f ;  /* 0x00001fff03027589 */ /* 0x0000a200000e0000 */
[----:B-1----:R-:W-:Y:S02]  /*0280*/  @UP0 ULEA UR8, UR8, UR6, 0x18 ;  /* 0x0000000608080291 */ /* 0x002fe4000f8ec03f */
[----:B------:R-:W-:-:S04]  /*0290*/  @UP0 UIADD3 UR6, -UR7, 0x100000, URZ ;  /* 0x0010000007060890 */ /* 0x000fc8000fffe13f */
[----:B------:R-:W-:Y:S02]  /*02a0*/  @UP0 USHF.L.U32 UR7, UR6, 0xb, URZ ;  /* 0x0000000b06070899 */ /* 0x000fe4000800063f */
[----:B------:R-:W-:Y:S01]  /*02b0*/  @UP0 USHF.L.U32 UR6, UR6, 0x1, URZ ;  /* 0x0000000106060899 */ /* 0x000fe2000800063f */
[----:B------:R-:W-:Y:S01]  /*02c0*/  VOTEU.ANY UP0, P0 ;  /* 0x00000000003f7886 */ /* 0x000fe20000000100 */
[----:B------:R-:W1:Y:S04]  /*02d0*/  FENCE.VIEW.ASYNC.S ;  /* 0x00000000000073c6 */ /* 0x000e680000000000 */
[----:B-1----:R0:W1:Y:S06]  /*02e0*/  @UP0 SYNCS.EXCH.64 URZ, [UR8+0x13200], UR4 ;  /* 0x01320004083f05b2 */ /* 0x00206c0008000100 */
[----:B------:R0:W3:Y:S02]  /*02f0*/  @UP1 SYNCS.EXCH.64 URZ, [UR8+0x13220], UR6 ;  /* 0x01322006083f15b2 */ /* 0x0000e40008000100 */
[----:B0-----:R-:W-:Y:S05]  /*0300*/  @P1 BRA `(.L_x_1815) ;  /* 0x0000000000481947 */ /* 0x001fea0003800000 */
[----:B------:R-:W0:Y:S01]  /*0310*/  S2UR UR5, SR_CgaCtaId ;  /* 0x00000000000579c3 */ /* 0x000e220000008800 */
        /* <DEDUP_REMOVED lines=15> */
[----:B------:R0:W0:Y:S01]  /*0410*/  SYNCS.EXCH.64 URZ, [UR8+0x13248], UR4 ;  /* 0x01324804083f75b2 */ /* 0x0000220008000100 */
[----:B------:R-:W-:Y:S01]  /*0420*/  NOP ;  /* 0x0000000000007918 */ /* 0x000fe20000000000 */
.L_x_1815:
[----:B------:R-:W5:Y:S01]  /*0430*/  SHFL.IDX PT, R3, R0, RZ, 0x1f ;  /* 0x00001fff00037589 */ /* 0x000f6200000e0000 */
[----:B------:R-:W-:Y:S01]  /*0440*/  NOP ;  /* 0x0000000000007918 */ /* 0x000fe20000000000 */
[----:B-----5:R-:W-:-:S13]  /*0450*/  ISETP.NE.AND P0, PT, R3, RZ, PT ;  /* 0x000000ff0300720c */ /* 0x020fda0003f05270 */
        /* <DEDUP_REMOVED lines=17> */
[----:B------:R0:W0:Y:S01]  /*0570*/  SYNCS.EXCH.64 URZ, [UR8+0x13268], UR6 ;  /* 0x01326806083f75b2 */ /* 0x0000220008000100 */
[----:B------:R-:W-:Y:S01]  /*0580*/  NOP ;  /* 0x0000000000007918 */ /* 0x000fe20000000000 */
.L_x_1816:
[----:B------:R-:W5:Y:S01]  /*0590*/  SHFL.IDX PT, R3, R0, RZ, 0x1f ;  /* 0x00001fff00037589 */ /* 0x000f6200000e0000 */
[----:B------:R-:W-:Y:S01]  /*05a0*/  NOP ;  /* 0x0000000000007918 */ /* 0x000fe20000000000 */
[----:B-----5:R-:W-:-:S13]  /*05b0*/  ISETP.NE.AND P0, PT, R3, RZ, PT ;  /* 0x000000ff0300720c */ /* 0x020fda0003f05270 */
        /* <DEDUP_REMOVED lines=13> */
[----:B------:R0:W0:Y:S01]  /*0690*/  SYNCS.EXCH.64 URZ, [UR6+0x13288], UR4 ;  /* 0x01328804063f75b2 */ /* 0x0000220008000100 */
[----:B------:R-:W-:Y:S01]  /*06a0*/  NOP ;  /* 0x0000000000007918 */ /* 0x000fe20000000000 */
.L_x_1817:
        /* <DEDUP_REMOVED lines=22> */
.L_x_1818:
        /* <DEDUP_REMOVED lines=22> */
.L_x_1819:
[----:B--2---:R-:W-:Y:S01]  /*0970*/  ISETP.NE.AND P0, PT, R2, RZ, PT ;  /* 0x000000ff0200720c */ /* 0x004fe20003f05270 */
[----:B------:R-:W-:Y:S01]  /*0980*/  IMAD.MOV.U32 R2, RZ, RZ, 0x1 ;  /* 0x00000001ff027424 */ /* 0x000fe200078e00ff */
[----:B------:R-:W-:Y:S01]  /*0990*/  NOP ;  /* 0x0000000000007918 */ /* 0x000fe20000000000 */
[----:B------:R-:W-:Y:S01]  /*09a0*/  ULDC.64 UR40, c[0x0][0x208] ;  /* 0x0000820000287ab9 */ /* 0x000fe20000000a00 */
[----:B------:R-:W-:Y:S02]  /*09b0*/  BSSY B8, `(.L_x_1820) ;  /* 0x000177e000087945 */ /* 0x000fe40003800000 */
[----:B------:R-:W-:-:S05]  /*09c0*/  SEL R2, R2, 0x2, !P0 ;  /* 0x0000000202027807 */ /* 0x000fca0004000000 */
[----:B------:R2:W-:Y:S01]  /*09d0*/  STL [R1+0x20], R2 ;  /* 0x0000200201007387 */ /* 0x0005e20000100800 */
[----:B01-34-:R-:W-:Y:S06]  /*09e0*/  BAR.SYNC.DEFER_BLOCKING 0x0 ;  /* 0x0000000000007b1d */ /* 0x01bfec0000010000 */
[----:B------:R-:W-:Y:S05]  /*09f0*/  @!P0 BRA `(.L_x_1821) ;  /* 0x00000120008c8947 */ /* 0x000fea0003800000 */
.L_x_1822:
        /* <DEDUP_REMOVED lines=16> */
[----:B------:R-:W3:Y:S01]  /*0b00*/  LDL.LU R18, [R1+0x20] ;  /* 0x0000200001127983 */ /* 0x000ee20000300800 */
[----:B------:R-:W0:Y:S02]  /*0b10*/  S2R R0, SR_TID.X ;  /* 0x0000000000007919 */ /* 0x000e240000002100 */
[----:B0-----:R-:W-:-:S05]  /*0b20*/  VIADD R21, R0, 0xffffff80 ;  /* 0xffffff8000157836 */ /* 0x001fca0000000000 */
[----:B------:R-:W-:-:S04]  /*0b30*/  SHF.R.S32.HI R0, RZ, 0x1f, R21 ;  /* 0x0000001fff007819 */ /* 0x000fc80000011415 */
[----:B--2---:R-:W-:-:S04]  /*0b40*/  LEA.HI R2, R0, R21, RZ, 0x7 ;  /* 0x0000001500027211 */ /* 0x004fc800078f38ff */
[----:B------:R-:W-:-:S05]  /*0b50*/  LOP3.LUT R3, R2, 0xffffff80, RZ, 0xc0, !PT ;  /* 0xffffff8002037812 */ /* 0x000fca00078ec0ff */
[----:B------:R-:W-:Y:S01]  /*0b60*/  IMAD.IADD R20, R21, 0x1, -R3 ;  /* 0x0000000115147824 */ /* 0x000fe200078e0a03 */
[----:B------:R-:W-:-:S04]  /*0b70*/  LEA.HI R3, R0, R21, RZ, 0x5 ;  /* 0x0000001500037211 */ /* 0x000fc800078f28ff */
[----:B------:R-:W-:Y:S02]  /*0b80*/  SHF.R.S32.HI R9, RZ, 0x1f, R20 ;  /* 0x0000001fff097819 */ /* 0x000fe40000011414 */
[-C--:B------:R-:W-:Y:S02]  /*0b90*/  LEA.HI R7, R0, R21.reuse, RZ, 0x4 ;  /* 0x0000001500077211 */ /* 0x080fe400078f20ff */
[----:B------:R-:W-:Y:S01]  /*0ba0*/  LEA.HI R12, R9, R20, RZ, 0x2 ;  /* 0x00000014090c7211 */ /* 0x000fe200078f10ff */
[----:B------:R-:W-:Y:S01]  /*0bb0*/  IMAD.SHL.U32 R5, R3, 0x20, RZ ;  /* 0x0000002003057824 */ /* 0x000fe200078e00ff */
[----:B------:R-:W-:Y:S02]  /*0bc0*/  LOP3.LUT R4, R7, 0x3fffff0, RZ, 0xc0, !PT ;  /* 0x03fffff007047812 */ /* 0x000fe400078ec0ff */
[--C-:B------:R-:W-:Y:S02]  /*0bd0*/  SHF.R.S32.HI R6, RZ, 0x2, R12.reuse ;  /* 0x00000002ff067819 */ /* 0x100fe4000001140c */
[----:B------:R-:W-:Y:S01]  /*0be0*/  SHF.R.S32.HI R11, RZ, 0x1f, R12 ;  /* 0x0000001fff0b7819 */ /* 0x000fe2000001140c */
[C---:B------:R-:W-:Y:S01]  /*0bf0*/  IMAD.IADD R4, R21.reuse, 0x1, -R4 ;  /* 0x0000000115047824 */ /* 0x040fe200078e0a04 */
[----:B------:R-:W-:-:S02]  /*0c00*/  LEA.HI R3, R21, R21, RZ, 0x1 ;  /* 0x0000001515037211 */ /* 0x000fc400078f08ff */
[----:B------:R-:W-:Y:S02]  /*0c10*/  LEA.HI R11, R11, R6, RZ, 0x3 ;  /* 0x000000060b0b7211 */ /* 0x000fe400078f18ff */
[----:B------:R-:W-:Y:S02]  /*0c20*/  LOP3.LUT R5, R5, 0xfffffc00, RZ, 0xc0, !PT ;  /* 0xfffffc0005057812 */ /* 0x000fe400078ec0ff */
[----:B------:R-:W-:Y:S02]  /*0c30*/  LOP3.LUT R11, R11, 0xfffffff8, RZ, 0xc0, !PT ;  /* 0xfffffff80b0b7812 */ /* 0x000fe400078ec0ff */
[----:B------:R-:W-:Y:S01]  /*0c40*/  SHF.R.S32.HI R156, RZ, 0x1, R3 ;  /* 0x00000001ff9c7819 */ /* 0x000fe20000011403 */
[----:B------:R-:W-:Y:S01]  /*0c50*/  IMAD R10, R4, 0x40, R5 ;  /* 0x00000040040a7824 */ /* 0x000fe200078e0205 */
[----:B------:R-:W-:Y:S01]  /*0c60*/  LEA.HI R4, R0, R21, RZ, 0x2 ;  /* 0x0000001500047211 */ /* 0x000fe200078f10ff */
[----:B------:R-:W-:Y:S01]  /*0c70*/  IMAD.IADD R17, R6, 0x1, -R11 ;  /* 0x0000000106117824 */ /* 0x000fe200078e0a0b */
[----:B------:R-:W-:-:S02]  /*0c80*/  SHF.R.S32.HI R22, RZ, 0x7, R2 ;  /* 0x00000007ff167819 */ /* 0x000fc40000011402 */
[----:B------:R-:W-:Y:S02]  /*0c90*/  SHF.R.S32.HI R8, RZ, 0x4, R7 ;  /* 0x00000004ff087819 */ /* 0x000fe40000011407 */
[----:B------:R-:W-:Y:S02]  /*0ca0*/  LEA.HI R6, R3, R156, RZ, 0x1 ;  /* 0x0000009c03067211 */ /* 0x000fe400078f08ff */
[--C-:B------:R-:W-:Y:S02]  /*0cb0*/  SHF.R.S32.HI R2, RZ, 0x2, R4.reuse ;  /* 0x00000002ff027819 */ /* 0x100fe40000011404 */
[----:B------:R-:W-:Y:S01]  /*0cc0*/  SHF.R.S32.HI R5, RZ, 0x1f, R4 ;  /* 0x0000001fff057819 */ /* 0x000fe20000011404 */
[----:B------:R-:W-:Y:S01]  /*0cd0*/  IMAD.HI R11, R22, 0x55555556, RZ ;  /* 0x55555556160b7827 */ /* 0x000fe200078e02ff */
[----:B------:R-:W-:Y:S02]  /*0ce0*/  LEA.HI R4, R7, R8, RZ, 0x1 ;  /* 0x0000000807047211 */ /* 0x000fe400078f08ff */
[----:B------:R-:W-:-:S02]  /*0cf0*/  LOP3.LUT R7, R6, 0x3fffffe, RZ, 0xc0, !PT ;  /* 0x03fffffe06077812 */ /* 0x000fc400078ec0ff */
[----:B------:R-:W-:Y:S02]  /*0d00*/  LEA.HI R6, R9, R20, RZ, 0x5 ;  /* 0x0000001409067211 */ /* 0x000fe400078f28ff */
[----:B------:R-:W-:Y:S02]  /*0d10*/  LOP3.LUT R9, R4, 0x1ffffffe, RZ, 0xc0, !PT ;  /* 0x1ffffffe04097812 */ /* 0x000fe400078ec0ff */
[----:B------:R-:W-:Y:S02]  /*0d20*/  LEA.HI R5, R5, R2, RZ, 0x2 ;  /* 0x0000000205057211 */ /* 0x000fe400078f10ff */
[----:B------:R-:W-:Y:S02]  /*0d30*/  LEA.HI R11, R11, R11, RZ, 0x1 ;  /* 0x0000000b0b0b7211 */ /* 0x000fe400078f08ff */
[----:B------:R-:W-:Y:S01]  /*0d40*/  SHF.R.S32.HI R6, RZ, 0x5, R6 ;  /* 0x00000005ff067819 */ /* 0x000fe20000011406 */
[----:B------:R-:W-:Y:S01]  /*0d50*/  IMAD.IADD R9, R8, 0x1, -R9 ;  /* 0x0000000108097824 */ /* 0x000fe200078e0a09 */
[----:B------:R-:W-:Y:S01]  /*0d60*/  LOP3.LUT R5, R5, 0xfffffffc, RZ, 0xc0, !PT ;  /* 0xfffffffc05057812 */ /* 0x000fe200078ec0ff */
[----:B------:R-:W-:-:S02]  /*0d70*/  IMAD R11, R11, -0x3, R22 ;  /* 0xfffffffd0b0b7824 */ /* 0x000fc400078e0216 */
[----:B------:R-:W-:Y:S02]  /*0d80*/  IMAD R6, R6, 0x10, R17 ;  /* 0x0000001006067824 */ /* 0x000fe400078e0211 */
[----:B------:R-:W-:Y:S02]  /*0d90*/  IMAD R4, R9, 0x8, R10 ;  /* 0x0000000809047824 */ /* 0x000fe400078e020a */
[----:B------:R-:W-:Y:S02]  /*0da0*/  IMAD.IADD R5, R2, 0x1, -R5 ;  /* 0x0000000102057824 */ /* 0x000fe400078e0a05 */
[----:B------:R-:W-:Y:S01]  /*0db0*/  IMAD R2, R11, 0x40, R6 ;  /* 0x000000400b027824 */ /* 0x000fe200078e0206 */
[----:B------:R0:W-:Y:S04]  /*0dc0*/  STL [R1+0x70], R4 ;  /* 0x0000700401007387 */ /* 0x0001e80000100800 */
[----:B------:R-:W-:Y:S01]  /*0dd0*/  STL [R1+0x4], R13 ;  /* 0x0000040d01007387 */ /* 0x000fe20000100800 */
[----:B------:R-:W-:-:S03]  /*0de0*/  LOP3.LUT R3, R3, 0xfffffffe, RZ, 0xc0, !PT ;  /* 0xfffffffe03037812 */ /* 0x000fc600078ec0ff */
[----:B------:R3:W-:Y:S04]  /*0df0*/  STL [R1+0x40], R2 ;  /* 0x0000400201007387 */ /* 0x0007e80000100800 */
[----:B------:R-:W-:Y:S04]  /*0e00*/  STL [R1+0x68], R5 ;  /* 0x0000680501007387 */ /* 0x000fe80000100800 */
[----:B------:R-:W-:Y:S04]  /*0e10*/  STL [R1+0x8], R14 ;  /* 0x0000080e01007387 */ /* 0x000fe80000100800 */
[----:B------:R-:W-:Y:S01]  /*0e20*/  STL [R1+0xc], R15 ;  /* 0x00000c0f01007387 */ /* 0x000fe20000100800 */
[----:B0-----:R-:W-:-:S03]  /*0e30*/  IMAD.IADD R4, R21, 0x1, -R3 ;  /* 0x0000000115047824 */ /* 0x001fc600078e0a03 */
[----:B------:R-:W-:Y:S01]  /*0e40*/  STL [R1+0x58], RZ ;  /* 0x000058ff01007387 */ /* 0x000fe20000100800 */
[----:B------:R-:W-:-:S04]  /*0e50*/  IMAD.IADD R7, R156, 0x1, -R7 ;  /* 0x000000019c077824 */ /* 0x000fc800078e0a07 */
[----:B------:R-:W-:Y:S01]  /*0e60*/  IMAD R7, R8, 0x8, R7 ;  /* 0x0000000808077824 */ /* 0x000fe200078e0207 */
[----:B------:R-:W-:Y:S01]  /*0e70*/  LOP3.LUT R12, R12, 0x7ffffffc, RZ, 0xc0, !PT ;  /* 0x7ffffffc0c0c7812 */ /* 0x000fe200078ec0ff */
[----:B------:R-:W-:Y:S02]  /*0e80*/  IMAD.MOV.U32 R17, RZ, RZ, RZ ;  /* 0x000000ffff117224 */ /* 0x000fe400078e00ff */
[----:B------:R-:W-:Y:S02]  /*0e90*/  IMAD.MOV.U32 R157, RZ, RZ, RZ ;  /* 0x000000ffff9d7224 */ /* 0x000fe400078e00ff */
[----:B------:R-:W-:Y:S01]  /*0ea0*/  IMAD.MOV.U32 R22, RZ, RZ, RZ ;  /* 0x000000ffff167224 */ /* 0x000fe200078e00ff */
[----:B---3--:R-:W-:-:S05]  /*0eb0*/  LOP3.LUT R2, R18, 0x1, RZ, 0xfc, !PT ;  /* 0x0000000112027812 */ /* 0x008fca00078efcff */
[----:B------:R0:W-:Y:S01]  /*0ec0*/  STL [R1+0x10], R2 ;  /* 0x0000100201007387 */ /* 0x0001e20000100800 */
[----:B------:R-:W-:Y:S01]  /*0ed0*/  IMAD.SHL.U32 R18, R4, 0x10, RZ ;  /* 0x0000001004127824 */ /* 0x000fe200078e00ff */
[----:B0-----:R-:W-:Y:S01]  /*0ee0*/  LEA.HI R2, R0, R21, RZ, 0x3 ;  /* 0x0000001500027211 */ /* 0x001fe200078f18ff */
[----:B------:R-:W-:-:S03]  /*0ef0*/  IMAD.SHL.U32 R0, R5, 0x80, RZ ;  /* 0x0000008005007824 */ /* 0x000fc600078e00ff */
[----:B------:R-:W-:Y:S02]  /*0f00*/  SHF.R.S32.HI R8, RZ, 0x3, R2 ;  /* 0x00000003ff087819 */ /* 0x000fe40000011402 */
[----:B------:R-:W-:Y:S02]  /*0f10*/  LOP3.LUT R4, R0, 0x180, RZ, 0xc0, !PT ;  /* 0x0000018000047812 */ /* 0x000fe400078ec0ff */
[----:B------:R-:W-:Y:S02]  /*0f20*/  LOP3.LUT R3, R2, 0x1ffffff8, RZ, 0xc0, !PT ;  /* 0x1ffffff802037812 */ /* 0x000fe400078ec0ff */
[----:B------:R-:W-:Y:S02]  /*0f30*/  SHF.R.S32.HI R0, RZ, 0x1f, R156 ;  /* 0x0000001fff007819 */ /* 0x000fe4000001149c */
[C---:B------:R-:W-:Y:S02]  /*0f40*/  LOP3.LUT R0, R4.reuse, 0x10, R18, 0xf8, !PT ;  /* 0x0000001004007812 */ /* 0x040fe400078ef812 */
[----:B------:R-:W-:Y:S01]  /*0f50*/  SHF.R.U32.HI R5, RZ, 0x3, R4 ;  /* 0x00000003ff057819 */ /* 0x000fe20000011604 */
[----:B------:R-:W-:Y:S01]  /*0f60*/  STL [R1+0x14], RZ ;  /* 0x000014ff01007387 */ /* 0x000fe20000100800 */
[----:B------:R-:W-:Y:S01]  /*0f70*/  LOP3.LUT R2, R4, 0x30, R18, 0xf8, !PT ;  /* 0x0000003004027812 */ /* 0x000fe200078ef812 */
[----:B------:R-:W-:Y:S01]  /*0f80*/  IMAD.IADD R3, R21, 0x1, -R3 ;  /* 0x0000000115037824 */ /* 0x000fe200078e0a03 */
[----:B------:R-:W-:Y:S01]  /*0f90*/  LOP3.LUT R0, R0, R5, RZ, 0x3c, !PT ;  /* 0x0000000500007212 */ /* 0x000fe200078e3cff */
[----:B------:R-:W-:Y:S04]  /*0fa0*/  STL [R1+0x28], R8 ;  /* 0x0000280801007387 */ /* 0x000fe80000100800 */
[----:B------:R0:W-:Y:S01]  /*0fb0*/  STL [R1+0x30], R4 ;  /* 0x0000300401007387 */ /* 0x0001e20000100800 */
[----:B------:R-:W-:-:S03]  /*0fc0*/  IMAD.SHL.U32 R6, R3, 0x8, RZ ;  /* 0x0000000803067824 */ /* 0x000fc600078e00ff */
[----:B------:R1:W-:Y:S01]  /*0fd0*/  STL [R1+0x34], R5 ;  /* 0x0000340501007387 */ /* 0x0003e20000100800 */
[----:B------:R-:W-:Y:S02]  /*0fe0*/  IMAD.IADD R3, R20, 0x1, -R12 ;  /* 0x0000000114037824 */ /* 0x000fe400078e0a0c */
[----:B0-----:R-:W-:Y:S01]  /*0ff0*/  IMAD.SHL.U32 R4, R7, 0x40, RZ ;  /* 0x0000004007047824 */ /* 0x001fe200078e00ff */
[----:B-1----:R-:W-:-:S03]  /*1000*/  LOP3.LUT R5, R2, R5, RZ, 0x3c, !PT ;  /* 0x0000000502057212 */ /* 0x002fc600078e3cff */
[----:B------:R-:W-:Y:S01]  /*1010*/  IMAD.IADD R2, R4, 0x1, R0 ;  /* 0x0000000104027824 */ /* 0x000fe200078e0200 */
[----:B------:R0:W-:Y:S01]  /*1020*/  STL [R1+0x38], R4 ;  /* 0x0000380401007387 */ /* 0x0001e20000100800 */
[----:B------:R-:W-:-:S03]  /*1030*/  IADD3 R0, R16, R4, R5 ;  /* 0x0000000410007210 */ /* 0x000fc60007ffe005 */
[----:B------:R0:W-:Y:S04]  /*1040*/  STL [R1+0x4c], R6 ;  /* 0x00004c0601007387 */ /* 0x0001e80000100800 */
[----:B------:R0:W-:Y:S04]  /*1050*/  STL [R1+0x3c], R3 ;  /* 0x00003c0301007387 */ /* 0x0001e80000100800 */
[----:B------:R0:W-:Y:S04]  /*1060*/  STL [R1+0x6c], R0 ;  /* 0x00006c0001007387 */ /* 0x0001e80000100800 */
[----:B------:R0:W-:Y:S02]  /*1070*/  STL [R1+0x18], R2 ;  /* 0x0000180201007387 */ /* 0x0001e40000100800 */
.L_x_1950:
[----:B0-2---:R-:W2:Y:S01]  /*1080*/  LDL.LU R0, [R1+0xc] ;  /* 0x00000c0001007983 */ /* 0x005ea20000300800 */
[----:B------:R-:W2:Y:S01]  /*1090*/  LDC.64 R2, c[0x0][0xc60] ;  /* 0x00031800ff027b82 */ /* 0x000ea20000000a00 */
[----:B------:R-:W-:Y:S01]  /*10a0*/  ULDC.64 UR4, c[0x0][0xa28] ;  /* 0x00028a0000047ab9 */ /* 0x000fe20000000a00 */
[----:B------:R-:W-:Y:S01]  /*10b0*/  ULDC.64 UR8, c[0x0][0xa18] ;  /* 0x0002860000087ab9 */ /* 0x000fe20000000a00 */
[----:B------:R-:W-:Y:S01]  /*10c0*/  ISETP.NE.U32.AND P2, PT, RZ, UR4, PT ;  /* 0x00000004ff007c0c */ /* 0x000fe2000bf45070 */
[----:B-1---5:R-:W-:Y:S01]  /*10d0*/  IMAD.MOV.U32 R9, RZ, RZ, RZ ;  /* 0x000000ffff097224 */ /* 0x022fe200078e00ff */
[----:B------:R-:W3:Y:S01]  /*10e0*/  LDL R26, [R1+0x8] ;  /* 0x00000800011a7983 */ /* 0x000ee20000100800 */
[----:B------:R-:W-:Y:S01]  /*10f0*/  ULDC.64 UR6, c[0x0][0xa08] ;  /* 0x0002820000067ab9 */ /* 0x000fe20000000a00 */
[----:B------:R-:W-:Y:S02]  /*1100*/  ISETP.NE.AND.EX P2, PT, RZ, UR5, PT, P2 ;  /* 0x00000005ff007c0c */ /* 0x000fe4000bf45320 */
[----:B----4-:R-:W4:Y:S01]  /*1110*/  LDL R10, [R1+0x4] ;  /* 0x00000400010a7983 */ /* 0x010f220000100800 */
[----:B--2---:R-:W-:-:S05]  /*1120*/  IMAD.WIDE R2, R0, 0x4, R2 ;  /* 0x0000000400027825 */ /* 0x004fca00078e0202 */
[----:B------:R-:W2:Y:S01]  /*1130*/  LDG.E R0, desc[UR40][R2.64] ;  /* 0x0000002802007981 */ /* 0x000ea2000c1e1900 */
[----:B------:R-:W-:-:S04]  /*1140*/  ISETP.NE.U32.AND P1, PT, RZ, UR8, PT ;  /* 0x00000008ff007c0c */ /* 0x000fc8000bf25070 */
[----:B------:R-:W-:Y:S02]  /*1150*/  ISETP.NE.AND.EX P1, PT, RZ, UR9, PT, P1 ;  /* 0x00000009ff007c0c */ /* 0x000fe4000bf25310 */
[----:B------:R-:W-:-:S04]  /*1160*/  ISETP.NE.U32.AND P0, PT, RZ, UR6, PT ;  /* 0x00000006ff007c0c */ /* 0x000fc8000bf05070 */
[----:B------:R-:W-:Y:S01]  /*1170*/  ISETP.NE.AND.EX P0, PT, RZ, UR7, PT, P0 ;  /* 0x00000007ff007c0c */ /* 0x000fe2000bf05300 */
[----:B------:R-:W-:Y:S01]  /*1180*/  IMAD.MOV.U32 R27, RZ, RZ, RZ ;  /* 0x000000ffff1b7224 */ /* 0x000fe200078e00ff */
[----:B--2---:R-:W-:Y:S02]  /*1190*/  SHF.R.S32.HI R4, RZ, 0x1f, R0 ;  /* 0x0000001fff047819 */ /* 0x004fe40000011400 */
[C---:B------:R-:W-:Y:S01]  /*11a0*/  @P2 LEA R2, P3, R0.reuse, UR4, 0x2 ;  /* 0x0000000400022c11 */ /* 0x040fe2000f8610ff */
[----:B------:R-:W-:-:S03]  /*11b0*/  IMAD.SHL.U32 R32, R0, 0x4, RZ ;  /* 0x0000000400207824 */ /* 0x000fc600078e00ff */
[C-C-:B------:R-:W-:Y:S01]  /*11c0*/  @P2 LEA.HI.X R3, R0.reuse, UR5, R4.reuse, 0x2, P3 ;  /* 0x0000000500032c11 */ /* 0x140fe200098f1404 */
[----:B------:R-:W-:Y:S01]  /*11d0*/  STL [R1+0x44], R0 ;  /* 0x0000440001007387 */ /* 0x000fe20000100800 */
[----:B------:R-:W-:Y:S01]  /*11e0*/  SHF.L.U64.HI R31, R0, 0x2, R4 ;  /* 0x00000002001f7819 */ /* 0x000fe20000010204 */
[----:B------:R-:W-:Y:S02]  /*11f0*/  ULDC UR4, c[0x0][0x288] ;  /* 0x0000a20000047ab9 */ /* 0x000fe40000000800 */
[----:B------:R0:W-:Y:S04]  /*1200*/  STL [R1+0x5c], R4 ;  /* 0x00005c0401007387 */ /* 0x0001e80000100800 */
[----:B------:R1:W5:Y:S01]  /*1210*/  @P2 LDG.E R9, desc[UR40][R2.64] ;  /* 0x0000002802092981 */ /* 0x000362000c1e1900 */
[----:B------:R-:W-:Y:S01]  /*1220*/  IMAD.U32 R8, RZ, RZ, UR4 ;  /* 0x00000004ff087e24 */ /* 0x000fe2000f8e00ff */
[C---:B------:R-:W-:Y:S01]  /*1230*/  IADD3 R6, P4, R32.reuse, UR6, RZ ;  /* 0x0000000620067c10 */ /* 0x040fe2000ff9e0ff */
[----:B------:R-:W-:Y:S01]  /*1240*/  ULDC.64 UR4, c[0x0][0x3f8] ;  /* 0x0000fe0000047ab9 */ /* 0x000fe20000000a00 */
[----:B0-----:R-:W-:-:S04]  /*1250*/  @P1 IADD3 R4, P2, R32, UR8, RZ ;  /* 0x0000000820041c10 */ /* 0x001fc8000ff5e0ff */
[C---:B------:R-:W-:Y:S02]  /*1260*/  @P1 IADD3.X R5, R31.reuse, UR9, RZ, P2, !PT ;  /* 0x000000091f051c10 */ /* 0x040fe400097fe4ff */
[----:B------:R-:W-:Y:S01]  /*1270*/  IADD3.X R7, R31, UR7, RZ, P4, !PT ;  /* 0x000000071f077c10 */ /* 0x000fe2000a7fe4ff */
[----:B------:R1:W-:Y:S01]  /*1280*/  STL [R1+0x50], R32 ;  /* 0x0000502001007387 */ /* 0x0003e20000100800 */
[----:B------:R-:W-:Y:S01]  /*1290*/  UISETP.NE.U32.AND UP0, UPT, UR4, URZ, UPT ;  /* 0x0000003f0400728c */ /* 0x000fe2000bf05070 */
[----:B------:R-:W-:Y:S02]  /*12a0*/  ULDC.64 UR8, c[0x0][0xa20] ;  /* 0x0002880000087ab9 */ /* 0x000fe40000000a00 */
[----:B------:R-:W2:Y:S04]  /*12b0*/  @P1 LDG.E R8, desc[UR40][R4.64] ;  /* 0x0000002804081981 */ /* 0x000ea8000c1e1900 */
[----:B------:R1:W5:Y:S04]  /*12c0*/  @P0 LDG.E R27, desc[UR40][R6.64] ;  /* 0x00000028061b0981 */ /* 0x000368000c1e1900 */
[----:B------:R1:W-:Y:S01]  /*12d0*/  STL [R1+0x54], R31 ;  /* 0x0000541f01007387 */ /* 0x0003e20000100800 */
[----:B------:R-:W-:Y:S01]  /*12e0*/  UISETP.NE.AND.EX UP0, UPT, UR5, URZ, UPT, UP0 ;  /* 0x0000003f0500728c */ /* 0x000fe2000bf05300 */
[----:B------:R-:W-:Y:S01]  /*12f0*/  ULDC UR4, c[0x0][0x404] ;  /* 0x0001010000047ab9 */ /* 0x000fe20000000800 */
[----:B------:R-:W-:-:S02]  /*1300*/  ISETP.NE.U32.AND P2, PT, RZ, UR8, PT ;  /* 0x00000008ff007c0c */ /* 0x000fc4000bf45070 */
[----:B------:R-:W-:Y:S01]  /*1310*/  USEL UR4, UR4, 0x1, UP0 ;  /* 0x0000000104047887 */ /* 0x000fe20008000000 */
[----:B------:R-:W-:Y:S01]  /*1320*/  ULDC UR5, c[0x0][0x2e0] ;  /* 0x0000b80000057ab9 */ /* 0x000fe20000000800 */
[----:B------:R-:W-:Y:S02]  /*1330*/  ISETP.NE.AND.EX P2, PT, RZ, UR9, PT, P2 ;  /* 0x00000009ff007c0c */ /* 0x000fe4000bf45320 */
[----:B------:R-:W-:-:S03]  /*1340*/  UIMAD UR4, UR4, UR5, URZ ;  /* 0x00000005040472a4 */ /* 0x000fc6000f8e023f */
[----:B------:R-:W-:Y:S01]  /*1350*/  ULDC UR5, c[0x0][0x338] ;  /* 0x0000ce0000057ab9 */ /* 0x000fe20000000800 */
[----:B------:R-:W-:Y:S01]  /*1360*/  IMAD.MOV.U32 R25, RZ, RZ, R0 ;  /* 0x000000ffff197224 */ /* 0x000fe200078e0000 */
[----:B--2---:R1:W-:Y:S04]  /*1370*/  STL [R1+0x20], R8 ;  /* 0x0000200801007387 */ /* 0x0043e80000100800 */
[----:B----4-:R1:W-:Y:S04]  /*1380*/  STL [R1+0x60], R10 ;  /* 0x0000600a01007387 */ /* 0x0103e80000100800 */
[----:B---3--:R1:W-:Y:S01]  /*1390*/  STL [R1+0x48], R26 ;  /* 0x0000481a01007387 */ /* 0x0083e20000100800 */
[----:B------:R-:W-:Y:S05]  /*13a0*/  @P1 BRA `(.L_x_1824) ;  /* 0x0000000000281947 */ /* 0x000fea0003800000 */
        /* <DEDUP_REMOVED lines=10> */
.L_x_1824:
[----:B------:R-:W-:Y:S02]  /*1450*/  IMAD.U32 R30, RZ, RZ, UR5 ;  /* 0x00000005ff1e7e24 */ /* 0x000fe4000f8e00ff */
[----:B------:R-:W-:Y:S01]  /*1460*/  IMAD.U32 R24, RZ, RZ, UR4 ;  /* 0x00000004ff187e24 */ /* 0x000fe2000f8e00ff */
[----:B------:R-:W-:Y:S06]  /*1470*/  @!P2 BRA `(.L_x_1825) ;  /* 0x000000000010a947 */ /* 0x000fec0003800000 */
[----:B-1----:R-:W-:-:S04]  /*1480*/  IADD3 R2, P0, R32, UR8, RZ ;  /* 0x0000000820027c10 */ /* 0x002fc8000ff1e0ff */
[----:B------:R-:W-:-:S05]  /*1490*/  IADD3.X R3, R31, UR9, RZ, P0, !PT ;  /* 0x000000091f037c10 */ /* 0x000fca00087fe4ff */
[----:B------:R2:W5:Y:S01]  /*14a0*/  LDG.E R24, desc[UR40][R2.64] ;  /* 0x0000002802187981 */ /* 0x000562000c1e1900 */
[----:B------:R-:W-:Y:S05]  /*14b0*/  BRA `(.L_x_1826) ;  /* 0x0000000000107947 */ /* 0x000fea0003800000 */
.L_x_1825:
[----:B------:R-:W-:Y:S05]  /*14c0*/  @!P0 BRA `(.L_x_1826) ;  /* 0x00000000000c8947 */ /* 0x000fea0003800000 */
[----:B-1----:R-:W2:Y:S04]  /*14d0*/  LDG.E R3, desc[UR40][R6.64] ;  /* 0x0000002806037981 */ /* 0x002ea8000c1e1900 */
[----:B------:R-:W2:Y:S02]  /*14e0*/  LDG.E R24, desc[UR40][R6.64+0x4] ;  /* 0x0000042806187981 */ /* 0x000ea4000c1e1900 */
[----:B--2---:R-:W-:-:S07]  /*14f0*/  IMAD.IADD R24, R24, 0x1, -R3 ;  /* 0x0000000118187824 */ /* 0x004fce00078e0a03 */
.L_x_1826:
[----:B------:R-:W-:Y:S02]  /*1500*/  ULDC.64 UR4, c[0x0][0xa10] ;  /* 0x0002840000047ab9 */ /* 0x000fe40000000a00 */
[----:B------:R-:W-:-:S04]  /*1510*/  ISETP.NE.U32.AND P0, PT, RZ, UR4, PT ;  /* 0x00000004ff007c0c */ /* 0x000fc8000bf05070 */
[----:B------:R-:W-:Y:S01]  /*1520*/  ISETP.NE.AND.EX P0, PT, RZ, UR5, PT, P0 ;  /* 0x00000005ff007c0c */ /* 0x000fe2000bf05300 */
[----:B------:R-:W-:-:S12]  /*1530*/  ULDC.64 UR4, c[0x0][0xa30] ;  /* 0x00028c0000047ab9 */ /* 0x000fd80000000a00 */
[----:B-12---:R-:W1:Y:S02]  /*1540*/  @P0 LDC.64 R2, c[0x0][0xa10] ;  /* 0x00028400ff020b82 */ /* 0x006e640000000a00 */
[----:B-1----:R-:W-:-:S05]  /*1550*/  @P0 IMAD.WIDE R2, R25, 0x4, R2 ;  /* 0x0000000419020825 */ /* 0x002fca00078e0202 */
[----:B------:R-:W2:Y:S04]  /*1560*/  @P0 LDG.E R0, desc[UR40][R2.64] ;  /* 0x0000002802000981 */ /* 0x000ea8000c1e1900 */
[----:B------:R1:W2:Y:S01]  /*1570*/  @P0 LDG.E R7, desc[UR40][R2.64+0x4] ;  /* 0x0000042802070981 */ /* 0x0002a2000c1e1900 */
[----:B------:R-:W-:Y:S01]  /*1580*/  ISETP.NE.U32.AND P1, PT, RZ, UR4, PT ;  /* 0x00000004ff007c0c */ /* 0x000fe2000bf25070 */
[----:B-----5:R-:W-:-:S03]  /*1590*/  IMAD.MOV.U32 R28, RZ, RZ, R24 ;  /* 0x000000ffff1c7224 */ /* 0x020fc600078e0018 */
[----:B------:R-:W-:Y:S01]  /*15a0*/  ISETP.NE.AND.EX P1, PT, RZ, UR5, PT, P1 ;  /* 0x00000005ff007c0c */ /* 0x000fe2000bf25310 */
[----:B------:R-:W-:Y:S02]  /*15b0*/  IMAD.MOV.U32 R6, RZ, RZ, 0xc0 ;  /* 0x000000c0ff067424 */ /* 0x000fe400078e00ff */
[----:B------:R-:W-:Y:S02]  /*15c0*/  IMAD.IADD R9, R24, 0x1, -R9 ;  /* 0x0000000118097824 */ /* 0x000fe400078e0a09 */
[----:B-1----:R-:W-:-:S08]  /*15d0*/  IMAD R2, R10, R6, 0x15f ;  /* 0x0000015f0a027424 */ /* 0x002fd000078e0206 */
[----:B------:R-:W-:-:S04]  /*15e0*/  @P1 IADD3 R4, P2, R32, UR4, RZ ;  /* 0x0000000420041c10 */ /* 0x000fc8000ff5e0ff */
[----:B------:R-:W-:-:S05]  /*15f0*/  @P1 IADD3.X R5, R31, UR5, RZ, P2, !PT ;  /* 0x000000051f051c10 */ /* 0x000fca00097fe4ff */
[----:B------:R1:W5:Y:S01]  /*1600*/  @P1 LDG.E R28, desc[UR40][R4.64] ;  /* 0x00000028041c1981 */ /* 0x000362000c1e1900 */
[----:B--2---:R-:W-:-:S04]  /*1610*/  @P0 IMAD.IADD R30, R7, 0x1, -R0 ;  /* 0x00000001071e0824 */ /* 0x004fc800078e0a00 */
[----:B------:R-:W-:-:S04]  /*1620*/  IMAD.IADD R3, R9, 0x1, R30 ;  /* 0x0000000109037824 */ /* 0x000fc800078e021e */
[C---:B------:R-:W-:Y:S01]  /*1630*/  VIADD R0, R3.reuse, 0x9f ;  /* 0x0000009f03007836 */ /* 0x040fe20000000000 */
[----:B------:R-:W-:Y:S01]  /*1640*/  IADD3 R2, R3, R2, -R8 ;  /* 0x0000000203027210 */ /* 0x000fe20007ffe808 */
[----:B------:R2:W-:Y:S02]  /*1650*/  STL [R1+0x24], R3 ;  /* 0x0000240301007387 */ /* 0x0005e40000100800 */
[----:B------:R-:W-:-:S04]  /*1660*/  IMAD.HI R0, R0, 0x66666667, RZ ;  /* 0x6666666700007827 */ /* 0x000fc800078e02ff */
[----:B------:R-:W-:Y:S01]  /*1670*/  IMAD.HI R2, R2, 0x66666667, RZ ;  /* 0x6666666702027827 */ /* 0x000fe200078e02ff */
[----:B--2---:R-:W-:-:S04]  /*1680*/  SHF.R.U32.HI R3, RZ, 0x1f, R0 ;  /* 0x0000001fff037819 */ /* 0x004fc80000011600 */
[----:B-1----:R-:W-:Y:S02]  /*1690*/  SHF.R.U32.HI R5, RZ, 0x1f, R2 ;  /* 0x0000001fff057819 */ /* 0x002fe40000011602 */
[----:B------:R-:W-:Y:S02]  /*16a0*/  LEA.HI.SX32 R104, R0, R3, 0x1a ;  /* 0x0000000300687211 */ /* 0x000fe400078fd2ff */
[----:B------:R-:W-:Y:S01]  /*16b0*/  LEA.HI.SX32 R5, R2, R5, 0x1a ;  /* 0x0000000502057211 */ /* 0x000fe200078fd2ff */
[----:B------:R-:W-:-:S03]  /*16c0*/  IMAD.MOV R2, RZ, RZ, -R9 ;  /* 0x000000ffff027224 */ /* 0x000fc600078e0a09 */
[----:B------:R-:W-:Y:S02]  /*16d0*/  VIMNMX R5, R104, R5, PT ;  /* 0x0000000568057248 */ /* 0x000fe40003fe0100 */
[----:B------:R-:W-:-:S03]  /*16e0*/  VIMNMX R2, RZ, R2, !PT ;  /* 0x00000002ff027248 */ /* 0x000fc60007fe0100 */
[----:B------:R-:W-:-:S05]  /*16f0*/  IMAD R5, R5, 0xa0, -R9 ;  /* 0x000000a005057824 */ /* 0x000fca00078e0a09 */
[----:B------:R-:W-:-:S04]  /*1700*/  VIMNMX R5, R5, R30, PT ;  /* 0x0000001e05057248 */ /* 0x000fc80003fe0100 */
        /* <DEDUP_REMOVED lines=26> */
[----:B0-----:R-:W-:Y:S02]  /*18b0*/  IMAD.MOV.U32 R8, RZ, RZ, 0x70 ;  /* 0x00000070ff087424 */ /* 0x001fe400078e00ff */
[----:B------:R-:W-:Y:S02]  /*18c0*/  IMAD.MOV.U32 R12, RZ, RZ, 0x1 ;  /* 0x00000001ff0c7424 */ /* 0x000fe400078e00ff */
[----:B-1----:R-:W-:-:S07]  /*18d0*/  IMAD.MOV.U32 R13, RZ, RZ, RZ ;  /* 0x000000ffff0d7224 */ /* 0x002fce00078e00ff */
[----:B------:R-:W-:-:S07]  /*18e0*/  LEPC R20, `(.L_x_1829) ;  /* 0x000000001014794e */ /* 0x000fce0000000000 */
[----:B--2--5:R-:W-:Y:S05]  /*18f0*/  CALL.ABS.NOINC R14 ;  /* 0x000000000e007343 */ /* 0x024fea0003c00000 */
.L_x_1829:
[----:B------:R-:W-:Y:S05]  /*1900*/  BSYNC B6 ;  /* 0x0000000000067941 */ /* 0x000fea0003800000 */
.L_x_1828:
        /* <DEDUP_REMOVED lines=20> */
.L_x_1831:
[----:B------:R-:W-:Y:S05]  /*1a50*/  BSYNC B6 ;  /* 0x0000000000067941 */ /* 0x000fea0003800000 */
.L_x_1830:
[----:B------:R-:W-:Y:S01]  /*1a60*/  ULDC.64 UR4, c[0x0][0x9f8] ;  /* 0x00027e0000047ab9 */ /* 0x000fe20000000a00 */
[----:B------:R-:W-:Y:S01]  /*1a70*/  IMAD.IADD R27, R27, 0x1, R24 ;  /* 0x000000011b1b7824 */ /* 0x000fe200078e0218 */
[----:B------:R-:W-:Y:S01]  /*1a80*/  ISETP.NE.U32.AND P0, PT, RZ, UR4, PT ;  /* 0x00000004ff007c0c */ /* 0x000fe2000bf05070 */
[----:B------:R-:W2:Y:S01]  /*1a90*/  LDL R24, [R1+0x30] ;  /* 0x0000300001187983 */ /* 0x000ea20000100800 */
[----:B------:R-:W1:Y:S08]  /*1aa0*/  LDC R0, c[0x0][0x428] ;  /* 0x00010a00ff007b82 */ /* 0x000e700000000800 */
[----:B------:R-:W3:Y:S01]  /*1ab0*/  LDC.64 R44, c[0x0][0x2f0] ;  /* 0x0000bc00ff2c7b82 */ /* 0x000ee20000000a00 */
[----:B------:R-:W-:Y:S01]  /*1ac0*/  ISETP.NE.AND.EX P0, PT, RZ, UR5, PT, P0 ;  /* 0x00000005ff007c0c */ /* 0x000fe2000bf05300 */
[----:B------:R-:W4:Y:S01]  /*1ad0*/  LDL R14, [R1+0x34] ;  /* 0x00003400010e7983 */ /* 0x000f220000100800 */
[----:B------:R-:W-:Y:S01]  /*1ae0*/  IMAD.MOV.U32 R3, RZ, RZ, R26 ;  /* 0x000000ffff037224 */ /* 0x000fe200078e001a */
[----:B------:R-:W-:-:S02]  /*1af0*/  ULDC.64 UR6, c[0x0][0xa08] ;  /* 0x0002820000067ab9 */ /* 0x000fc40000000a00 */
[----:B------:R-:W4:Y:S02]  /*1b00*/  LDL R12, [R1+0x38] ;  /* 0x00003800010c7983 */ /* 0x000f240000100800 */
[----:B------:R-:W0:Y:S06]  /*1b10*/  LDC R55, c[0x0][0x3d4] ;  /* 0x0000f500ff377b82 */ /* 0x000e2c0000000800 */
[----:B------:R-:W-:Y:S01]  /*1b20*/  @P0 IADD3 R4, P1, R32, UR4, RZ ;  /* 0x0000000420040c10 */ /* 0x000fe2000ff3e0ff */
[----:B------:R-:W0:Y:S01]  /*1b30*/  S2R R10, SR_TID.X ;  /* 0x00000000000a7919 */ /* 0x000e220000002100 */
[----:B------:R-:W-:Y:S01]  /*1b40*/  SHF.R.S32.HI R11, RZ, 0x1f, R27 ;  /* 0x0000001fff0b7819 */ /* 0x000fe2000001141b */
[----:B------:R-:W0:Y:S01]  /*1b50*/  LDC.64 R38, c[0x0][0x3d8] ;  /* 0x0000f600ff267b82 */ /* 0x000e220000000a00 */
[----:B------:R-:W-:Y:S01]  /*1b60*/  @P0 IADD3.X R5, R31, UR5, RZ, P1, !PT ;  /* 0x000000051f050c10 */ /* 0x000fe20008ffe4ff */
[----:B------:R-:W-:Y:S01]  /*1b70*/  ULDC.64 UR4, c[0x0][0x2f8] ;  /* 0x0000be0000047ab9 */ /* 0x000fe20000000a00 */
[----:B------:R-:W2:Y:S04]  /*1b80*/  LDL R31, [R1+0x68] ;  /* 0x00006800011f7983 */ /* 0x000ea80000100800 */
[----:B------:R3:W4:Y:S01]  /*1b90*/  @P0 LDG.E R25, desc[UR40][R4.64] ;  /* 0x0000002804190981 */ /* 0x000722000c1e1900 */
[----:B-1----:R-:W-:Y:S01]  /*1ba0*/  ISETP.NE.AND P0, PT, R0, 0x1, PT ;  /* 0x000000010000780c */ /* 0x002fe20003f05270 */
[----:B---3--:R-:W-:Y:S01]  /*1bb0*/  IMAD R6, R11, R44, RZ ;  /* 0x0000002c0b067224 */ /* 0x008fe200078e02ff */
[----:B------:R-:W1:Y:S01]  /*1bc0*/  LDC.64 R32, c[0x0][0x3e8] ;  /* 0x0000fa00ff207b82 */ /* 0x000e620000000a00 */
[----:B------:R-:W-:-:S02]  /*1bd0*/  SHF.R.S32.HI R19, RZ, 0x1f, R18 ;  /* 0x0000001fff137819 */ /* 0x000fc40000011412 */
[C---:B------:R-:W-:Y:S02]  /*1be0*/  IMAD R7, R27.reuse, R45, R6 ;  /* 0x0000002d1b077224 */ /* 0x040fe400078e0206 */
[----:B------:R-:W-:-:S06]  /*1bf0*/  IMAD.WIDE.U32 R4, R27, R44, RZ ;  /* 0x0000002c1b047225 */ /* 0x000fcc00078e00ff */
[----:B------:R-:W3:Y:S01]  /*1c00*/  @P0 LDC R0, c[0x0][0x42c] ;  /* 0x00010b00ff000b82 */ /* 0x000ee20000000800 */
[----:B------:R-:W-:-:S07]  /*1c10*/  IMAD.IADD R5, R5, 0x1, R7 ;  /* 0x0000000105057824 */ /* 0x000fce00078e0207 */
[----:B------:R-:W1:Y:S01]  /*1c20*/  @P0 LDC R9, c[0x0][0x430] ;  /* 0x00010c00ff090b82 */ /* 0x000e620000000800 */
[----:B0-----:R-:W-:Y:S01]  /*1c30*/  VIADD R20, R10, 0xffffff80 ;  /* 0xffffff800a147836 */ /* 0x001fe20000000000 */
[----:B------:R-:W0:Y:S04]  /*1c40*/  S2R R52, SR_TID.X ;  /* 0x0000000000347919 */ /* 0x000e280000002100 */
[----:B------:R-:W-:-:S04]  /*1c50*/  LEA.HI R10, R20, R20, RZ, 0x1 ;  /* 0x00000014140a7211 */ /* 0x000fc800078f08ff */
[----:B------:R-:W-:Y:S02]  /*1c60*/  LOP3.LUT R10, R10, 0xfffffffe, RZ, 0xc0, !PT ;  /* 0xfffffffe0a0a7812 */ /* 0x000fe400078ec0ff */
[----:B------:R-:W-:-:S03]  /*1c70*/  ISETP.GE.AND P2, PT, R18, R55, PT ;  /* 0x000000371200720c */ /* 0x000fc60003f46270 */
[----:B------:R-:W-:Y:S02]  /*1c80*/  IMAD.IADD R10, R20, 0x1, -R10 ;  /* 0x00000001140a7824 */ /* 0x000fe400078e0a0a */
[----:B---3--:R-:W-:Y:S01]  /*1c90*/  @P0 IMAD.HI.U32 R0, R26, R0, RZ ;  /* 0x000000001a000227 */ /* 0x008fe200078e00ff */
[----:B------:R-:W-:-:S03]  /*1ca0*/  SHF.R.S32.HI R26, RZ, 0x1f, R156 ;  /* 0x0000001fff1a7819 */ /* 0x000fc6000001149c */
[----:B------:R-:W-:Y:S01]  /*1cb0*/  IMAD.SHL.U32 R48, R10, 0x8, RZ ;  /* 0x000000080a307824 */ /* 0x000fe200078e00ff */
[----:B-1----:R-:W-:Y:S02]  /*1cc0*/  @P0 SHF.R.U32.HI R3, RZ, R9, R0 ;  /* 0x00000009ff030219 */ /* 0x002fe40000011600 */
[----:B------:R-:W-:Y:S02]  /*1cd0*/  ISETP.NE.U32.AND P0, PT, RZ, UR6, PT ;  /* 0x00000006ff007c0c */ /* 0x000fe4000bf05070 */
        /* <DEDUP_REMOVED lines=9> */
[----:B------:R-:W-:Y:S02]  /*1d70*/  IMAD.IADD R5, R5, 0x1, R9 ;  /* 0x0000000105057824 */ /* 0x000fe400078e0209 */
[----:B------:R-:W-:-:S04]  /*1d80*/  IMAD.WIDE.U32 R6, R3, UR6, R18 ;  /* 0x0000000603067c25 */ /* 0x000fc8000f8e0012 */
[----:B------:R-:W-:Y:S02]  /*1d90*/  IMAD.IADD R7, R7, 0x1, R13 ;  /* 0x0000000107077824 */ /* 0x000fe400078e020d */
[----:B------:R-:W-:Y:S01]  /*1da0*/  IMAD.WIDE.U32 R20, R156, R44, R18 ;  /* 0x0000002c9c147225 */ /* 0x000fe200078e0012 */
[----:B------:R-:W-:-:S03]  /*1db0*/  SHF.R.S32.HI R49, RZ, 0x1f, R48 ;  /* 0x0000001fff317819 */ /* 0x000fc60000011430 */
[----:B------:R-:W-:Y:S01]  /*1dc0*/  IMAD.WIDE.U32 R42, R156, R38, R18 ;  /* 0x000000269c2a7225 */ /* 0x000fe200078e0012 */
[----:B0-----:R-:W-:-:S03]  /*1dd0*/  SHF.R.U32.HI R52, RZ, 0x7, R52 ;  /* 0x00000007ff347819 */ /* 0x001fc60000011634 */
[----:B------:R-:W-:Y:S01]  /*1de0*/  IMAD.WIDE.U32 R36, R156, R32, R18 ;  /* 0x000000209c247225 */ /* 0x000fe200078e0012 */
[----:B------:R-:W-:-:S03]  /*1df0*/  LOP3.LUT R23, R23, 0xfffffffb, RZ, 0xc0, !PT ;  /* 0xfffffffb17177812 */ /* 0x000fc600078ec0ff */
[----:B------:R-:W-:Y:S02]  /*1e00*/  VIADD R54, R52, 0x8 ;  /* 0x0000000834367836 */ /* 0x000fe40000000000 */
[----:B------:R-:W-:Y:S01]  /*1e10*/  IMAD R57, R39, 0xa0, RZ ;  /* 0x000000a027397824 */ /* 0x000fe200078e02ff */
[----:B------:R-:W-:Y:S02]  /*1e20*/  @P2 LOP3.LUT R23, R23, 0x4, RZ, 0xfc, !PT ;  /* 0x0000000417172812 */ /* 0x000fe400078efcff */
[----:B----4-:R-:W-:Y:S02]  /*1e30*/  SHF.R.S32.HI R0, RZ, 0x1f, R25 ;  /* 0x0000001fff007819 */ /* 0x010fe40000011419 */
[----:B------:R-:W-:Y:S02]  /*1e40*/  SEL R9, R25, RZ, !P0 ;  /* 0x000000ff19097207 */ /* 0x000fe40004000000 */
[----:B------:R-:W-:-:S03]  /*1e50*/  SEL R0, R0, RZ, !P0 ;  /* 0x000000ff00007207 */ /* 0x000fc60004000000 */
[----:B------:R-:W-:-:S04]  /*1e60*/  IMAD.WIDE.U32 R50, R9, UR4, R4 ;  /* 0x0000000409327c25 */ /* 0x000fc8000f8e0004 */
[----:B------:R-:W-:Y:S02]  /*1e70*/  IMAD R8, R0, UR4, RZ ;  /* 0x0000000400087c24 */ /* 0x000fe4000f8e02ff */
[----:B------:R-:W-:Y:S02]  /*1e80*/  IMAD R4, R26, R44, RZ ;  /* 0x0000002c1a047224 */ /* 0x000fe400078e02ff */
[C---:B------:R-:W-:Y:S01]  /*1e90*/  IMAD R3, R9.reuse, UR5, R8 ;  /* 0x0000000509037c24 */ /* 0x040fe2000f8e0208 */
[----:B------:R-:W-:Y:S02]  /*1ea0*/  ULDC.64 UR4, c[0x0][0x328] ;  /* 0x0000ca0000047ab9 */ /* 0x000fe40000000a00 */
[----:B------:R-:W-:Y:S02]  /*1eb0*/  IMAD R8, R0, UR4, RZ ;  /* 0x0000000400087c24 */ /* 0x000fe4000f8e02ff */
[----:B------:R-:W-:Y:S01]  /*1ec0*/  IMAD.WIDE.U32 R46, R9, UR4, R6 ;  /* 0x00000004092e7c25 */ /* 0x000fe2000f8e0006 */
[----:B--2---:R-:W-:Y:S01]  /*1ed0*/  LOP3.LUT P4, RZ, R31, 0x2, RZ, 0xc0, !PT ;  /* 0x000000021fff7812 */ /* 0x004fe2000788c0ff */
[----:B------:R-:W-:-:S02]  /*1ee0*/  ULDC UR4, c[0x0][0x2e4] ;  /* 0x0000b90000047ab9 */ /* 0x000fc40000000800 */
[----:B------:R-:W-:Y:S01]  /*1ef0*/  IMAD R25, R9, UR5, R8 ;  /* 0x0000000509197c24 */ /* 0x000fe2000f8e0208 */
[----:B------:R-:W-:Y:S01]  /*1f00*/  SEL R9, R55, RZ, P2 ;  /* 0x000000ff37097207 */ /* 0x000fe20001000000 */
[----:B------:R-:W-:Y:S02]  /*1f10*/  IMAD R5, R156, R45, R4 ;  /* 0x0000002d9c057224 */ /* 0x000fe400078e0204 */
[----:B------:R-:W-:Y:S01]  /*1f20*/  IMAD.IADD R0, R51, 0x1, R3 ;  /* 0x0000000133007824 */ /* 0x000fe200078e0203 */
[----:B------:R-:W-:Y:S01]  /*1f30*/  IADD3 R3, P0, R50, R20, RZ ;  /* 0x0000001432037210 */ /* 0x000fe20007f1e0ff */
[----:B------:R-:W-:Y:S02]  /*1f40*/  IMAD R4, R26, R38, RZ ;  /* 0x000000261a047224 */ /* 0x000fe400078e02ff */
[----:B------:R-:W-:Y:S01]  /*1f50*/  IMAD.IADD R9, R18, 0x1, R9 ;  /* 0x0000000112097824 */ /* 0x000fe200078e0209 */
[----:B------:R-:W-:Y:S01]  /*1f60*/  IADD3.X R20, R0, R21, R5, P0, !PT ;  /* 0x0000001500147210 */ /* 0x000fe200007fe405 */
[----:B------:R-:W-:-:S02]  /*1f70*/  IMAD R13, R156, R39, R4 ;  /* 0x000000279c0d7224 */ /* 0x000fc400078e0204 */
[----:B------:R-:W-:Y:S01]  /*1f80*/  IMAD.WIDE.U32 R4, R156, R38, R48 ;  /* 0x000000269c047225 */ /* 0x000fe200078e0030 */
[----:B------:R-:W-:-:S03]  /*1f90*/  SHF.R.S32.HI R8, RZ, 0x1f, R9 ;  /* 0x0000001fff087819 */ /* 0x000fc60000011409 */
[-C--:B------:R-:W-:Y:S02]  /*1fa0*/  IMAD R6, R26, R32.reuse, RZ ;  /* 0x000000201a067224 */ /* 0x080fe400078e02ff */
[----:B------:R-:W-:Y:S02]  /*1fb0*/  IMAD.IADD R43, R13, 0x1, R43 ;  /* 0x000000010d2b7824 */ /* 0x000fe400078e022b */
[----:B------:R-:W-:Y:S01]  /*1fc0*/  IMAD.IADD R5, R5, 0x1, R13 ;  /* 0x0000000105057824 */ /* 0x000fe200078e020d */
[----:B-----5:R-:W-:Y:S01]  /*1fd0*/  SHF.R.S32.HI R13, RZ, 0x1f, R28 ;  /* 0x0000001fff0d7819 */ /* 0x020fe2000001141c */
[----:B------:R-:W-:Y:S01]  /*1fe0*/  IMAD R15, R156, R33, R6 ;  /* 0x000000219c0f7224 */ /* 0x000fe200078e0206 */
[----:B------:R-:W-:Y:S01]  /*1ff0*/  LEA.HI R21, R8, R9, RZ, 0x4 ;  /* 0x0000000908157211 */ /* 0x000fe200078f20ff */
[----:B------:R-:W-:-:S04]  /*2000*/  IMAD.WIDE.U32 R6, R156, R32, R48 ;  /* 0x000000209c067225 */ /* 0x000fc800078e0030 */
[-C--:B------:R-:W-:Y:S02]  /*2010*/  IMAD R10, R13, R38.reuse, RZ ;  /* 0x000000260d0a7224 */ /* 0x080fe400078e02ff */
[----:B------:R-:W-:Y:S01]  /*2020*/  IMAD.WIDE.U32 R40, R28, R38, R4 ;  /* 0x000000261c287225 */ /* 0x000fe200078e0004 */
[----:B------:R-:W-:-:S03]  /*2030*/  LOP3.LUT R4, R24, 0x30, R21, 0xf8, !PT ;  /* 0x0000003018047812 */ /* 0x000fc600078ef815 */
[----:B------:R-:W-:Y:S02]  /*2040*/  IMAD.IADD R37, R15, 0x1, R37 ;  /* 0x000000010f257824 */ /* 0x000fe400078e0225 */
[----:B------:R-:W-:Y:S02]  /*2050*/  IMAD.IADD R7, R7, 0x1, R15 ;  /* 0x0000000107077824 */ /* 0x000fe400078e020f */
[----:B------:R-:W-:Y:S01]  /*2060*/  IMAD R13, R13, R32, RZ ;  /* 0x000000200d0d7224 */ /* 0x000fe200078e02ff */
[----:B------:R-:W-:Y:S01]  /*2070*/  IADD3 R52, P0, R156, R27, RZ ;  /* 0x0000001b9c347210 */ /* 0x000fe20007f1e0ff */
[----:B------:R-:W-:Y:S01]  /*2080*/  IMAD R9, R45, 0xa0, RZ ;  /* 0x000000a02d097824 */ /* 0x000fe200078e02ff */
[----:B------:R-:W-:Y:S01]  /*2090*/  LOP3.LUT R4, R4, R14, RZ, 0x3c, !PT ;  /* 0x0000000e04047212 */ /* 0x000fe200078e3cff */
[C---:B------:R-:W-:Y:S01]  /*20a0*/  IMAD R15, R28.reuse, R39, R10 ;  /* 0x000000271c0f7224 */ /* 0x040fe200078e020a */
[----:B------:R-:W-:Y:S01]  /*20b0*/  LOP3.LUT R61, R21, 0xfffffff0, RZ, 0xc0, !PT ;  /* 0xfffffff0153d7812 */ /* 0x000fe200078ec0ff */
[----:B------:R-:W-:-:S04]  /*20c0*/  IMAD.WIDE.U32 R42, R28, R38, R42 ;  /* 0x000000261c2a7225 */ /* 0x000fc800078e002a */
[C---:B------:R-:W-:Y:S02]  /*20d0*/  IMAD R13, R28.reuse, R33, R13 ;  /* 0x000000211c0d7224 */ /* 0x040fe400078e020d */
[----:B------:R-:W-:Y:S02]  /*20e0*/  IMAD R5, R33, 0xa0, RZ ;  /* 0x000000a021057824 */ /* 0x000fe400078e02ff */
[----:B------:R-:W-:-:S04]  /*20f0*/  IMAD.WIDE.U32 R36, R28, R32, R36 ;  /* 0x000000201c247225 */ /* 0x000fc800078e0024 */
[----:B------:R-:W-:-:S04]  /*2100*/  IMAD.WIDE.U32 R34, R28, R32, R6 ;  /* 0x000000201c227225 */ /* 0x000fc800078e0006 */
[----:B------:R-:W-:Y:S02]  /*2110*/  VIADD R31, R18, 0x20 ;  /* 0x00000020121f7836 */ /* 0x000fe40000000000 */
[----:B------:R-:W-:-:S04]  /*2120*/  IMAD.WIDE.U32 R44, R44, 0xa0, RZ ;  /* 0x000000a02c2c7825 */ /* 0x000fc800078e00ff */
[----:B------:R-:W-:-:S04]  /*2130*/  IMAD.WIDE.U32 R38, R38, 0xa0, RZ ;  /* 0x000000a026267825 */ /* 0x000fc800078e00ff */
[----:B------:R-:W-:Y:S01]  /*2140*/  IMAD.WIDE.U32 R32, R32, 0xa0, RZ ;  /* 0x000000a020207825 */ /* 0x000fe200078e00ff */
[----:B------:R-:W-:Y:S02]  /*2150*/  ISETP.GE.AND P3, PT, R18, UR4, PT ;  /* 0x0000000412007c0c */ /* 0x000fe4000bf66270 */
[----:B------:R-:W-:Y:S01]  /*2160*/  ISETP.GE.AND P2, PT, R31, UR4, PT ;  /* 0x000000041f007c0c */ /* 0x000fe2000bf46270 */
[----:B------:R-:W-:Y:S01]  /*2170*/  IMAD.SHL.U32 R55, R55, 0x2, RZ ;  /* 0x0000000237377824 */ /* 0x000fe200078e00ff */
[----:B------:R-:W-:Y:S01]  /*2180*/  SHF.R.S32.HI R70, RZ, 0x1f, R61 ;  /* 0x0000001fff467819 */ /* 0x000fe2000001143d */
        /* <DEDUP_REMOVED lines=8> */
[----:B------:R-:W-:-:S02]  /*2210*/  IMAD.IADD R71, R12, 0x1, R4 ;  /* 0x000000010c477824 */ /* 0x000fc400078e0204 */
[----:B------:R-:W-:-:S07]  /*2220*/  IMAD.IADD R72, R47, 0x1, R25 ;  /* 0x000000012f487824 */ /* 0x000fce00078e0219 */
.L_x_1861:
[----:B--2---:R-:W2:Y:S01]  /*2230*/  LDL R4, [R1+0x18] ;  /* 0x0000180001047983 */ /* 0x004ea20000100800 */
[----:B----4-:R-:W0:Y:S01]  /*2240*/  LDC.64 R64, c[0x0][0x2d8] ;  /* 0x0000b600ff407b82 */ /* 0x010e220000000a00 */
[----:B------:R-:W-:Y:S01]  /*2250*/  VIADD R2, R2, 0xffffffff ;  /* 0xffffffff02027836 */ /* 0x000fe20000000000 */
[----:B------:R-:W-:Y:S01]  /*2260*/  LOP3.LUT R23, R23, 0xfffffffd, RZ, 0xc0, !PT ;  /* 0xfffffffd17177812 */ /* 0x000fe200078ec0ff */
[----:B------:R-:W-:Y:S05]  /*2270*/  YIELD ;  /* 0x0000000000007946 */ /* 0x000fea0003800000 */
[----:B-1----:R-:W1:Y:S01]  /*2280*/  LDC R27, c[0x0][0x3d4] ;  /* 0x0000f500ff1b7b82 */ /* 0x002e620000000800 */
        /* <DEDUP_REMOVED lines=52> */
.L_x_1836:
[----:B------:R-:W-:Y:S05]  /*25d0*/  BSYNC B1 ;  /* 0x0000000000017941 */ /* 0x000fea0003800000 */
.L_x_1835:
        /* <DEDUP_REMOVED lines=8> */
.L_x_1837:
[----:B------:R-:W2:Y:S01]  /*2660*/  LDL R4, [R1+0x14] ;  /* 0x0000140001047983 */ /* 0x000ea20000100800 */
[----:B------:R-:W-:Y:S01]  /*2670*/  IMAD R75, R17, 0x8, R16 ;  /* 0x00000008114b7824 */ /* 0x000fe200078e0210 */
[----:B------:R-:W-:Y:S01]  /*2680*/  BSSY B1, `(.L_x_1838) ;  /* 0x0000004000017945 */ /* 0x000fe20003800000 */
[----:B--2---:R-:W-:-:S04]  /*2690*/  SHF.L.U32 R76, R4, 0x1f, RZ ;  /* 0x0000001f044c7819 */ /* 0x004fc800000006ff */
[----:B------:R-:W0:Y:S02]  /*26a0*/  SYNCS.PHASECHK.TRANS64.TRYWAIT P5, [R75+URZ+0x13290], R76 ;  /* 0x0132904c4b0075a7 */ /* 0x000e2400080a017f */
[----:B0-----:R-:W-:Y:S05]  /*26b0*/  @!P5 BRA `(.L_x_1839) ;  /* 0x0000015800bcd947 */ /* 0x001fea0003800000 */
.L_x_2072:
[----:B------:R-:W-:Y:S05]  /*26c0*/  BSYNC B1 ;  /* 0x0000000000017941 */ /* 0x000fea0003800000 */
.L_x_1838:
        /* <DEDUP_REMOVED lines=66> */
[-C--:B------:R-:W-:Y:S01]  /*2af0*/  F2FP.F16.E4M3.UNPACK_B R78, R77.reuse.H1 ;  /* 0x0000004dff4e723e */ /* 0x080fe200030006ff */
        /* <DEDUP_REMOVED lines=15> */
[C---:B------:R-:W-:Y:S01]  /*2bf0*/  FMUL.FTZ R65, R25.reuse, R79 ;  /* 0x0000004f19417220 */ /* 0x040fe20000410000 */
        /* <DEDUP_REMOVED lines=14> */
[----:B------:R-:W-:Y:S02]  /*2ce0*/  HADD2.F32 R77, -RZ, R77.H0_H0 ;  /* 0x2000004dff4d7230 */ /* 0x000fe40000004100 */
[-C--:B------:R-:W-:Y:S01]  /*2cf0*/  FMUL.FTZ R79, R24, R65.reuse ;  /* 0x00000041184f7220 */ /* 0x080fe20000410000 */
[----:B------:R-:W-:Y:S02]  /*2d00*/  HADD2.F32 R25, -RZ, R68.H0_H0 ;  /* 0x20000044ff197230 */ /* 0x000fe40000004100 */
[----:B------:R-:W-:Y:S01]  /*2d10*/  FMUL.FTZ R65, R14, R65 ;  /* 0x000000410e417220 */ /* 0x000fe20000410000 */
        /* <DEDUP_REMOVED lines=9> */
.L_x_1844:
[----:B------:R-:W-:Y:S05]  /*2db0*/  BSYNC B2 ;  /* 0x0000000000027941 */ /* 0x000fea0003800000 */
.L_x_1843:
[----:B--2---:R1:W-:Y:S02]  /*2dc0*/  STG.E.128 desc[UR40][R12.64], R4 ;  /* 0x000000040c007986 */ /* 0x0043e4000c101d28 */
.L_x_1842:
[----:B------:R-:W-:Y:S05]  /*2dd0*/  BSYNC B1 ;  /* 0x0000000000017941 */ /* 0x000fea0003800000 */
.L_x_1841:
        /* <DEDUP_REMOVED lines=115> */
.L_x_1846:
[----:B------:R-:W-:Y:S05]  /*3510*/  BSYNC B1 ;  /* 0x0000000000017941 */ /* 0x000fea0003800000 */
.L_x_1845:
[----:B-1----:R1:W-:Y:S01]  /*3520*/  STG.E.128 desc[UR40][R12.64+0x20], R4 ;  /* 0x000020040c007986 */ /* 0x0023e2000c101d28 */
[----:B------:R-:W-:Y:S05]  /*3530*/  BRA `(.L_x_1840) ;  /* 0x0000001000c47947 */ /* 0x000fea0003800000 */
.L_x_1834:
[----:B------:R-:W-:Y:S01]  /*3540*/  IMAD R5, R2, -0xa0, R30 ;  /* 0xffffff6002057824 */ /* 0x000fe200078e021e */
[----:B------:R-:W2:Y:S01]  /*3550*/  LDL R68, [R1+0x10] ;  /* 0x0000100001447983 */ /* 0x000ea20000100800 */
[----:B------:R-:W-:Y:S02]  /*3560*/  CS2R R10, SRZ ;  /* 0x00000000000a7805 */ /* 0x000fe4000001ff00 */
[----:B------:R-:W-:Y:S02]  /*3570*/  CS2R R8, SRZ ;  /* 0x0000000000087805 */ /* 0x000fe4000001ff00 */
[----:B------:R-:W-:-:S04]  /*3580*/  VIMNMX R5, R5, 0xa0, PT ;  /* 0x000000a005057848 */ /* 0x000fc80003fe0100 */
[----:B------:R-:W-:-:S04]  /*3590*/  ISETP.GE.AND P1, PT, R156, R5, PT ;  /* 0x000000059c00720c */ /* 0x000fc80003f26270 */
        /* <DEDUP_REMOVED lines=21> */
.L_x_1847:
[----:B------:R-:W2:Y:S01]  /*36f0*/  LDL R12, [R1+0x14] ;  /* 0x00001400010c7983 */ /* 0x000ea20000100800 */
[----:B------:R-:W-:Y:S01]  /*3700*/  IMAD R75, R17, 0x8, R16 ;  /* 0x00000008114b7824 */ /* 0x000fe200078e0210 */
[----:B------:R-:W0:Y:S01]  /*3710*/  LDC R77, c[0x0][0x2e4] ;  /* 0x0000b900ff4d7b82 */ /* 0x000e220000000800 */
[----:B------:R-:W-:Y:S01]  /*3720*/  BSSY B1, `(.L_x_1848) ;  /* 0x0000004000017945 */ /* 0x000fe20003800000 */
[----:B--2---:R-:W-:-:S04]  /*3730*/  SHF.L.U32 R76, R12, 0x1f, RZ ;  /* 0x0000001f0c4c7819 */ /* 0x004fc800000006ff */
[----:B------:R-:W1:Y:S02]  /*3740*/  SYNCS.PHASECHK.TRANS64.TRYWAIT P5, [R75+URZ+0x13290], R76 ;  /* 0x0132904c4b0075a7 */ /* 0x000e6400080a017f */
[----:B01----:R-:W-:Y:S05]  /*3750*/  @!P5 BRA `(.L_x_1849) ;  /* 0x0000014800a8d947 */ /* 0x003fea0003800000 */
.L_x_2073:
[----:B------:R-:W-:Y:S05]  /*3760*/  BSYNC B1 ;  /* 0x0000000000017941 */ /* 0x000fea0003800000 */
.L_x_1848:
[----:B------:R-:W-:Y:S01]  /*3770*/  ISETP.GE.OR P5, PT, R18, R77, P1 ;  /* 0x0000004d1200720c */ /* 0x000fe20000fa6670 */
        /* <DEDUP_REMOVED lines=12> */
[----:B------:R-:W-:Y:S03]  /*3840*/  BSSY B1, `(.L_x_1850) ;  /* 0x00000e3000017945 */ /* 0x000fe60003800000 */
[----:B------:R-:W-:-:S02]  /*3850*/  IADD3.X R12, R0, R79, R70, P5, P6 ;  /* 0x0000004f000c7210 */ /* 0x000fc40002fec446 */
[----:B------:R-:W-:Y:S02]  /*3860*/  IADD3 R68, P5, R69, R64, RZ ;  /* 0x0000004045447210 */ /* 0x000fe40007fbe0ff */
[----:B------:R-:W-:-:S03]  /*3870*/  LOP3.LUT P6, RZ, R23, 0x1, RZ, 0xc0, !PT ;  /* 0x0000000117ff7812 */ /* 0x000fc600078cc0ff */
[----:B------:R-:W-:Y:S01]  /*3880*/  IMAD.X R69, R12, 0x1, R65, P5 ;  /* 0x000000010c457824 */ /* 0x000fe200028e0641 */
[----:B------:R-:W-:Y:S01]  /*3890*/  LOP3.LUT P5, RZ, R23, 0x4, RZ, 0xc0, !PT ;  /* 0x0000000417ff7812 */ /* 0x000fe200078ac0ff */
[----:B------:R-:W-:-:S05]  /*38a0*/  IMAD.IADD R12, R77, 0x1, -R55 ;  /* 0x000000014d0c7824 */ /* 0x000fca00078e0a37 */
[----:B------:R-:W-:-:S04]  /*38b0*/  SEL R12, R55, R12, !P5 ;  /* 0x0000000c370c7207 */ /* 0x000fc80006800000 */
[----:B------:R-:W-:-:S04]  /*38c0*/  SHF.R.S32.HI R13, RZ, 0x1f, R12 ;  /* 0x0000001fff0d7819 */ /* 0x000fc8000001140c */
[----:B------:R-:W-:-:S04]  /*38d0*/  LEA.HI R13, R13, R12, RZ, 0x5 ;  /* 0x0000000c0d0d7211 */ /* 0x000fc800078f28ff */
[----:B------:R-:W-:Y:S01]  /*38e0*/  SHF.R.S32.HI R12, RZ, 0x5, R13 ;  /* 0x00000005ff0c7819 */ /* 0x000fe2000001140d */
[----:B------:R-:W-:-:S03]  /*38f0*/  IMAD R13, R17, 0x2800, R71 ;  /* 0x00002800110d7824 */ /* 0x000fc600078e0247 */
[----:B------:R-:W-:Y:S01]  /*3900*/  LEA.HI.SX32 R12, R21, R12, 0x1c ;  /* 0x0000000c150c7211 */ /* 0x000fe200078fe2ff */
[----:B------:R-:W-:-:S04]  /*3910*/  IMAD.IADD R13, R16, 0x1, R13 ;  /* 0x00000001100d7824 */ /* 0x000fc800078e020d */
[----:B------:R-:W-:-:S05]  /*3920*/  IMAD.SHL.U32 R81, R12, 0x10, RZ ;  /* 0x000000100c517824 */ /* 0x000fca00078e00ff */
[----:B--2---:R-:W-:-:S04]  /*3930*/  LOP3.LUT R12, R26, 0x30, R81, 0xf8, !PT ;  /* 0x000000301a0c7812 */ /* 0x004fc800078ef851 */
[----:B---3--:R-:W-:-:S05]  /*3940*/  LOP3.LUT R12, R12, R25, RZ, 0x3c, !PT ;  /* 0x000000190c0c7212 */ /* 0x008fca00078e3cff */
[----:B----4-:R-:W-:-:S04]  /*3950*/  IMAD.IADD R12, R24, 0x1, R12 ;  /* 0x00000001180c7824 */ /* 0x010fc800078e020c */
[----:B------:R-:W-:-:S04]  /*3960*/  IMAD R15, R17, 0x2800, R12 ;  /* 0x00002800110f7824 */ /* 0x000fc800078e020c */
[----:B------:R-:W-:Y:S02]  /*3970*/  IMAD.IADD R24, R16, 0x1, R15 ;  /* 0x0000000110187824 */ /* 0x000fe400078e020f */
        /* <DEDUP_REMOVED lines=38> */
[----:B------:R-:W-:Y:S02]  /*3be0*/  HADD2.F32 R85, -RZ, R84.H0_H0 ;  /* 0x20000054ff557230 */ /* 0x000fe40000004100 */
[C---:B------:R-:W-:Y:S01]  /*3bf0*/  FMUL.FTZ R92, R8.reuse, R5 ;  /* 0x00000005085c7220 */ /* 0x040fe20000410000 */
[----:B------:R-:W-:Y:S01]  /*3c00*/  LOP3.LUT R5, R89, 0xff0000, R90, 0xf8, !PT ;  /* 0x00ff000059057812 */ /* 0x000fe200078ef85a */
[----:B------:R-:W-:Y:S01]  /*3c10*/  HADD2.F32 R89, -RZ, R86.H1_H1 ;  /* 0x30000056ff597230 */ /* 0x000fe20000004100 */
[----:B------:R-:W-:Y:S01]  /*3c20*/  LOP3.LUT R7, R87, 0xff0000, R88, 0xf8, !PT ;  /* 0x00ff000057077812 */ /* 0x000fe200078ef858 */
[-C--:B------:R-:W-:Y:S01]  /*3c30*/  FFMA.FTZ R8, R8, R85.reuse, -R91 ;  /* 0x0000005508087223 */ /* 0x080fe2000001085b */
[----:B------:R-:W-:Y:S01]  /*3c40*/  FFMA.FTZ R9, R9, R85, R92 ;  /* 0x0000005509097223 */ /* 0x000fe2000001005c */
[----:B------:R-:W-:Y:S01]  /*3c50*/  HADD2.F32 R85, -RZ, R84.H1_H1 ;  /* 0x30000054ff557230 */ /* 0x000fe20000004100 */
[----:B------:R-:W-:Y:S01]  /*3c60*/  F2FP.F16.E4M3.UNPACK_B R87, R83 ;  /* 0x00000053ff57723e */ /* 0x000fe200020006ff */
[----:B------:R-:W-:Y:S01]  /*3c70*/  HADD2.F32 R84, -RZ, R11.H1_H1 ;  /* 0x3000000bff547230 */ /* 0x000fe20000004100 */
[----:B------:R-:W-:-:S02]  /*3c80*/  F2FP.F16.E4M3.UNPACK_B R86, R82 ;  /* 0x00000052ff56723e */ /* 0x000fc400020006ff */
[----:B------:R-:W-:Y:S01]  /*3c90*/  F2FP.F16.E4M3.UNPACK_B R24, R24 ;  /* 0x00000018ff18723e */ /* 0x000fe200020006ff */
[----:B------:R-:W-:Y:S01]  /*3ca0*/  HADD2.F32 R88, -RZ, R87.H0_H0 ;  /* 0x20000057ff587230 */ /* 0x000fe20000004100 */
[----:B------:R-:W-:Y:S01]  /*3cb0*/  F2FP.F16.E4M3.UNPACK_B R82, R12 ;  /* 0x0000000cff52723e */ /* 0x000fe200020006ff */
[-C--:B------:R-:W-:Y:S01]  /*3cc0*/  FMUL.FTZ R11, R84, R89.reuse ;  /* 0x00000059540b7220 */ /* 0x080fe20000410000 */
[C---:B------:R-:W-:Y:S01]  /*3cd0*/  FMUL.FTZ R89, R10.reuse, R89 ;  /* 0x000000590a597220 */ /* 0x040fe20000410000 */
[----:B------:R-:W-:Y:S02]  /*3ce0*/  HADD2.F32 R83, -RZ, R24.H0_H0 ;  /* 0x20000018ff537230 */ /* 0x000fe40000004100 */
[----:B------:R-:W-:Y:S02]  /*3cf0*/  HADD2.F32 R12, -RZ, R82.H0_H0 ;  /* 0x20000052ff0c7230 */ /* 0x000fe40000004100 */
[-C--:B------:R-:W-:Y:S01]  /*3d00*/  FFMA.FTZ R11, R10, R85.reuse, -R11 ;  /* 0x000000550a0b7223 */ /* 0x080fe2000001080b */
[----:B------:R-:W-:Y:S01]  /*3d10*/  FFMA.FTZ R10, R84, R85, R89 ;  /* 0x00000055540a7223 */ /* 0x000fe20000010059 */
[----:B------:R-:W-:-:S02]  /*3d20*/  HADD2.F32 R84, -RZ, R86.H0_H0 ;  /* 0x20000056ff547230 */ /* 0x000fc40000004100 */
[CC--:B------:R-:W-:Y:S01]  /*3d30*/  FMUL.FTZ R89, R83.reuse, R88.reuse ;  /* 0x0000005853597220 */ /* 0x0c0fe20000410000 */
[----:B------:R-:W-:Y:S01]  /*3d40*/  FMUL.FTZ R88, R12, R88 ;  /* 0x000000580c587220 */ /* 0x000fe20000410000 */
[----:B------:R-:W-:Y:S01]  /*3d50*/  HADD2.F32 R87, -RZ, R87.H1_H1 ;  /* 0x30000057ff577230 */ /* 0x000fe20000004100 */
[----:B------:R-:W-:Y:S01]  /*3d60*/  F2FP.SATFINITE.E4M3.F32.PACK_AB_MERGE_C R9, R10, R9, RZ ;  /* 0x000000090a09723e */ /* 0x000fe200048070ff */
[----:B------:R-:W-:Y:S02]  /*3d70*/  HADD2.F32 R85, -RZ, R24.H1_H1 ;  /* 0x30000018ff557230 */ /* 0x000fe40000004100 */
[-C--:B------:R-:W-:Y:S01]  /*3d80*/  FFMA.FTZ R12, R12, R84.reuse, -R89 ;  /* 0x000000540c0c7223 */ /* 0x080fe20000010859 */
[----:B------:R-:W-:Y:S01]  /*3d90*/  FFMA.FTZ R24, R83, R84, R88 ;  /* 0x0000005453187223 */ /* 0x000fe20000010058 */
[----:B------:R-:W-:Y:S01]  /*3da0*/  HADD2.F32 R82, -RZ, R82.H1_H1 ;  /* 0x30000052ff527230 */ /* 0x000fe20000004100 */
[----:B------:R-:W-:Y:S01]  /*3db0*/  F2FP.F16.E4M3.UNPACK_B R89, R78.H1 ;  /* 0x0000004eff59723e */ /* 0x000fe200030006ff */
[----:B------:R-:W-:-:S02]  /*3dc0*/  HADD2.F32 R84, -RZ, R86.H1_H1 ;  /* 0x30000056ff547230 */ /* 0x000fc40000004100 */
[CC--:B------:R-:W-:Y:S01]  /*3dd0*/  FMUL.FTZ R83, R85.reuse, R87.reuse ;  /* 0x0000005755537220 */ /* 0x0c0fe20000410000 */
[----:B------:R-:W-:Y:S01]  /*3de0*/  F2FP.F16.E4M3.UNPACK_B R86, R26.H1 ;  /* 0x0000001aff56723e */ /* 0x000fe200030006ff */
[C---:B------:R-:W-:Y:S01]  /*3df0*/  FMUL.FTZ R92, R82.reuse, R87 ;  /* 0x00000057525c7220 */ /* 0x040fe20000410000 */
[----:B------:R-:W-:Y:S01]  /*3e00*/  F2FP.F16.E4M3.UNPACK_B R88, R80.H1 ;  /* 0x00000050ff58723e */ /* 0x000fe200030006ff */
[----:B------:R-:W-:Y:S01]  /*3e10*/  FFMA.FTZ R83, R82, R84, -R83 ;  /* 0x0000005452537223 */ /* 0x000fe20000010853 */
[----:B------:R-:W-:Y:S01]  /*3e20*/  F2FP.F16.E4M3.UNPACK_B R82, R14.H1 ;  /* 0x0000000eff52723e */ /* 0x000fe200030006ff */
[--C-:B------:R-:W-:Y:S02]  /*3e30*/  HADD2.F32 R90, -RZ, R89.reuse.H0_H0 ;  /* 0x20000059ff5a7230 */ /* 0x100fe40000004100 */
[----:B------:R-:W-:Y:S01]  /*3e40*/  FFMA.FTZ R85, R85, R84, R92 ;  /* 0x0000005455557223 */ /* 0x000fe2000001005c */
[----:B------:R-:W-:Y:S01]  /*3e50*/  HADD2.F32 R87, -RZ, R86.H0_H0 ;  /* 0x20000056ff577230 */ /* 0x000fe20000004100 */
[----:B------:R-:W-:Y:S01]  /*3e60*/  F2FP.F16.E4M3.UNPACK_B R14, R14 ;  /* 0x0000000eff0e723e */ /* 0x000fe200020006ff */
[----:B------:R-:W-:Y:S01]  /*3e70*/  HADD2.F32 R93, -RZ, R89.H1_H1 ;  /* 0x30000059ff5d7230 */ /* 0x000fe20000004100 */
[----:B------:R-:W-:Y:S01]  /*3e80*/  F2FP.SATFINITE.E4M3.F32.PACK_AB_MERGE_C R8, R11, R8, RZ ;  /* 0x000000080b08723e */ /* 0x000fe200048070ff */
[----:B------:R-:W-:-:S02]  /*3e90*/  HADD2.F32 R84, -RZ, R82.H0_H0 ;  /* 0x20000052ff547230 */ /* 0x000fc40000004100 */
[-C--:B------:R-:W-:Y:S01]  /*3ea0*/  FMUL.FTZ R91, R87, R90.reuse ;  /* 0x0000005a575b7220 */ /* 0x080fe20000410000 */
[----:B------:R-:W-:Y:S01]  /*3eb0*/  HADD2.F32 R89, -RZ, R88.H0_H0 ;  /* 0x20000058ff597230 */ /* 0x000fe20000004100 */
[----:B------:R-:W-:Y:S01]  /*3ec0*/  F2FP.F16.E4M3.UNPACK_B R10, R25 ;  /* 0x00000019ff0a723e */ /* 0x000fe200020006ff */
[----:B------:R-:W-:Y:S02]  /*3ed0*/  HADD2.F32 R86, -RZ, R86.H1_H1 ;  /* 0x30000056ff567230 */ /* 0x000fe40000004100 */
[C---:B------:R-:W-:Y:S01]  /*3ee0*/  FMUL.FTZ R92, R84.reuse, R90 ;  /* 0x0000005a545c7220 */ /* 0x040fe20000410000 */
[----:B------:R-:W-:Y:S02]  /*3ef0*/  HADD2.F32 R82, -RZ, R82.H1_H1 ;  /* 0x30000052ff527230 */ /* 0x000fe40000004100 */
[----:B------:R-:W-:Y:S01]  /*3f00*/  FFMA.FTZ R90, R84, R89, -R91 ;  /* 0x00000059545a7223 */ /* 0x000fe2000001085b */
[----:B------:R-:W-:Y:S02]  /*3f10*/  HADD2.F32 R91, -RZ, R88.H1_H1 ;  /* 0x30000058ff5b7230 */ /* 0x000fe40000004100 */
[-C--:B------:R-:W-:Y:S01]  /*3f20*/  FMUL.FTZ R95, R86, R93.reuse ;  /* 0x0000005d565f7220 */ /* 0x080fe20000410000 */
[----:B------:R-:W-:Y:S01]  /*3f30*/  F2FP.F16.E4M3.UNPACK_B R84, R78 ;  /* 0x0000004eff54723e */ /* 0x000fe200020006ff */
[C---:B------:R-:W-:Y:S01]  /*3f40*/  FMUL.FTZ R93, R82.reuse, R93 ;  /* 0x0000005d525d7220 */ /* 0x040fe20000410000 */
[----:B------:R-:W-:Y:S01]  /*3f50*/  F2FP.F16.E4M3.UNPACK_B R78, R26 ;  /* 0x0000001aff4e723e */ /* 0x000fe200020006ff */
[-C--:B------:R-:W-:Y:S01]  /*3f60*/  FFMA.FTZ R99, R82, R91.reuse, -R95 ;  /* 0x0000005b52637223 */ /* 0x080fe2000001085f */
[----:B------:R-:W-:Y:S01]  /*3f70*/  F2FP.F16.E4M3.UNPACK_B R82, R80 ;  /* 0x00000050ff52723e */ /* 0x000fe200020006ff */
[----:B------:R-:W-:Y:S01]  /*3f80*/  FFMA.FTZ R101, R86, R91, R93 ;  /* 0x0000005b56657223 */ /* 0x000fe2000001005d */
[----:B------:R-:W-:-:S02]  /*3f90*/  HADD2.F32 R91, -RZ, R84.H0_H0 ;  /* 0x20000054ff5b7230 */ /* 0x000fc40000004100 */
[----:B------:R-:W-:Y:S01]  /*3fa0*/  FFMA.FTZ R92, R87, R89, R92 ;  /* 0x00000059575c7223 */ /* 0x000fe2000001005c */
[----:B------:R-:W-:Y:S01]  /*3fb0*/  HADD2.F32 R80, -RZ, R78.H0_H0 ;  /* 0x2000004eff507230 */ /* 0x000fe20000004100 */
[----:B------:R-:W-:Y:S01]  /*3fc0*/  F2FP.F16.E4M3.UNPACK_B R11, R7 ;  /* 0x00000007ff0b723e */ /* 0x000fe200020006ff */
[----:B------:R-:W-:Y:S01]  /*3fd0*/  HADD2.F32 R93, -RZ, R84.H1_H1 ;  /* 0x30000054ff5d7230 */ /* 0x000fe20000004100 */
[----:B------:R-:W-:Y:S01]  /*3fe0*/  F2FP.SATFINITE.E4M3.F32.PACK_AB_MERGE_C R24, R85, R24, R9 ;  /* 0x000000185518723e */ /* 0x000fe20004807009 */
[----:B------:R-:W-:Y:S02]  /*3ff0*/  HADD2.F32 R26, -RZ, R14.H0_H0 ;  /* 0x2000000eff1a7230 */ /* 0x000fe40000004100 */
[----:B------:R-:W-:Y:S01]  /*4000*/  FMUL.FTZ R95, R80, R91 ;  /* 0x0000005b505f7220 */ /* 0x000fe20000410000 */
[----:B------:R-:W-:Y:S01]  /*4010*/  HADD2.F32 R78, -RZ, R78.H1_H1 ;  /* 0x3000004eff4e7230 */ /* 0x000fe20000004100 */
[----:B------:R-:W-:Y:S01]  /*4020*/  F2FP.F16.E4M3.UNPACK_B R9, R13 ;  /* 0x0000000dff09723e */ /* 0x000fe200020006ff */
[----:B------:R-:W-:-:S02]  /*4030*/  HADD2.F32 R14, -RZ, R14.H1_H1 ;  /* 0x3000000eff0e7230 */ /* 0x000fc40000004100 */
[----:B------:R-:W-:Y:S01]  /*4040*/  FMUL.FTZ R91, R26, R91 ;  /* 0x0000005b1a5b7220 */ /* 0x000fe20000410000 */
[--C-:B------:R-:W-:Y:S02]  /*4050*/  HADD2.F32 R87, -RZ, R82.reuse.H0_H0 ;  /* 0x20000052ff577230 */ /* 0x100fe40000004100 */
[-C--:B------:R-:W-:Y:S01]  /*4060*/  FMUL.FTZ R97, R78, R93.reuse ;  /* 0x0000005d4e617220 */ /* 0x080fe20000410000 */
[----:B------:R-:W-:Y:S02]  /*4070*/  HADD2.F32 R89, -RZ, R82.H1_H1 ;  /* 0x30000052ff597230 */ /* 0x000fe40000004100 */
[----:B------:R-:W-:Y:S01]  /*4080*/  FMUL.FTZ R93, R14, R93 ;  /* 0x0000005d0e5d7220 */ /* 0x000fe20000410000 */
[----:B------:R-:W-:Y:S01]  /*4090*/  F2FP.SATFINITE.E4M3.F32.PACK_AB_MERGE_C R12, R83, R12, R8 ;  /* 0x0000000c530c723e */ /* 0x000fe20004807008 */
[-C--:B------:R-:W-:Y:S01]  /*40a0*/  FFMA.FTZ R95, R26, R87.reuse, -R95 ;  /* 0x000000571a5f7223 */ /* 0x080fe2000001085f */
[----:B------:R-:W-:Y:S01]  /*40b0*/  FFMA.FTZ R26, R80, R87, R91 ;  /* 0x00000057501a7223 */ /* 0x000fe2000001005b */
[----:B------:R-:W-:Y:S01]  /*40c0*/  FFMA.FTZ R93, R78, R89, R93 ;  /* 0x000000594e5d7223 */ /* 0x000fe2000001005d */
        /* <DEDUP_REMOVED lines=22> */
[----:B------:R-:W-:Y:S02]  /*4230*/  HADD2.F32 R7, -RZ, R13.H0_H0 ;  /* 0x2000000dff077230 */ /* 0x000fe40000004100 */
[----:B------:R-:W-:Y:S01]  /*4240*/  FFMA.FTZ R14, R14, R89, -R97 ;  /* 0x000000590e0e7223 */ /* 0x000fe20000010861 */
[----:B------:R-:W-:Y:S01]  /*4250*/  HADD2.F32 R83, -RZ, R82.H0_H0 ;  /* 0x20000052ff537230 */ /* 0x000fe20000004100 */
[-C--:B------:R-:W-:Y:S01]  /*4260*/  F2FP.F16.E4M3.UNPACK_B R89, R5.reuse.H1 ;  /* 0x00000005ff59723e */ /* 0x080fe200030006ff */
[----:B------:R-:W-:Y:S01]  /*4270*/  HADD2.F32 R80, -RZ, R25.H1_H1 ;  /* 0x30000019ff507230 */ /* 0x000fe20000004100 */
[----:B------:R-:W-:Y:S01]  /*4280*/  F2FP.F16.E4M3.UNPACK_B R88, R5 ;  /* 0x00000005ff58723e */ /* 0x000fe200020006ff */
[----:B------:R-:W-:-:S02]  /*4290*/  HADD2.F32 R25, -RZ, R6.H0_H0 ;  /* 0x20000006ff197230 */ /* 0x000fc40000004100 */
[CC--:B------:R-:W-:Y:S01]  /*42a0*/  FMUL.FTZ R84, R78.reuse, R83.reuse ;  /* 0x000000534e547220 */ /* 0x0c0fe20000410000 */
[----:B------:R-:W-:Y:S02]  /*42b0*/  HADD2.F32 R13, -RZ, R13.H1_H1 ;  /* 0x3000000dff0d7230 */ /* 0x000fe40000004100 */
[C---:B------:R-:W-:Y:S01]  /*42c0*/  FMUL.FTZ R85, R7.reuse, R83 ;  /* 0x0000005307557220 */ /* 0x040fe20000410000 */
[----:B------:R-:W-:Y:S01]  /*42d0*/  HADD2.F32 R82, -RZ, R82.H1_H1 ;  /* 0x30000052ff527230 */ /* 0x000fe20000004100 */
[----:B------:R-:W-:Y:S01]  /*42e0*/  F2FP.F16.E4M3.UNPACK_B R5, R4 ;  /* 0x00000004ff05723e */ /* 0x000fe200020006ff */
[----:B------:R-:W-:Y:S02]  /*42f0*/  HADD2.F32 R83, -RZ, R6.H1_H1 ;  /* 0x30000006ff537230 */ /* 0x000fe40000004100 */
[-C--:B------:R-:W-:Y:S01]  /*4300*/  FFMA.FTZ R6, R7, R25.reuse, -R84 ;  /* 0x0000001907067223 */ /* 0x080fe20000010854 */
[----:B------:R-:W-:Y:S01]  /*4310*/  FFMA.FTZ R7, R78, R25, R85 ;  /* 0x000000194e077223 */ /* 0x000fe20000010055 */
[-C--:B------:R-:W-:Y:S01]  /*4320*/  FMUL.FTZ R86, R80, R82.reuse ;  /* 0x0000005250567220 */ /* 0x080fe20000410000 */
[----:B------:R-:W-:Y:S01]  /*4330*/  FMUL.FTZ R85, R13, R82 ;  /* 0x000000520d557220 */ /* 0x000fe20000410000 */
[----:B------:R-:W-:Y:S01]  /*4340*/  F2FP.F16.E4M3.UNPACK_B R25, R15 ;  /* 0x0000000fff19723e */ /* 0x000fe200020006ff */
[----:B------:R-:W-:-:S02]  /*4350*/  HADD2.F32 R91, -RZ, R89.H0_H0 ;  /* 0x20000059ff5b7230 */ /* 0x000fc40000004100 */
[-C--:B------:R-:W-:Y:S01]  /*4360*/  FFMA.FTZ R13, R13, R83.reuse, -R86 ;  /* 0x000000530d0d7223 */ /* 0x080fe20000010856 */
[----:B------:R-:W-:Y:S01]  /*4370*/  FFMA.FTZ R78, R80, R83, R85 ;  /* 0x00000053504e7223 */ /* 0x000fe20000010055 */
[----:B------:R-:W-:Y:S01]  /*4380*/  F2FP.F16.E4M3.UNPACK_B R83, R27.H1 ;  /* 0x0000001bff53723e */ /* 0x000fe200030006ff */
[--C-:B------:R-:W-:Y:S01]  /*4390*/  HADD2.F32 R86, -RZ, R5.reuse.H0_H0 ;  /* 0x20000005ff567230 */ /* 0x100fe20000004100 */
[----:B------:R-:W-:Y:S01]  /*43a0*/  F2FP.F16.E4M3.UNPACK_B R15, R15.H1 ;  /* 0x0000000fff0f723e */ /* 0x000fe200030006ff */
[----:B------:R-:W-:Y:S01]  /*43b0*/  HADD2.F32 R5, -RZ, R5.H1_H1 ;  /* 0x30000005ff057230 */ /* 0x000fe20000004100 */
[----:B------:R-:W-:Y:S01]  /*43c0*/  F2FP.F16.E4M3.UNPACK_B R85, R4.H1 ;  /* 0x00000004ff55723e */ /* 0x000fe200030006ff */
[----:B------:R-:W-:Y:S01]  /*43d0*/  HADD2.F32 R4, -RZ, R83.H0_H0 ;  /* 0x20000053ff047230 */ /* 0x000fe20000004100 */
[----:B------:R-:W-:Y:S01]  /*43e0*/  F2FP.SATFINITE.E4M3.F32.PACK_AB_MERGE_C R90, R99, R90, RZ ;  /* 0x0000005a635a723e */ /* 0x000fe200048070ff */
[----:B------:R-:W-:Y:S01]  /*43f0*/  HADD2.F32 R80, -RZ, R15.H0_H0 ;  /* 0x2000000fff507230 */ /* 0x000fe20000004100 */
[----:B------:R-:W-:Y:S01]  /*4400*/  F2FP.F16.E4M3.UNPACK_B R82, R27 ;  /* 0x0000001bff52723e */ /* 0x000fe200020006ff */
[----:B------:R-:W-:Y:S01]  /*4410*/  HADD2.F32 R87, -RZ, R85.H0_H0 ;  /* 0x20000055ff577230 */ /* 0x000fe20000004100 */
[----:B------:R-:W-:Y:S01]  /*4420*/  F2FP.SATFINITE.E4M3.F32.PACK_AB_MERGE_C R14, R14, R95, R90 ;  /* 0x0000005f0e0e723e */ /* 0x000fe2000480705a */
[----:B------:R-:W-:Y:S01]  /*4430*/  HADD2.F32 R27, -RZ, R25.H0_H0 ;  /* 0x20000019ff1b7230 */ /* 0x000fe20000004100 */
[----:B------:R-:W-:Y:S01]  /*4440*/  F2FP.SATFINITE.E4M3.F32.PACK_AB_MERGE_C R92, R101, R92, RZ ;  /* 0x0000005c655c723e */ /* 0x000fe200048070ff */
[----:B------:R-:W-:-:S02]  /*4450*/  HADD2.F32 R90, -RZ, R88.H0_H0 ;  /* 0x20000058ff5a7230 */ /* 0x000fc40000004100 */
[-C--:B------:R-:W-:Y:S01]  /*4460*/  FMUL.FTZ R95, R4, R91.reuse ;  /* 0x0000005b045f7220 */ /* 0x080fe20000410000 */
[----:B------:R-:W-:Y:S01]  /*4470*/  HADD2.F32 R84, -RZ, R82.H0_H0 ;  /* 0x20000052ff547230 */ /* 0x000fe20000004100 */
[----:B------:R-:W-:Y:S01]  /*4480*/  F2FP.SATFINITE.E4M3.F32.PACK_AB_MERGE_C R26, R93, R26, R92 ;  /* 0x0000001a5d1a723e */ /* 0x000fe2000480705c */
[C---:B------:R-:W-:Y:S01]  /*4490*/  FMUL.FTZ R91, R80.reuse, R91 ;  /* 0x0000005b505b7220 */ /* 0x040fe20000410000 */
[-C--:B------:R-:W-:Y:S01]  /*44a0*/  FFMA.FTZ R95, R80, R87.reuse, -R95 ;  /* 0x00000057505f7223 */ /* 0x080fe2000001085f */
[-C--:B------:R-:W-:Y:S01]  /*44b0*/  FMUL.FTZ R93, R27, R90.reuse ;  /* 0x0000005a1b5d7220 */ /* 0x080fe20000410000 */
[----:B------:R-:W-:Y:S02]  /*44c0*/  HADD2.F32 R83, -RZ, R83.H1_H1 ;  /* 0x30000053ff537230 */ /* 0x000fe40000004100 */
[----:B------:R-:W-:Y:S01]  /*44d0*/  FMUL.FTZ R92, R84, R90 ;  /* 0x0000005a545c7220 */ /* 0x000fe20000410000 */
[----:B------:R-:W-:Y:S02]  /*44e0*/  HADD2.F32 R80, -RZ, R89.H1_H1 ;  /* 0x30000059ff507230 */ /* 0x000fe40000004100 */
[----:B------:R-:W-:Y:S01]  /*44f0*/  FFMA.FTZ R91, R4, R87, R91 ;  /* 0x00000057045b7223 */ /* 0x000fe2000001005b */
[----:B------:R-:W-:-:S02]  /*4500*/  HADD2.F32 R15, -RZ, R15.H1_H1 ;  /* 0x3000000fff0f7230 */ /* 0x000fc40000004100 */
[-C--:B------:R-:W-:Y:S01]  /*4510*/  FFMA.FTZ R93, R84, R86.reuse, R93 ;  /* 0x00000056545d7223 */ /* 0x080fe2000001005d */
[----:B------:R-:W-:Y:S02]  /*4520*/  HADD2.F32 R82, -RZ, R82.H1_H1 ;  /* 0x30000052ff527230 */ /* 0x000fe40000004100 */
[----:B------:R-:W-:Y:S01]  /*4530*/  FFMA.FTZ R92, R27, R86, -R92 ;  /* 0x000000561b5c7223 */ /* 0x000fe2000001085c */
[----:B------:R-:W-:Y:S02]  /*4540*/  HADD2.F32 R88, -RZ, R88.H1_H1 ;  /* 0x30000058ff587230 */ /* 0x000fe40000004100 */
[-C--:B------:R-:W-:Y:S01]  /*4550*/  FMUL.FTZ R84, R83, R80.reuse ;  /* 0x0000005053547220 */ /* 0x080fe20000410000 */
[----:B------:R-:W-:Y:S02]  /*4560*/  HADD2.F32 R4, -RZ, R85.H1_H1 ;  /* 0x30000055ff047230 */ /* 0x000fe40000004100 */
[----:B------:R-:W-:Y:S01]  /*4570*/  FMUL.FTZ R86, R15, R80 ;  /* 0x000000500f567220 */ /* 0x000fe20000410000 */
[----:B------:R-:W-:-:S02]  /*4580*/  HADD2.F32 R25, -RZ, R25.H1_H1 ;  /* 0x30000019ff197230 */ /* 0x000fc40000004100 */
[----:B------:R-:W-:Y:S01]  /*4590*/  FMUL.FTZ R80, R82, R88 ;  /* 0x0000005852507220 */ /* 0x000fe20000410000 */
[----:B------:R-:W-:Y:S01]  /*45a0*/  F2FP.SATFINITE.E4M3.F32.PACK_AB_MERGE_C R6, R13, R6, RZ ;  /* 0x000000060d06723e */ /* 0x000fe200048070ff */
[-C--:B------:R-:W-:Y:S01]  /*45b0*/  FFMA.FTZ R84, R15, R4.reuse, -R84 ;  /* 0x000000040f547223 */ /* 0x080fe20000010854 */
[----:B------:R-:W-:Y:S01]  /*45c0*/  FFMA.FTZ R86, R83, R4, R86 ;  /* 0x0000000453567223 */ /* 0x000fe20000010056 */
[C---:B------:R-:W-:Y:S01]  /*45d0*/  FMUL.FTZ R27, R25.reuse, R88 ;  /* 0x00000058191b7220 */ /* 0x040fe20000410000 */
[----:B------:R-:W-:Y:S01]  /*45e0*/  FFMA.FTZ R25, R25, R5, -R80 ;  /* 0x0000000519197223 */ /* 0x000fe20000010850 */
[----:B------:R-:W-:Y:S02]  /*45f0*/  F2FP.SATFINITE.E4M3.F32.PACK_AB_MERGE_C R7, R78, R7, RZ ;  /* 0x000000074e07723e */ /* 0x000fe400048070ff */
[----:B------:R-:W-:Y:S01]  /*4600*/  FFMA.FTZ R82, R82, R5, R27 ;  /* 0x0000000552527223 */ /* 0x000fe2000001001b */
[----:B------:R-:W-:Y:S02]  /*4610*/  F2FP.SATFINITE.E4M3.F32.PACK_AB_MERGE_C R84, R84, R95, RZ ;  /* 0x0000005f5454723e */ /* 0x000fe400048070ff */
[----:B------:R-:W-:-:S02]  /*4620*/  F2FP.SATFINITE.E4M3.F32.PACK_AB_MERGE_C R86, R86, R91, RZ ;  /* 0x0000005b5656723e */ /* 0x000fc400048070ff */
[----:B------:R-:W-:Y:S02]  /*4630*/  F2FP.SATFINITE.E4M3.F32.PACK_AB_MERGE_C R15, R25, R92, R84 ;  /* 0x0000005c190f723e */ /* 0x000fe40004807054 */
[----:B------:R-:W-:Y:S02]  /*4640*/  F2FP.SATFINITE.E4M3.F32.PACK_AB_MERGE_C R13, R11, R8, R6 ;  /* 0x000000080b0d723e */ /* 0x000fe40004807006 */
[----:B------:R-:W-:Y:S02]  /*4650*/  F2FP.SATFINITE.E4M3.F32.PACK_AB_MERGE_C R25, R10, R9, R7 ;  /* 0x000000090a19723e */ /* 0x000fe40004807007 */
[----:B------:R-:W-:-:S07]  /*4660*/  F2FP.SATFINITE.E4M3.F32.PACK_AB_MERGE_C R27, R82, R93, R86 ;  /* 0x0000005d521b723e */ /* 0x000fce0004807056 */
.L_x_1851:
[----:B------:R-:W-:Y:S05]  /*4670*/  BSYNC B1 ;  /* 0x0000000000017941 */ /* 0x000fea0003800000 */
.L_x_1850:
        /* <DEDUP_REMOVED lines=10> */
.L_x_1833:
[----:B------:R-:W2:Y:S02]  /*4720*/  LDL R4, [R1+0x10] ;  /* 0x0000100001047983 */ /* 0x000ea40000100800 */
[----:B--2---:R-:W-:-:S13]  /*4730*/  ISETP.NE.AND P0, PT, R4, 0x3, PT ;  /* 0x000000030400780c */ /* 0x004fda0003f05270 */
[----:B------:R-:W-:Y:S05]  /*4740*/  @!P0 BRA `(.L_x_1852) ;  /* 0x0000000000048947 */ /* 0x000fea0003800000 */
[----:B------:R-:W-:Y:S01]  /*4750*/  BPT.TRAP 0x1 ;  /* 0x000000040000795c */ /* 0x000fe20000300000 */
.L_x_1852:
        /* <DEDUP_REMOVED lines=8> */
.L_x_2074:
[----:B------:R-:W-:Y:S05]  /*47e0*/  BSYNC B1 ;  /* 0x0000000000017941 */ /* 0x000fea0003800000 */
.L_x_1853:
[----:B------:R-:W-:-:S13]  /*47f0*/  ISETP.GE.AND P1, PT, R156, R5, PT ;  /* 0x000000059c00720c */ /* 0x000fda0003f26270 */
[----:B------:R-:W-:Y:S05]  /*4800*/  @P1 BRA `(.L_x_1840) ;  /* 0x0000000000101947 */ /* 0x000fea0003800000 */
[----:B------:R-:W1:Y:S04]  /*4810*/  @!P3 LDS.128 R4, [R74+0xe000] ;  /* 0x00e000004a04b984 */ /* 0x000e680000000c00 */
[----:B------:R-:W2:Y:S04]  /*4820*/  @!P2 LDS.128 R8, [R73+0xe000] ;  /* 0x00e000004908a984 */ /* 0x000ea80000000c00 */
[----:B-1----:R1:W-:Y:S04]  /*4830*/  @!P3 STG.E.128 desc[UR40][R12.64], R4 ;  /* 0x000000040c00b986 */ /* 0x0023e8000c101d28 */
[----:B--2---:R1:W-:Y:S02]  /*4840*/  @!P2 STG.E.128 desc[UR40][R12.64+0x20], R8 ;  /* 0x000020080c00a986 */ /* 0x0043e4000c101d28 */
.L_x_1840:
[----:B------:R-:W-:Y:S05]  /*4850*/  BSYNC B0 ;  /* 0x0000000000007941 */ /* 0x000fea0003800000 */
.L_x_1832:
[----:B-1----:R-:W1:Y:S01]  /*4860*/  S2R R4, SR_TID.X ;  /* 0x0000000000047919 */ /* 0x002e620000002100 */
[----:B------:R-:W-:Y:S01]  /*4870*/  @!PT LDS RZ, [RZ] ;  /* 0x00000000fffff984 */ /* 0x000fe20000000800 */
[----:B------:R-:W-:Y:S01]  /*4880*/  @!PT LDS RZ, [RZ] ;  /* 0x00000000fffff984 */ /* 0x000fe20000000800 */
[----:B------:R-:W-:Y:S01]  /*4890*/  @!PT LDS RZ, [RZ] ;  /* 0x00000000fffff984 */ /* 0x000fe20000000800 */
[----:B------:R-:W-:Y:S01]  /*48a0*/  @!PT LDS RZ, [RZ] ;  /* 0x00000000fffff984 */ /* 0x000fe20000000800 */
[----:B------:R5:W-:Y:S06]  /*48b0*/  MEMBAR.ALL.CTA ;  /* 0x0000000000007992 */ /* 0x000bec0000008000 */
[----:B-----5:R-:W5:Y:S01]  /*48c0*/  FENCE.VIEW.ASYNC.S ;  /* 0x00000000000073c6 */ /* 0x020f620000000000 */
[----:B------:R-:W-:Y:S05]  /*48d0*/  WARPSYNC.ALL ;  /* 0x0000000000007948 */ /* 0x000fea0003800000 */
[----:B------:R-:W-:Y:S01]  /*48e0*/  BSSY B0, `(.L_x_1855) ;  /* 0x0000009000007945 */ /* 0x000fe20003800000 */
[----:B-1----:R-:W-:Y:S01]  /*48f0*/  LOP3.LUT R4, R4, 0x7f, RZ, 0xc0, !PT ;  /* 0x0000007f04047812 */ /* 0x002fe200078ec0ff */
[----:B-----5:R1:W-:Y:S03]  /*4900*/  BAR.SYNC.DEFER_BLOCKING R54, 0x80 ;  /* 0x000200360000751d */ /* 0x0203e60000010000 */
[----:B------:R-:W-:-:S13]  /*4910*/  ISETP.NE.AND P5, PT, R4, RZ, PT ;  /* 0x000000ff0400720c */ /* 0x000fda0003fa5270 */
[----:B------:R-:W-:-:S05]  /*4920*/  @!P5 VIADD R4, R75, 0x132a0 ;  /* 0x000132a04b04d836 */ /* 0x000fca0000000000 */
[----:B------:R-:W-:-:S04]  /*4930*/  @!P5 PRMT R4, RZ, 0x654, R4 ;  /* 0x00000654ff04d816 */ /* 0x000fc80000000004 */
[----:B------:R1:W-:Y:S01]  /*4940*/  @!P5 SYNCS.ARRIVE.TRANS64.RED.A1T0 RZ, [R4+URZ], RZ ;  /* 0x000000ff04ffd9a7 */ /* 0x0003e2000810043f */
[----:B------:R-:W-:Y:S05]  /*4950*/  @!P0 BRA `(.L_x_1856) ;  /* 0x0000000000048947 */ /* 0x000fea0003800000 */
[----:B------:R-:W-:Y:S01]  /*4960*/  BPT.TRAP 0x1 ;  /* 0x000000040000795c */ /* 0x000fe20000300000 */
.L_x_1856:
[----:B------:R-:W-:Y:S05]  /*4970*/  BSYNC B0 ;  /* 0x0000000000007941 */ /* 0x000fea0003800000 */
.L_x_1855:
[----:B------:R-:W5:Y:S01]  /*4980*/  SYNCS.PHASECHK.TRANS64.TRYWAIT P0, [R75+URZ+0x132b0], R76 ;  /* 0x0132b04c4b0075a7 */ /* 0x000f62000800017f */
[----:B------:R-:W-:Y:S04]  /*4990*/  BSSY B0, `(.L_x_1857) ;  /* 0x0000002000007945 */ /* 0x000fe80003800000 */
[----:B-----5:R-:W-:Y:S05]  /*49a0*/  @!P0 BRA `(.L_x_1858) ;  /* 0x00000138003c8947 */ /* 0x020fea0003800000 */
.L_x_2075:
[----:B------:R-:W-:Y:S05]  /*49b0*/  BSYNC B0 ;  /* 0x0000000000007941 */ /* 0x000fea0003800000 */
.L_x_1857:
        /* <DEDUP_REMOVED lines=14> */
[----:B------:R-:W1:Y:S04]  /*4aa0*/  @!P0 LDS.128 R4, [R74+0x6000] ;  /* 0x006000004a048984 */ /* 0x000e680000000c00 */
[----:B-1----:R-:W-:Y:S01]  /*4ab0*/  @!P0 STG.E.128 desc[UR40][R8.64], R4 ;  /* 0x0000000408008986 */ /* 0x002fe2000c101d28 */
[----:B------:R-:W-:-:S13]  /*4ac0*/  ISETP.GE.AND P0, PT, R31, UR4, PT ;  /* 0x000000041f007c0c */ /* 0x000fda000bf06270 */
[----:B------:R-:W1:Y:S04]  /*4ad0*/  @!P0 LDS.128 R4, [R73+0x6000] ;  /* 0x0060000049048984 */ /* 0x000e680000000c00 */
[----:B-1----:R1:W-:Y:S02]  /*4ae0*/  @!P0 STG.E.128 desc[UR40][R8.64+0x20], R4 ;  /* 0x0000200408008986 */ /* 0x0023e4000c101d28 */
.L_x_1860:
[----:B------:R-:W-:Y:S05]  /*4af0*/  BSYNC B0 ;  /* 0x0000000000007941 */ /* 0x000fea0003800000 */
.L_x_1859:
[----:B-1----:R-:W5:Y:S01]  /*4b00*/  LDL.LU R5, [R1+0x14] ;  /* 0x0000140001057983 */ /* 0x002f620000300800 */
[----:B------:R-:W-:Y:S01]  /*4b10*/  VIADD R17, R17, 0x1 ;  /* 0x0000000111117836 */ /* 0x000fe20000000000 */
[----:B------:R-:W-:Y:S01]  /*4b20*/  LOP3.LUT P6, RZ, R23, 0x2, RZ, 0xc0, !PT ;  /* 0x0000000217ff7812 */ /* 0x000fe200078cc0ff */
[----:B0-----:R-:W-:Y:S01]  /*4b30*/  @!P5 VIADD R75, R75, 0x132c0 ;  /* 0x000132c04b4bd836 */ /* 0x001fe20000000000 */
        /* <DEDUP_REMOVED lines=9> */
[----:B------:R-:W-:Y:S02]  /*4bd0*/  SEL R4, RZ, 0x1, P1 ;  /* 0x00000001ff047807 */ /* 0x000fe40000800000 */
[----:B------:R-:W-:Y:S02]  /*4be0*/  PLOP3.LUT P0, PT, PT, PT, PT, 0x8, 0x0 ;  /* 0x000000000000781c */ /* 0x000fe40003f0e170 */
[----:B------:R-:W-:Y:S01]  /*4bf0*/  SEL R17, R17, RZ, P1 ;  /* 0x000000ff11117207 */ /* 0x000fe20000800000 */
[----:B------:R1:W-:Y:S01]  /*4c00*/  @!P5 SYNCS.ARRIVE.TRANS64.RED.A1T0 RZ, [R75+URZ], RZ ;  /* 0x000000ff4bffd9a7 */ /* 0x0003e2000810043f */
[----:B-----5:R-:W-:-:S05]  /*4c10*/  LOP3.LUT R5, R5, R4, RZ, 0x3c, !PT ;  /* 0x0000000405057212 */ /* 0x020fca00078e3cff */
[----:B------:R1:W-:Y:S01]  /*4c20*/  STL [R1+0x14], R5 ;  /* 0x0000140501007387 */ /* 0x0003e20000100800 */
[----:B------:R-:W-:Y:S05]  /*4c30*/  @P6 BRA `(.L_x_1861) ;  /* 0xffffffd4007c6947 */ /* 0x000fea000383ffff */
.L_x_1827:
[----:B------:R-:W0:Y:S01]  /*4c40*/  LDC R0, c[0x0][0x428] ;  /* 0x00010a00ff007b82 */ /* 0x000e220000000800 */
[----:B------:R-:W-:Y:S04]  /*4c50*/  BSSY B0, `(.L_x_1862) ;  /* 0x0000004000007945 */ /* 0x000fe80003800000 */
[----:B------:R-:W-:Y:S05]  /*4c60*/  @P0 BRA `(.L_x_1863) ;  /* 0x0000000000080947 */ /* 0x000fea0003800000 */
[----:B------:R-:W1:Y:S02]  /*4c70*/  FENCE.VIEW.ASYNC.G ;  /* 0x00000000000073c6 */ /* 0x000e640000000100 */
[----:B-1----:R-:W-:Y:S06]  /*4c80*/  BAR.ARV 0xc, 0x200 ;  /* 0x0308000000007b1d */ /* 0x002fec0000002000 */
.L_x_1863:
[----:B------:R-:W-:Y:S05]  /*4c90*/  BSYNC B0 ;  /* 0x0000000000007941 */ /* 0x000fea0003800000 */
.L_x_1862:
[----:B------:R-:W3:Y:S01]  /*4ca0*/  LDL R4, [R1+0x5c] ;  /* 0x00005c0001047983 */ /* 0x000ee20000100800 */
[----:B------:R-:W-:-:S03]  /*4cb0*/  ULDC.64 UR4, c[0x0][0x990] ;  /* 0x0002640000047ab9 */ /* 0x000fc60000000a00 */
[----:B-1----:R-:W3:Y:S04]  /*4cc0*/  LDL R5, [R1+0x44] ;  /* 0x0000440001057983 */ /* 0x002ee80000100800 */
[----:B--2-4-:R-:W2:Y:S04]  /*4cd0*/  LDL R27, [R1+0x20] ;  /* 0x00002000011b7983 */ /* 0x014ea80000100800 */
[----:B------:R-:W2:Y:S04]  /*4ce0*/  LDL R26, [R1+0x24] ;  /* 0x00002400011a7983 */ /* 0x000ea80000100800 */
[----:B------:R-:W4:Y:S01]  /*4cf0*/  LDL R25, [R1+0x4] ;  /* 0x0000040001197983 */ /* 0x000f220000100800 */
[----:B0-----:R-:W-:Y:S01]  /*4d00*/  ISETP.NE.AND P4, PT, R0, 0x1, PT ;  /* 0x000000010000780c */ /* 0x001fe20003f85270 */
[----:B------:R-:W-:-:S02]  /*4d10*/  ULDC.64 UR6, c[0x0][0x998] ;  /* 0x0002660000067ab9 */ /* 0x000fc40000000a00 */
[----:B------:R-:W2:Y:S01]  /*4d20*/  LDL.LU R24, [R1+0x8] ;  /* 0x0000080001187983 */ /* 0x000ea20000300800 */
[----:B------:R-:W-:Y:S02]  /*4d30*/  ISETP.NE.U32.AND P0, PT, RZ, UR4, PT ;  /* 0x00000004ff007c0c */ /* 0x000fe4000bf05070 */
[----:B------:R-:W-:Y:S02]  /*4d40*/  ISETP.NE.U32.AND P1, PT, RZ, UR6, PT ;  /* 0x00000006ff007c0c */ /* 0x000fe4000bf25070 */
[----:B------:R-:W-:Y:S02]  /*4d50*/  ISETP.NE.AND.EX P0, PT, RZ, UR5, PT, P0 ;  /* 0x00000005ff007c0c */ /* 0x000fe4000bf05300 */
[----:B------:R-:W-:-:S03]  /*4d60*/  ISETP.NE.AND.EX P1, PT, RZ, UR7, PT, P1 ;  /* 0x00000007ff007c0c */ /* 0x000fc6000bf25310 */
[----:B------:R-:W2:Y:S08]  /*4d70*/  @P4 LDC R0, c[0x0][0x42c] ;  /* 0x00010b00ff004b82 */ /* 0x000eb00000000800 */
[----:B------:R-:W0:Y:S08]  /*4d80*/  @P0 LDC.64 R10, c[0x0][0x9a8] ;  /* 0x00026a00ff0a0b82 */ /* 0x000e300000000a00 */
[----:B------:R-:W1:Y:S08]  /*4d90*/  @P4 LDC R3, c[0x0][0x430] ;  /* 0x00010c00ff034b82 */ /* 0x000e700000000800 */
[----:B---3--:R-:W3:Y:S08]  /*4da0*/  @P1 LDC.64 R12, c[0x0][0x9b8] ;  /* 0x00026e00ff0c1b82 */ /* 0x008ef00000000a00 */
[----:B------:R-:W3:Y:S08]  /*4db0*/  @P0 LDC.64 R14, c[0x0][0x9b0] ;  /* 0x00026c00ff0e0b82 */ /* 0x000ef00000000a00 */
[----:B------:R-:W3:Y:S01]  /*4dc0*/  @P1 LDC.64 R20, c[0x0][0x9c0] ;  /* 0x00027000ff141b82 */ /* 0x000ee20000000a00 */
[----:B--2---:R-:W-:-:S04]  /*4dd0*/  @P4 IMAD.HI.U32 R2, R24, R0, RZ ;  /* 0x0000000018024227 */ /* 0x004fc800078e00ff */
[-C--:B0-----:R-:W-:Y:S02]  /*4de0*/  @P0 IMAD R0, R4, R10.reuse, RZ ;  /* 0x0000000a04000224 */ /* 0x081fe400078e02ff */
[----:B------:R-:W-:Y:S01]  /*4df0*/  IMAD.MOV.U32 R7, RZ, RZ, R24 ;  /* 0x000000ffff077224 */ /* 0x000fe200078e0018 */
[----:B-1----:R-:W-:Y:S01]  /*4e00*/  @P4 SHF.R.U32.HI R7, RZ, R3, R2 ;  /* 0x00000003ff074219 */ /* 0x002fe20000011602 */
[C---:B------:R-:W-:Y:S02]  /*4e10*/  @P0 IMAD R11, R5.reuse, R11, R0 ;  /* 0x0000000b050b0224 */ /* 0x040fe400078e0200 */
[----:B------:R-:W-:Y:S01]  /*4e20*/  @P0 IMAD.WIDE.U32 R2, R5, R10, RZ ;  /* 0x0000000a05020225 */ /* 0x000fe200078e00ff */
[----:B------:R-:W-:-:S03]  /*4e30*/  @P0 SHF.R.S32.HI R9, RZ, 0x1f, R7 ;  /* 0x0000001fff090819 */ /* 0x000fc60000011407 */
[-C--:B---3--:R-:W-:Y:S02]  /*4e40*/  @P1 IMAD R4, R4, R12.reuse, RZ ;  /* 0x0000000c04041224 */ /* 0x088fe400078e02ff */
[----:B------:R-:W-:Y:S01]  /*4e50*/  @P0 IMAD.IADD R3, R3, 0x1, R11 ;  /* 0x0000000103030824 */ /* 0x000fe200078e020b */
[----:B------:R-:W-:Y:S01]  /*4e60*/  @P1 SHF.R.S32.HI R11, RZ, 0x1f, R7 ;  /* 0x0000001fff0b1819 */ /* 0x000fe20000011407 */
[C---:B------:R-:W-:Y:S02]  /*4e70*/  @P1 IMAD R13, R5.reuse, R13, R4 ;  /* 0x0000000d050d1224 */ /* 0x040fe400078e0204 */
[----:B------:R-:W-:-:S04]  /*4e80*/  @P1 IMAD.WIDE.U32 R4, R5, R12, RZ ;  /* 0x0000000c05041225 */ /* 0x000fc800078e00ff */
[----:B------:R-:W-:Y:S02]  /*4e90*/  @P0 IMAD R0, R9, R14, RZ ;  /* 0x0000000e09000224 */ /* 0x000fe400078e02ff */
        /* <DEDUP_REMOVED lines=16> */
[----:B------:R-:W2:Y:S01]  /*4fa0*/  @P1 LDG.E R0, desc[UR40][R8.64] ;  /* 0x0000002808001981 */ /* 0x000ea2000c1e1900 */
[----:B------:R-:W-:Y:S01]  /*4fb0*/  IADD3 R2, R26, 0x15f, -R27 ;  /* 0x0000015f1a027810 */ /* 0x000fe20007ffe81b */
[----:B------:R-:W1:Y:S02]  /*4fc0*/  @P4 LDC R6, c[0x0][0x42c] ;  /* 0x00010b00ff064b82 */ /* 0x000e640000000800 */
[----:B------:R3:W2:Y:S02]  /*4fd0*/  @P0 LDG.E R3, desc[UR40][R4.64] ;  /* 0x0000002804030981 */ /* 0x0006a4000c1e1900 */
[----:B----4-:R-:W-:-:S04]  /*4fe0*/  IMAD R2, R25, 0xc0, R2 ;  /* 0x000000c019027824 */ /* 0x010fc800078e0202 */
[----:B------:R-:W-:-:S05]  /*4ff0*/  IMAD.HI R2, R2, 0x66666667, RZ ;  /* 0x6666666702027827 */ /* 0x000fca00078e02ff */
[----:B------:R-:W-:-:S04]  /*5000*/  SHF.R.U32.HI R7, RZ, 0x1f, R2 ;  /* 0x0000001fff077819 */ /* 0x000fc80000011602 */
[----:B------:R-:W-:-:S04]  /*5010*/  LEA.HI.SX32 R7, R2, R7, 0x1a ;  /* 0x0000000702077211 */ /* 0x000fc800078fd2ff */
[----:B------:R-:W-:Y:S01]  /*5020*/  VIMNMX R104, R104, R7, PT ;  /* 0x0000000768687248 */ /* 0x000fe20003fe0100 */
[----:B-1----:R-:W-:-:S03]  /*5030*/  @P4 IMAD.HI.U32 R6, R24, R6, RZ ;  /* 0x0000000618064227 */ /* 0x002fc600078e00ff */
[----:B------:R-:W-:Y:S01]  /*5040*/  ISETP.GE.AND P1, PT, R104, 0x1, PT ;  /* 0x000000016800780c */ /* 0x000fe20003f26270 */
[----:B------:R-:W-:Y:S01]  /*5050*/  IMAD.MOV.U32 R2, RZ, RZ, R24 ;  /* 0x000000ffff027224 */ /* 0x000fe200078e0018 */
[----:B0-----:R-:W-:Y:S02]  /*5060*/  @P4 SHF.R.U32.HI R2, RZ, R11, R6 ;  /* 0x0000000bff024219 */ /* 0x001fe40000011606 */
[----:B------:R-:W-:-:S03]  /*5070*/  CS2R R20, SRZ ;  /* 0x0000000000147805 */ /* 0x000fc6000001ff00 */
[----:B------:R0:W-:Y:S01]  /*5080*/  STL [R1+0x64], R2 ;  /* 0x0000640201007387 */ /* 0x0001e20000100800 */
[----:B------:R-:W-:Y:S01]  /*5090*/  PLOP3.LUT P0, PT, PT, PT, PT, 0x80, 0x0 ;  /* 0x000000000000781c */ /* 0x000fe20003f0f070 */
[----:B------:R-:W-:Y:S01]  /*50a0*/  IMAD.MOV.U32 R55, RZ, RZ, RZ ;  /* 0x000000ffff377224 */ /* 0x000fe200078e00ff */
[----:B---3--:R-:W-:Y:S02]  /*50b0*/  CS2R R4, SRZ ;  /* 0x0000000000047805 */ /* 0x008fe4000001ff00 */
        /* <DEDUP_REMOVED lines=8> */
[----:B------:R-:W-:Y:S01]  /*5140*/  IMAD.MOV.U32 R29, RZ, RZ, RZ ;  /* 0x000000ffff1d7224 */ /* 0x000fe200078e00ff */
[----:B------:R-:W-:Y:S02]  /*5150*/  CS2R R56, SRZ ;  /* 0x0000000000387805 */ /* 0x000fe4000001ff00 */
[----:B------:R-:W-:-:S02]  /*5160*/  CS2R R30, SRZ ;  /* 0x00000000001e7805 */ /* 0x000fc4000001ff00 */
[----:B------:R-:W-:Y:S02]  /*5170*/  CS2R R58, SRZ ;  /* 0x00000000003a7805 */ /* 0x000fe4000001ff00 */
[----:B------:R-:W-:Y:S01]  /*5180*/  CS2R R36, SRZ ;  /* 0x0000000000247805 */ /* 0x000fe2000001ff00 */
[----:B------:R-:W-:Y:S01]  /*5190*/  IMAD.MOV.U32 R60, RZ, RZ, RZ ;  /* 0x000000ffff3c7224 */ /* 0x000fe200078e00ff */
[----:B------:R-:W-:Y:S01]  /*51a0*/  CS2R R40, SRZ ;  /* 0x0000000000287805 */ /* 0x000fe2000001ff00 */
[----:B------:R-:W-:Y:S02]  /*51b0*/  IMAD.MOV.U32 R62, RZ, RZ, RZ ;  /* 0x000000ffff3e7224 */ /* 0x000fe400078e00ff */
[----:B--2---:R-:W-:-:S04]  /*51c0*/  FMUL.FTZ R0, R3, R0 ;  /* 0x0000000003007220 */ /* 0x004fc80000410000 */
[----:B0-----:R-:W-:Y:S01]  /*51d0*/  FMUL.FTZ R2, R0, UR4 ;  /* 0x0000000400027c20 */ /* 0x001fe20008410000 */
        /* <DEDUP_REMOVED lines=33> */
.L_x_1866:
[----:B------:R-:W-:Y:S05]  /*53f0*/  BSYNC B6 ;  /* 0x0000000000067941 */ /* 0x000fea0003800000 */
.L_x_1865:
        /* <DEDUP_REMOVED lines=13> */
.L_x_1870:
[----:B-1----:R1:W2:Y:S02]  /*54d0*/  SYNCS.PHASECHK.TRANS64.TRYWAIT P0, [R16+URZ+0x13200], R3 ;  /* 0x01320003100075a7 */ /* 0x0022a4000800017f */
[----:B--2---:R-:W-:Y:S05]  /*54e0*/  @!P0 NANOSLEEP.SYNCS 0x989680 ;  /* 0x009896800000895d */ /* 0x004fea0003900000 */
[----:B------:R-:W2:Y:S02]  /*54f0*/  @!P0 SYNCS.PHASECHK.TRANS64 P0, [R16+URZ+0x13200], R3 ;  /* 0x01320003100085a7 */ /* 0x000ea4000800007f */
[----:B--2---:R-:W-:Y:S05]  /*5500*/  @!P0 BRA `(.L_x_1870) ;  /* 0xfffffffc00f08947 */ /* 0x004fea000383ffff */
.L_x_1869:
[----:B------:R-:W-:Y:S05]  /*5510*/  BSYNC B0 ;  /* 0x0000000000007941 */ /* 0x000fea0003800000 */
.L_x_1868:
[----:B------:R-:W-:Y:S05]  /*5520*/  BRA `(.L_x_1871) ;  /* 0x0000002c00707947 */ /* 0x000fea0003800000 */
.L_x_1867:
[----:B------:R-:W0:Y:S01]  /*5530*/  S2R R3, SR_TID.X ;  /* 0x0000000000037919 */ /* 0x000e220000002100 */
[----:B------:R-:W-:Y:S01]  /*5540*/  LOP3.LUT P0, RZ, R24, 0x1bf, RZ, 0xc0, !PT ;  /* 0x000001bf18ff7812 */ /* 0x000fe2000780c0ff */
[----:B------:R-:W-:Y:S01]  /*5550*/  ULDC.64 UR4, c[0x0][0x3d8] ;  /* 0x0000f60000047ab9 */ /* 0x000fe20000000a00 */
[----:B-----5:R-:W-:Y:S01]  /*5560*/  SHF.R.S32.HI R0, RZ, 0x1f, R28 ;  /* 0x0000001fff007819 */ /* 0x020fe2000001141c */
[----:B------:R-:W-:Y:S01]  /*5570*/  ULDC.64 UR6, c[0x0][0x3e8] ;  /* 0x0000fa0000067ab9 */ /* 0x000fe20000000a00 */
[C---:B------:R-:W-:Y:S01]  /*5580*/  IMAD.WIDE.U32 R30, R28.reuse, UR4, RZ ;  /* 0x000000041c1e7c25 */ /* 0x040fe2000f8e00ff */
[----:B------:R-:W-:Y:S03]  /*5590*/  BSSY B6, `(.L_x_1872) ;  /* 0x000001f000067945 */ /* 0x000fe60003800000 */
[----:B------:R-:W-:-:S04]  /*55a0*/  IMAD.WIDE.U32 R32, R28, UR6, RZ ;  /* 0x000000061c207c25 */ /* 0x000fc8000f8e00ff */
[----:B0-----:R-:W-:Y:S02]  /*55b0*/  VIADD R5, R3, 0xffffff80 ;  /* 0xffffff8003057836 */ /* 0x001fe40000000000 */
[----:B------:R-:W-:-:S03]  /*55c0*/  IMAD R3, R0, UR4, RZ ;  /* 0x0000000400037c24 */ /* 0x000fc6000f8e02ff */
[----:B------:R-:W-:Y:S01]  /*55d0*/  LEA.HI R4, R5, R5, RZ, 0x1 ;  /* 0x0000000505047211 */ /* 0x000fe200078f08ff */
[----:B------:R-:W-:-:S03]  /*55e0*/  IMAD R3, R28, UR5, R3 ;  /* 0x000000051c037c24 */ /* 0x000fc6000f8e0203 */
[----:B------:R-:W-:Y:S01]  /*55f0*/  LOP3.LUT R4, R4, 0xfffffffe, RZ, 0xc0, !PT ;  /* 0xfffffffe04047812 */ /* 0x000fe200078ec0ff */
[----:B------:R-:W-:-:S04]  /*5600*/  IMAD.IADD R39, R3, 0x1, R31 ;  /* 0x0000000103277824 */ /* 0x000fc800078e021f */
[----:B------:R-:W-:Y:S02]  /*5610*/  IMAD.IADD R4, R5, 0x1, -R4 ;  /* 0x0000000105047824 */ /* 0x000fe400078e0a04 */
[----:B------:R-:W-:Y:S02]  /*5620*/  IMAD R5, R0, UR6, RZ ;  /* 0x0000000600057c24 */ /* 0x000fe4000f8e02ff */
[----:B------:R-:W-:Y:S02]  /*5630*/  IMAD.SHL.U32 R24, R4, 0x8, RZ ;  /* 0x0000000804187824 */ /* 0x000fe400078e00ff */
[----:B------:R-:W-:-:S03]  /*5640*/  IMAD R5, R28, UR7, R5 ;  /* 0x000000071c057c24 */ /* 0x000fc6000f8e0205 */
[----:B------:R-:W-:Y:S01]  /*5650*/  SHF.R.S32.HI R25, RZ, 0x1f, R24 ;  /* 0x0000001fff197819 */ /* 0x000fe20000011418 */
        /* <DEDUP_REMOVED lines=18> */
.L_x_1873:
[----:B------:R-:W-:Y:S05]  /*5780*/  BSYNC B6 ;  /* 0x0000000000067941 */ /* 0x000fea0003800000 */
.L_x_1872:
[----:B------:R-:W2:Y:S01]  /*5790*/  LDL R20, [R1+0x4] ;  /* 0x0000040001147983 */ /* 0x000ea20000100800 */
[----:B------:R-:W0:Y:S01]  /*57a0*/  LDC.64 R10, c[0x0][0x3d8] ;  /* 0x0000f600ff0a7b82 */ /* 0x000e220000000a00 */
[----:B------:R-:W-:Y:S01]  /*57b0*/  ULDC.U8 UR4, c[0x0][0x3f0] ;  /* 0x0000fc0000047ab9 */ /* 0x000fe20000000000 */
[----:B------:R-:W-:Y:S01]  /*57c0*/  BSSY B0, `(.L_x_1874) ;  /* 0x00002aa000007945 */ /* 0x000fe20003800000 */
[----:B------:R-:W-:-:S05]  /*57d0*/  ISETP.NE.AND P0, PT, RZ, UR4, PT ;  /* 0x00000004ff007c0c */ /* 0x000fca000bf05270 */
[----:B------:R-:W1:Y:S01]  /*57e0*/  LDC.64 R12, c[0x0][0x3e8] ;  /* 0x0000fa00ff0c7b82 */ /* 0x000e620000000a00 */
[----:B--2---:R-:W-:Y:S01]  /*57f0*/  SHF.R.S32.HI R3, RZ, 0x1f, R20 ;  /* 0x0000001fff037819 */ /* 0x004fe20000011414 */
[----:B0-----:R-:W-:-:S04]  /*5800*/  IMAD.WIDE.U32 R6, R20, R10, RZ ;  /* 0x0000000a14067225 */ /* 0x001fc800078e00ff */
[C---:B------:R-:W-:Y:S02]  /*5810*/  IMAD R0, R3.reuse, R10, RZ ;  /* 0x0000000a03007224 */ /* 0x040fe400078e02ff */
[-C--:B-1----:R-:W-:Y:S02]  /*5820*/  IMAD R8, R3, R12.reuse, RZ ;  /* 0x0000000c03087224 */ /* 0x082fe400078e02ff */
        /* <DEDUP_REMOVED lines=11> */
[----:B------:R-:W-:Y:S01]  /*58e0*/  CS2R R34, SRZ ;  /* 0x0000000000227805 */ /* 0x000fe2000001ff00 */
[----:B------:R-:W-:Y:S02]  /*58f0*/  IMAD.MOV.U32 R38, RZ, RZ, R30 ;  /* 0x000000ffff267224 */ /* 0x000fe400078e001e */
[----:B------:R-:W-:Y:S02]  /*5900*/  IMAD.MOV.U32 R14, RZ, RZ, R32 ;  /* 0x000000ffff0e7224 */ /* 0x000fe400078e0020 */
[----:B------:R-:W-:Y:S01]  /*5910*/  IMAD.MOV.U32 R15, RZ, RZ, R37 ;  /* 0x000000ffff0f7224 */ /* 0x000fe200078e0025 */
[----:B0-----:R-:W-:-:S13]  /*5920*/  ISETP.NE.AND P1, PT, R0, 0x1, PT ;  /* 0x000000010000780c */ /* 0x001fda0003f25270 */
[----:B------:R-:W0:Y:S08]  /*5930*/  @P1 LDC R8, c[0x0][0x42c] ;  /* 0x00010b00ff081b82 */ /* 0x000e300000000800 */
[----:B------:R-:W1:Y:S01]  /*5940*/  @P1 LDC R9, c[0x0][0x430] ;  /* 0x00010c00ff091b82 */ /* 0x000e620000000800 */
[----:B--2---:R-:W-:Y:S01]  /*5950*/  IMAD R0, R20, -0xc0, R21 ;  /* 0xffffff4014007824 */ /* 0x004fe200078e0215 */
[----:B------:R-:W-:-:S04]  /*5960*/  CS2R R20, SRZ ;  /* 0x0000000000147805 */ /* 0x000fc8000001ff00 */
[----:B------:R-:W-:Y:S01]  /*5970*/  VIMNMX R3, R0, 0xc0, PT ;  /* 0x000000c000037848 */ /* 0x000fe20003fe0100 */
[----:B0-----:R-:W-:-:S03]  /*5980*/  @P1 IMAD.HI.U32 R0, R41, R8, RZ ;  /* 0x0000000829001227 */ /* 0x001fc600078e00ff */
[----:B------:R-:W-:Y:S02]  /*5990*/  ISETP.GE.AND P0, PT, R156, R3, PT ;  /* 0x000000039c00720c */ /* 0x000fe40003f06270 */
[----:B-1----:R-:W-:Y:S02]  /*59a0*/  @P1 SHF.R.U32.HI R41, RZ, R9, R0 ;  /* 0x00000009ff291219 */ /* 0x002fe40000011600 */
[----:B------:R-:W-:Y:S02]  /*59b0*/  CS2R R8, SRZ ;  /* 0x0000000000087805 */ /* 0x000fe4000001ff00 */
[----:B------:R-:W-:-:S07]  /*59c0*/  SHF.R.S32.HI R3, RZ, 0x1f, R41 ;  /* 0x0000001fff037819 */ /* 0x000fce0000011429 */
[----:B------:R-:W-:Y:S05]  /*59d0*/  @P0 BRA `(.L_x_1877) ;  /* 0x0000000000840947 */ /* 0x000fea0003800000 */
[----:B------:R-:W-:Y:S01]  /*59e0*/  SHF.R.S32.HI R40, RZ, 0x1f, R156 ;  /* 0x0000001fff287819 */ /* 0x000fe2000001149c */
[-CC-:B------:R-:W-:Y:S01]  /*59f0*/  IMAD.WIDE.U32 R8, R156, R10.reuse, R24.reuse ;  /* 0x0000000a9c087225 */ /* 0x180fe200078e0018 */
[----:B------:R-:W-:Y:S01]  /*5a00*/  ULDC UR4, c[0x0][0x3d4] ;  /* 0x0000f50000047ab9 */ /* 0x000fe20000000800 */
[----:B------:R-:W-:Y:S01]  /*5a10*/  ULDC.64 UR6, c[0x0][0x3c8] ;  /* 0x0000f20000067ab9 */ /* 0x000fe20000000a00 */
[----:B------:R-:W-:Y:S01]  /*5a20*/  ISETP.GE.AND P3, PT, R24, UR4, PT ;  /* 0x0000000418007c0c */ /* 0x000fe2000bf66270 */
[----:B------:R-:W-:Y:S01]  /*5a30*/  IMAD R0, R40, R10, RZ ;  /* 0x0000000a28007224 */ /* 0x000fe200078e02ff */
[----:B------:R-:W-:Y:S01]  /*5a40*/  IADD3 R30, P1, R8, R30, RZ ;  /* 0x0000001e081e7210 */ /* 0x000fe20007f3e0ff */
[-C--:B------:R-:W-:Y:S01]  /*5a50*/  IMAD R5, R40, R12.reuse, RZ ;  /* 0x0000000c28057224 */ /* 0x080fe200078e02ff */
[----:B------:R-:W-:Y:S01]  /*5a60*/  CS2R R34, SRZ ;  /* 0x0000000000227805 */ /* 0x000fe2000001ff00 */
[----:B------:R-:W-:Y:S01]  /*5a70*/  IMAD.WIDE.U32 R20, R156, R12, R24 ;  /* 0x0000000c9c147225 */ /* 0x000fe200078e0018 */
[----:B------:R-:W-:-:S03]  /*5a80*/  CS2R R26, SRZ ;  /* 0x00000000001a7805 */ /* 0x000fc6000001ff00 */
[----:B------:R-:W-:Y:S01]  /*5a90*/  IMAD R0, R156, R11, R0 ;  /* 0x0000000b9c007224 */ /* 0x000fe200078e0200 */
[----:B------:R-:W-:Y:S01]  /*5aa0*/  IADD3 R32, P2, R20, R32, RZ ;  /* 0x0000002014207210 */ /* 0x000fe20007f5e0ff */
[----:B------:R-:W-:-:S03]  /*5ab0*/  IMAD R5, R156, R13, R5 ;  /* 0x0000000d9c057224 */ /* 0x000fc600078e0205 */
[----:B------:R-:W-:Y:S01]  /*5ac0*/  IADD3.X R31, R39, R9, R0, P1, !PT ;  /* 0x00000009271f7210 */ /* 0x000fe20000ffe400 */
[----:B------:R-:W-:Y:S01]  /*5ad0*/  VIADD R0, R24, 0x10 ;  /* 0x0000001018007836 */ /* 0x000fe20000000000 */
[----:B------:R-:W-:Y:S01]  /*5ae0*/  IADD3.X R33, R37, R21, R5, P2, !PT ;  /* 0x0000001525217210 */ /* 0x000fe200017fe405 */
[----:B------:R-:W-:Y:S02]  /*5af0*/  IMAD R9, R28, 0xc0, RZ ;  /* 0x000000c01c097824 */ /* 0x000fe400078e02ff */
        /* <DEDUP_REMOVED lines=11> */
[----:B------:R0:W5:Y:S04]  /*5bb0*/  @!P3 LDG.E.64 R34, desc[UR40][R6.64] ;  /* 0x000000280622b981 */ /* 0x000168000c1e1b00 */
[----:B------:R0:W5:Y:S04]  /*5bc0*/  @!P4 LDG.E.64 R8, desc[UR40][R6.64+0x10] ;  /* 0x000010280608c981 */ /* 0x000168000c1e1b00 */
[----:B------:R0:W5:Y:S04]  /*5bd0*/  @!P3 LDG.E.64 R26, desc[UR40][R4.64] ;  /* 0x00000028041ab981 */ /* 0x000168000c1e1b00 */
[----:B------:R0:W5:Y:S02]  /*5be0*/  @!P4 LDG.E.64 R20, desc[UR40][R4.64+0x10] ;  /* 0x000010280414c981 */ /* 0x000164000c1e1b00 */
.L_x_1877:
[----:B------:R-:W-:Y:S05]  /*5bf0*/  BSYNC B1 ;  /* 0x0000000000017941 */ /* 0x000fea0003800000 */
.L_x_1876:
[----:B0-----:R-:W2:Y:S01]  /*5c00*/  LDL R7, [R1+0x58] ;  /* 0x0000580001077983 */ /* 0x001ea20000100800 */
[-C--:B------:R-:W-:Y:S01]  /*5c10*/  IMAD.WIDE.U32 R4, R41, R10.reuse, R38 ;  /* 0x0000000a29047225 */ /* 0x080fe200078e0026 */
        /* <DEDUP_REMOVED lines=17> */
.L_x_2078:
[----:B------:R-:W-:-:S03]  /*5d30*/  UMOV UR4, 0xffffffff ;  /* 0xffffffff00047882 */ /* 0x000fc60000000000 */
[----:B------:R-:W-:Y:S05]  /*5d40*/  BRA.DIV UR4, `(.L_x_1879) ;  /* 0x00000126048c7947 */ /* 0x000fea000b800000 */
.L_x_2081:
[----:B------:R-:W-:-:S03]  /*5d50*/  UMOV UR4, 0xffffffff ;  /* 0xffffffff00047882 */ /* 0x000fc60000000000 */
[----:B------:R-:W-:Y:S05]  /*5d60*/  BRA.DIV UR4, `(.L_x_1880) ;  /* 0x0000012604ac7947 */ /* 0x000fea000b800000 */
.L_x_2084:
[----:B------:R-:W-:-:S03]  /*5d70*/  UMOV UR4, 0xffffffff ;  /* 0xffffffff00047882 */ /* 0x000fc60000000000 */
[----:B------:R-:W-:Y:S05]  /*5d80*/  BRA.DIV UR4, `(.L_x_1881) ;  /* 0x0000012604cc7947 */ /* 0x000fea000b800000 */
.L_x_2087:
[----:B------:R-:W0:Y:S01]  /*5d90*/  SYNCS.PHASECHK.TRANS64.TRYWAIT P1, [R16+URZ+0x13200], R5 ;  /* 0x01320005100075a7 */ /* 0x000e22000802017f */
[----:B------:R-:W-:Y:S04]  /*5da0*/  BSSY B1, `(.L_x_1882) ;  /* 0x0000002000017945 */ /* 0x000fe80003800000 */
[----:B0-----:R-:W-:Y:S05]  /*5db0*/  @!P1 BRA `(.L_x_1883) ;  /* 0x0000012400e89947 */ /* 0x001fea0003800000 */
.L_x_2088:
[----:B------:R-:W-:Y:S05]  /*5dc0*/  BSYNC B1 ;  /* 0x0000000000017941 */ /* 0x000fea0003800000 */
.L_x_1882:
        /* <DEDUP_REMOVED lines=127> */
.L_x_1886:
[----:B------:R-:W-:Y:S05]  /*65c0*/  BSYNC B1 ;  /* 0x0000000000017941 */ /* 0x000fea0003800000 */
.L_x_1885:
        /* <DEDUP_REMOVED lines=10> */
[----:B------:R-:W-:Y:S02]  /*6670*/  SHF.R.U32.HI R10, RZ, 0x8, R8 ;  /* 0x00000008ff0a7819 */ /* 0x000fe40000011608 */
[----:B------:R-:W-:Y:S02]  /*6680*/  LOP3.LUT R15, R13, 0xff, RZ, 0xc0, !PT ;  /* 0x000000ff0d0f7812 */ /* 0x000fe400078ec0ff */
[----:B------:R-:W-:Y:S02]  /*6690*/  PRMT R13, R12, 0x7604, R11 ;  /* 0x000076040c0d7816 */ /* 0x000fe4000000000b */
[----:B------:R-:W-:-:S02]  /*66a0*/  PRMT R25, R25, 0x7604, R24 ;  /* 0x0000760419197816 */ /* 0x000fc40000000018 */
[----:B------:R-:W-:Y:S02]  /*66b0*/  SHF.R.U32.HI R12, RZ, 0x10, R9 ;  /* 0x00000010ff0c7819 */ /* 0x000fe40000011609 */
[----:B------:R-:W-:Y:S02]  /*66c0*/  SHF.R.U32.HI R24, RZ, 0x10, R21 ;  /* 0x00000010ff187819 */ /* 0x000fe40000011615 */
[----:B------:R-:W-:Y:S02]  /*66d0*/  LOP3.LUT R10, R10, 0xff, RZ, 0xc0, !PT ;  /* 0x000000ff0a0a7812 */ /* 0x000fe400078ec0ff */
[----:B------:R-:W-:Y:S02]  /*66e0*/  LOP3.LUT R12, R12, 0xff, RZ, 0xc0, !PT ;  /* 0x000000ff0c0c7812 */ /* 0x000fe400078ec0ff */
[----:B------:R-:W-:Y:S02]  /*66f0*/  LOP3.LUT R24, R24, 0xff, RZ, 0xc0, !PT ;  /* 0x000000ff18187812 */ /* 0x000fe400078ec0ff */
[----:B------:R-:W-:-:S02]  /*6700*/  LOP3.LUT R14, R20, 0xff, RZ, 0xc0, !PT ;  /* 0x000000ff140e7812 */ /* 0x000fc400078ec0ff */
[----:B------:R-:W-:Y:S02]  /*6710*/  SHF.R.U32.HI R11, RZ, 0x10, R20 ;  /* 0x00000010ff0b7819 */ /* 0x000fe40000011614 */
[----:B------:R-:W-:Y:S02]  /*6720*/  PRMT R13, R12, 0x7054, R13 ;  /* 0x000070540c0d7816 */ /* 0x000fe4000000000d */
[----:B------:R-:W-:Y:S02]  /*6730*/  PRMT R25, R24, 0x7054, R25 ;  /* 0x0000705418197816 */ /* 0x000fe40000000019 */
[----:B------:R-:W-:Y:S02]  /*6740*/  PRMT R15, R15, 0x7604, R14 ;  /* 0x000076040f0f7816 */ /* 0x000fe4000000000e */
[----:B------:R-:W-:Y:S02]  /*6750*/  LOP3.LUT R14, R11, 0xff, RZ, 0xc0, !PT ;  /* 0x000000ff0b0e7812 */ /* 0x000fe400078ec0ff */
[----:B------:R-:W-:-:S02]  /*6760*/  LOP3.LUT R25, R25, 0xff000000, R21, 0xf8, !PT ;  /* 0xff00000019197812 */ /* 0x000fc400078ef815 */
[----:B------:R-:W-:Y:S02]  /*6770*/  LOP3.LUT R13, R13, 0xff000000, R9, 0xf8, !PT ;  /* 0xff0000000d0d7812 */ /* 0x000fe400078ef809 */
[----:B------:R-:W-:Y:S02]  /*6780*/  PRMT R15, R14, 0x7054, R15 ;  /* 0x000070540e0f7816 */ /* 0x000fe4000000000f */
[----:B------:R-:W-:Y:S02]  /*6790*/  F2FP.F16.E4M3.UNPACK_B R21, R25 ;  /* 0x00000019ff15723e */ /* 0x000fe400020006ff */
[----:B------:R-:W-:Y:S02]  /*67a0*/  F2FP.F16.E4M3.UNPACK_B R14, R13 ;  /* 0x0000000dff0e723e */ /* 0x000fe400020006ff */
[----:B------:R-:W-:Y:S01]  /*67b0*/  LOP3.LUT R20, R15, 0xff000000, R20, 0xf8, !PT ;  /* 0xff0000000f147812 */ /* 0x000fe200078ef814 */
[--C-:B------:R-:W-:Y:S01]  /*67c0*/  HADD2.F32 R24, -RZ, R21.reuse.H1_H1 ;  /* 0x30000015ff187230 */ /* 0x100fe20000004100 */
[----:B------:R-:W-:Y:S01]  /*67d0*/  F2FP.F16.E4M3.UNPACK_B R25, R25.H1 ;  /* 0x00000019ff19723e */ /* 0x000fe200030006ff */
[----:B------:R-:W-:Y:S01]  /*67e0*/  HADD2.F32 R15, -RZ, R14.H1_H1 ;  /* 0x3000000eff0f7230 */ /* 0x000fe20000004100 */
[----:B------:R-:W-:Y:S01]  /*67f0*/  F2FP.F16.E4M3.UNPACK_B R13, R13.H1 ;  /* 0x0000000dff0d723e */ /* 0x000fe200030006ff */
[----:B------:R-:W-:-:S02]  /*6800*/  HADD2.F32 R21, -RZ, R21.H0_H0 ;  /* 0x20000015ff157230 */ /* 0x000fc40000004100 */
[----:B------:R-:W-:Y:S01]  /*6810*/  HADD2.F32 R14, -RZ, R14.H0_H0 ;  /* 0x2000000eff0e7230 */ /* 0x000fe20000004100 */
[----:B--2---:R-:W-:Y:S01]  /*6820*/  LOP3.LUT P0, RZ, R0, 0x2, RZ, 0xc0, !PT ;  /* 0x0000000200ff7812 */ /* 0x004fe2000780c0ff */
[----:B------:R-:W-:-:S12]  /*6830*/  VIADD R0, R3, 0x20 ;  /* 0x0000002003007836 */ /* 0x000fd80000000000 */
[----:B------:R-:W-:Y:S01]  /*6840*/  @P0 VIADD R0, R3, 0xffffffe0 ;  /* 0xffffffe003000836 */ /* 0x000fe20000000000 */
[----:B------:R-:W-:-:S04]  /*6850*/  LOP3.LUT R3, R8, 0xff, RZ, 0xc0, !PT ;  /* 0x000000ff08037812 */ /* 0x000fc800078ec0ff */
[----:B0-----:R-:W0:Y:S01]  /*6860*/  LDS.128 R4, [R0+0xb000] ;  /* 0x00b0000000047984 */ /* 0x001e220000000c00 */
[----:B------:R-:W-:Y:S02]  /*6870*/  PRMT R10, R10, 0x7604, R3 ;  /* 0x000076040a0a7816 */ /* 0x000fe40000000003 */
[----:B------:R-:W-:-:S04]  /*6880*/  SHF.R.U32.HI R3, RZ, 0x10, R8 ;  /* 0x00000010ff037819 */ /* 0x000fc80000011608 */
[----:B------:R-:W-:-:S04]  /*6890*/  LOP3.LUT R3, R3, 0xff, RZ, 0xc0, !PT ;  /* 0x000000ff03037812 */ /* 0x000fc800078ec0ff */
[----:B------:R-:W-:-:S04]  /*68a0*/  PRMT R11, R3, 0x7054, R10 ;  /* 0x00007054030b7816 */ /* 0x000fc8000000000a */
[----:B------:R-:W-:Y:S02]  /*68b0*/  LOP3.LUT R12, R11, 0xff000000, R8, 0xf8, !PT ;  /* 0xff0000000b0c7812 */ /* 0x000fe400078ef808 */
[-C--:B0-----:R-:W-:Y:S02]  /*68c0*/  F2FP.F16.E4M3.UNPACK_B R3, R6.reuse.H1 ;  /* 0x00000006ff03723e */ /* 0x081fe400030006ff */
        /* <DEDUP_REMOVED lines=81> */
.L_x_1875:
[----:B------:R-:W2:Y:S01]  /*6de0*/  LDL R5, [R1+0x20] ;  /* 0x0000200001057983 */ /* 0x000ea20000100800 */
[----:B------:R-:W-:Y:S01]  /*6df0*/  SHF.R.S32.HI R3, RZ, 0x1f, R156 ;  /* 0x0000001fff037819 */ /* 0x000fe2000001149c */
[----:B------:R-:W0:Y:S02]  /*6e00*/  LDC R41, c[0x0][0x3d4] ;  /* 0x0000f500ff297b82 */ /* 0x000e240000000800 */
[----:B------:R-:W2:Y:S01]  /*6e10*/  LDL R35, [R1+0x4] ;  /* 0x0000040001237983 */ /* 0x000ea20000100800 */
[----:B------:R-:W-:-:S03]  /*6e20*/  SHF.R.S32.HI R9, RZ, 0x1f, R18 ;  /* 0x0000001fff097819 */ /* 0x000fc60000011412 */
[----:B------:R-:W3:Y:S01]  /*6e30*/  LDL R34, [R1+0x58] ;  /* 0x0000580001227983 */ /* 0x000ee20000100800 */
[----:B------:R-:W-:Y:S01]  /*6e40*/  IMAD.MOV.U32 R8, RZ, RZ, R18 ;  /* 0x000000ffff087224 */ /* 0x000fe200078e0012 */
[----:B------:R-:W-:Y:S01]  /*6e50*/  ULDC.64 UR4, c[0x0][0x3c8] ;  /* 0x0000f20000047ab9 */ /* 0x000fe20000000a00 */
[-C--:B------:R-:W-:Y:S01]  /*6e60*/  IMAD R0, R3, R10.reuse, RZ ;  /* 0x0000000a03007224 */ /* 0x080fe200078e02ff */
[----:B------:R-:W-:Y:S01]  /*6e70*/  ULDC.64 UR6, c[0x0][0x3e0] ;  /* 0x0000f80000067ab9 */ /* 0x000fe20000000a00 */
[----:B------:R-:W-:-:S04]  /*6e80*/  IMAD.WIDE.U32 R14, R156, R10, R8 ;  /* 0x0000000a9c0e7225 */ /* 0x000fc800078e0008 */
[-C--:B------:R-:W-:Y:S02]  /*6e90*/  IMAD R3, R3, R12.reuse, RZ ;  /* 0x0000000c03037224 */ /* 0x080fe400078e02ff */
[----:B------:R-:W-:Y:S01]  /*6ea0*/  IMAD.WIDE.U32 R20, R156, R12, R8 ;  /* 0x0000000c9c147225 */ /* 0x000fe200078e0008 */
[----:B------:R-:W-:-:S03]  /*6eb0*/  IADD3 R8, P0, R14, R30, RZ ;  /* 0x0000001e0e087210 */ /* 0x000fc60007f1e0ff */
[----:B------:R-:W-:Y:S01]  /*6ec0*/  IMAD R0, R156, R11, R0 ;  /* 0x0000000b9c007224 */ /* 0x000fe200078e0200 */
[----:B------:R-:W-:Y:S01]  /*6ed0*/  IADD3 R14, P1, R20, R32, RZ ;  /* 0x00000020140e7210 */ /* 0x000fe20007f3e0ff */
[----:B------:R-:W-:-:S03]  /*6ee0*/  IMAD R3, R156, R13, R3 ;  /* 0x0000000d9c037224 */ /* 0x000fc600078e0203 */
[----:B------:R-:W-:Y:S02]  /*6ef0*/  IADD3.X R9, R39, R0, R15, P0, !PT ;  /* 0x0000000027097210 */ /* 0x000fe400007fe40f */
[----:B------:R-:W1:Y:S01]  /*6f00*/  LDC R0, c[0x0][0x428] ;  /* 0x00010a00ff007b82 */ /* 0x000e620000000800 */
[----:B------:R-:W-:Y:S01]  /*6f10*/  IADD3.X R15, R37, R3, R21, P1, !PT ;  /* 0x00000003250f7210 */ /* 0x000fe20000ffe415 */
[----:B------:R-:W-:-:S04]  /*6f20*/  IMAD.WIDE.U32 R6, R6, 0xc0, R8 ;  /* 0x000000c006067825 */ /* 0x000fc800078e0008 */
[----:B------:R-:W-:Y:S01]  /*6f30*/  IMAD R3, R28, 0xc0, RZ ;  /* 0x000000c01c037824 */ /* 0x000fe200078e02ff */
[----:B------:R-:W-:Y:S02]  /*6f40*/  IADD3 R8, P1, R6, UR4, RZ ;  /* 0x0000000406087c10 */ /* 0x000fe4000ff3e0ff */
[----:B------:R-:W-:Y:S02]  /*6f50*/  CS2R R24, SRZ ;  /* 0x0000000000187805 */ /* 0x000fe4000001ff00 */
[----:B------:R-:W-:Y:S02]  /*6f60*/  CS2R R26, SRZ ;  /* 0x00000000001a7805 */ /* 0x000fe4000001ff00 */
[----:B------:R-:W-:Y:S02]  /*6f70*/  IADD3.X R9, R3, UR5, R7, P1, !PT ;  /* 0x0000000503097c10 */ /* 0x000fe40008ffe407 */
[----:B------:R-:W-:Y:S01]  /*6f80*/  CS2R R6, SRZ ;  /* 0x0000000000067805 */ /* 0x000fe2000001ff00 */
[----:B------:R-:W-:-:S02]  /*6f90*/  IMAD.MOV.U32 R38, RZ, RZ, R30 ;  /* 0x000000ffff267224 */ /* 0x000fc400078e001e */
[----:B--2---:R-:W-:-:S05]  /*6fa0*/  IMAD R5, R35, -0xc0, R5 ;  /* 0xffffff4023057824 */ /* 0x004fca00078e0205 */
[----:B------:R-:W-:Y:S01]  /*6fb0*/  VIMNMX R31, R5, 0xc0, PT ;  /* 0x000000c0051f7848 */ /* 0x000fe20003fe0100 */
[----:B------:R-:W-:-:S03]  /*6fc0*/  IMAD.WIDE.U32 R4, R4, 0xc0, R14 ;  /* 0x000000c004047825 */ /* 0x000fc600078e000e */
[----:B------:R-:W-:Y:S01]  /*6fd0*/  ISETP.GE.AND P0, PT, R156, R31, PT ;  /* 0x0000001f9c00720c */ /* 0x000fe20003f06270 */
[----:B------:R-:W-:Y:S01]  /*6fe0*/  IMAD R15, R36, 0xc0, RZ ;  /* 0x000000c0240f7824 */ /* 0x000fe200078e02ff */
[----:B------:R-:W-:Y:S02]  /*6ff0*/  IADD3 R14, P2, R4, UR6, RZ ;  /* 0x00000006040e7c10 */ /* 0x000fe4000ff5e0ff */
[----:B0-----:R-:W-:Y:S02]  /*7000*/  ISETP.GE.OR P0, PT, R18, R41, P0 ;  /* 0x000000291200720c */ /* 0x001fe40000706670 */
[----:B------:R-:W-:Y:S02]  /*7010*/  IADD3.X R15, R15, UR7, R5, P2, !PT ;  /* 0x000000070f0f7c10 */ /* 0x000fe400097fe405 */
[----:B------:R-:W-:-:S09]  /*7020*/  CS2R R4, SRZ ;  /* 0x0000000000047805 */ /* 0x000fd2000001ff00 */
[----:B------:R0:W5:Y:S04]  /*7030*/  @!P0 LDG.E.128 R4, desc[UR40][R8.64] ;  /* 0x0000002808048981 */ /* 0x000168000c1e1d00 */
[----:B------:R2:W5:Y:S01]  /*7040*/  @!P0 LDG.E.128 R24, desc[UR40][R14.64] ;  /* 0x000000280e188981 */ /* 0x000562000c1e1d00 */
[----:B-1----:R-:W-:-:S13]  /*7050*/  ISETP.NE.AND P0, PT, R0, 0x1, PT ;  /* 0x000000010000780c */ /* 0x002fda0003f05270 */
[----:B------:R-:W1:Y:S08]  /*7060*/  @P0 LDC R0, c[0x0][0x42c] ;  /* 0x00010b00ff000b82 */ /* 0x000e700000000800 */
[----:B------:R-:W4:Y:S01]  /*7070*/  @P0 LDC R21, c[0x0][0x430] ;  /* 0x00010c00ff150b82 */ /* 0x000f220000000800 */
[----:B------:R-:W-:Y:S02]  /*7080*/  IMAD R3, R35, 0xc0, R156 ;  /* 0x000000c023037824 */ /* 0x000fe400078e029c */
[----:B------:R-:W-:-:S02]  /*7090*/  IMAD.MOV.U32 R36, RZ, RZ, R32 ;  /* 0x000000ffff247224 */ /* 0x000fc400078e0020 */
[----:B-1----:R-:W-:-:S05]  /*70a0*/  @P0 IMAD.HI.U32 R0, R3, R0, RZ ;  /* 0x0000000003000227 */ /* 0x002fca00078e00ff */
[----:B----4-:R-:W-:-:S04]  /*70b0*/  @P0 SHF.R.U32.HI R3, RZ, R21, R0 ;  /* 0x00000015ff030219 */ /* 0x010fc80000011600 */
[----:B------:R-:W-:Y:S01]  /*70c0*/  SHF.R.S32.HI R21, RZ, 0x1f, R3 ;  /* 0x0000001fff157819 */ /* 0x000fe20000011403 */
[----:B0-----:R-:W-:-:S04]  /*70d0*/  IMAD.WIDE.U32 R8, R3, R10, R38 ;  /* 0x0000000a03087225 */ /* 0x001fc800078e0026 */
[C---:B------:R-:W-:Y:S02]  /*70e0*/  IMAD R10, R21.reuse, R10, RZ ;  /* 0x0000000a150a7224 */ /* 0x040fe400078e02ff */
[-C--:B------:R-:W-:Y:S02]  /*70f0*/  IMAD R0, R21, R12.reuse, RZ ;  /* 0x0000000c15007224 */ /* 0x080fe400078e02ff */
[----:B--2---:R-:W-:Y:S01]  /*7100*/  IMAD.WIDE.U32 R14, R3, R12, R36 ;  /* 0x0000000c030e7225 */ /* 0x004fe200078e0024 */
[----:B------:R-:W-:-:S03]  /*7110*/  IADD3 R8, P0, R8, UR4, RZ ;  /* 0x0000000408087c10 */ /* 0x000fc6000ff1e0ff */
[C---:B------:R-:W-:Y:S02]  /*7120*/  IMAD R11, R3.reuse, R11, R10 ;  /* 0x0000000b030b7224 */ /* 0x040fe400078e020a */
[----:B------:R-:W-:Y:S01]  /*7130*/  IMAD R3, R3, R13, R0 ;  /* 0x0000000d03037224 */ /* 0x000fe200078e0200 */
[----:B------:R-:W-:Y:S01]  /*7140*/  IADD3 R0, P1, R14, UR6, RZ ;  /* 0x000000060e007c10 */ /* 0x000fe2000ff3e0ff */
[----:B------:R-:W-:Y:S01]  /*7150*/  UMOV UR4, 0xffffffff ;  /* 0xffffffff00047882 */ /* 0x000fe20000000000 */
[----:B------:R-:W-:Y:S02]  /*7160*/  IADD3.X R13, R9, UR5, R11, P0, !PT ;  /* 0x00000005090d7c10 */ /* 0x000fe400087fe40b */
[----:B------:R-:W-:Y:S02]  /*7170*/  IADD3.X R3, R15, UR7, R3, P1, !PT ;  /* 0x000000070f037c10 */ /* 0x000fe40008ffe403 */
[----:B---3--:R-:W-:Y:S01]  /*7180*/  LEA.HI R9, R34, R34, RZ, 0x1 ;  /* 0x0000002222097211 */ /* 0x008fe200078f08ff */
[----:B------:R-:W-:Y:S06]  /*7190*/  BRA.DIV UR4, `(.L_x_1887) ;  /* 0x0000011604047947 */ /* 0x000fec000b800000 */
.L_x_2091:
[----:B------:R-:W-:Y:S01]  /*71a0*/  UMOV UR4, 0xffffffff ;  /* 0xffffffff00047882 */ /* 0x000fe20000000000 */
[----:B------:R-:W-:Y:S02]  /*71b0*/  LOP3.LUT R9, R9, 0xfffffffe, RZ, 0xc0, !PT ;  /* 0xfffffffe09097812 */ /* 0x000fe400078ec0ff */
[----:B------:R-:W-:Y:S05]  /*71c0*/  BRA.DIV UR4, `(.L_x_1888) ;  /* 0x00000116041c7947 */ /* 0x000fea000b800000 */
.L_x_2094:
[----:B------:R-:W-:Y:S01]  /*71d0*/  UMOV UR4, 0xffffffff ;  /* 0xffffffff00047882 */ /* 0x000fe20000000000 */
[----:B------:R-:W-:Y:S02]  /*71e0*/  IMAD.IADD R9, R34, 0x1, -R9 ;  /* 0x0000000122097824 */ /* 0x000fe400078e0a09 */
[----:B------:R-:W-:Y:S05]  /*71f0*/  BRA.DIV UR4, `(.L_x_1889) ;  /* 0x0000011604387947 */ /* 0x000fea000b800000 */
.L_x_2097:
[----:B------:R-:W-:Y:S01]  /*7200*/  UMOV UR4, 0xffffffff ;  /* 0xffffffff00047882 */ /* 0x000fe20000000000 */
[----:B------:R-:W-:Y:S02]  /*7210*/  SHF.L.U32 R3, R9, 0x1f, RZ ;  /* 0x0000001f09037819 */ /* 0x000fe400000006ff */
[----:B------:R-:W-:Y:S05]  /*7220*/  BRA.DIV UR4, `(.L_x_1890) ;  /* 0x0000011604547947 */ /* 0x000fea000b800000 */
.L_x_2100:
[----:B------:R-:W0:Y:S01]  /*7230*/  SYNCS.PHASECHK.TRANS64.TRYWAIT P1, [R16+URZ+0x13200], R3 ;  /* 0x01320003100075a7 */ /* 0x000e22000802017f */
[----:B------:R-:W-:Y:S01]  /*7240*/  ISETP.GE.AND P0, PT, R18, R41, PT ;  /* 0x000000291200720c */ /* 0x000fe20003f06270 */
[----:B------:R-:W-:Y:S03]  /*7250*/  BSSY B1, `(.L_x_1891) ;  /* 0x0000003000017945 */ /* 0x000fe60003800000 */
[----:B------:R-:W-:Y:S01]  /*7260*/  ISETP.GE.OR P0, PT, R156, R31, P0 ;  /* 0x0000001f9c00720c */ /* 0x000fe20000706670 */
[----:B0-----:R-:W-:-:S12]  /*7270*/  @!P1 BRA `(.L_x_1892) ;  /* 0x0000011400689947 */ /* 0x001fd80003800000 */
.L_x_2101:
[----:B------:R-:W-:Y:S05]  /*7280*/  BSYNC B1 ;  /* 0x0000000000017941 */ /* 0x000fea0003800000 */
.L_x_1891:
[----:B------:R-:W-:Y:S05]  /*7290*/  @P0 BRA `(.L_x_1884) ;  /* 0x0000000c00f00947 */ /* 0x000fea0003800000 */
[----:B------:R-:W2:Y:S04]  /*72a0*/  LDL R15, [R1+0x30] ;  /* 0x00003000010f7983 */ /* 0x000ea80000100800 */
[----:B------:R-:W3:Y:S04]  /*72b0*/  LDL R36, [R1+0x34] ;  /* 0x0000340001247983 */ /* 0x000ee80000100800 */
[----:B------:R-:W4:Y:S04]  /*72c0*/  LDL R32, [R1+0x38] ;  /* 0x0000380001207983 */ /* 0x000f280000100800 */
[----:B------:R-:W4:Y:S01]  /*72d0*/  LDL R51, [R1+0x6c] ;  /* 0x00006c0001337983 */ /* 0x000f220000100800 */
[----:B0----5:R-:W-:-:S02]  /*72e0*/  SHF.R.U32.HI R3, RZ, 0x8, R4 ;  /* 0x00000008ff037819 */ /* 0x021fc40000011604 */
[----:B------:R-:W-:Y:S02]  /*72f0*/  LOP3.LUT R0, R4, 0xff, RZ, 0xc0, !PT ;  /* 0x000000ff04007812 */ /* 0x000fe400078ec0ff */
[----:B------:R-:W-:Y:S02]  /*7300*/  LOP3.LUT R3, R3, 0xff, RZ, 0xc0, !PT ;  /* 0x000000ff03037812 */ /* 0x000fe400078ec0ff */
[----:B------:R-:W-:Y:S02]  /*7310*/  SHF.R.U32.HI R9, RZ, 0x8, R6 ;  /* 0x00000008ff097819 */ /* 0x000fe40000011606 */
[----:B------:R-:W-:Y:S02]  /*7320*/  PRMT R20, R3, 0x7604, R0 ;  /* 0x0000760403147816 */ /* 0x000fe40000000000 */
[----:B------:R-:W-:Y:S02]  /*7330*/  SHF.R.U32.HI R14, RZ, 0x8, R5 ;  /* 0x00000008ff0e7819 */ /* 0x000fe40000011605 */
[----:B------:R-:W-:-:S02]  /*7340*/  LOP3.LUT R0, R6, 0xff, RZ, 0xc0, !PT ;  /* 0x000000ff06007812 */ /* 0x000fc400078ec0ff */
        /* <DEDUP_REMOVED lines=18> */
[----:B------:R-:W-:-:S02]  /*7470*/  PRMT R33, R11, 0x7604, R10 ;  /* 0x000076040b217816 */ /* 0x000fc4000000000a */
[----:B------:R-:W-:Y:S02]  /*7480*/  PRMT R37, R13, 0x7604, R12 ;  /* 0x000076040d257816 */ /* 0x000fe4000000000c */
[----:B------:R-:W-:Y:S02]  /*7490*/  SHF.R.U32.HI R30, RZ, 0x8, R27 ;  /* 0x00000008ff1e7819 */ /* 0x000fe4000001161b */
[----:B------:R-:W-:Y:S02]  /*74a0*/  LOP3.LUT R21, R27, 0xff, RZ, 0xc0, !PT ;  /* 0x000000ff1b157812 */ /* 0x000fe400078ec0ff */
[----:B------:R-:W-:-:S04]  /*74b0*/  LOP3.LUT R30, R30, 0xff, RZ, 0xc0, !PT ;  /* 0x000000ff1e1e7812 */ /* 0x000fc800078ec0ff */
[----:B------:R-:W-:Y:S02]  /*74c0*/  PRMT R41, R30, 0x7604, R21 ;  /* 0x000076041e297816 */ /* 0x000fe40000000015 */
[----:B------:R-:W-:Y:S02]  /*74d0*/  SHF.R.U32.HI R21, RZ, 0x10, R5 ;  /* 0x00000010ff157819 */ /* 0x000fe40000011605 */
[----:B------:R-:W-:Y:S02]  /*74e0*/  SHF.R.U32.HI R30, RZ, 0x10, R6 ;  /* 0x00000010ff1e7819 */ /* 0x000fe40000011606 */
[----:B------:R-:W-:Y:S02]  /*74f0*/  LOP3.LUT R21, R21, 0xff, RZ, 0xc0, !PT ;  /* 0x000000ff15157812 */ /* 0x000fe400078ec0ff */
[----:B------:R-:W-:Y:S02]  /*7500*/  LOP3.LUT R30, R30, 0xff, RZ, 0xc0, !PT ;  /* 0x000000ff1e1e7812 */ /* 0x000fe400078ec0ff */
[----:B------:R-:W-:-:S02]  /*7510*/  PRMT R21, R21, 0x7054, R28 ;  /* 0x0000705415157816 */ /* 0x000fc4000000001c */
[----:B------:R-:W-:Y:S02]  /*7520*/  SHF.R.U32.HI R28, RZ, 0x10, R25 ;  /* 0x00000010ff1c7819 */ /* 0x000fe40000011619 */
[----:B------:R-:W-:Y:S02]  /*7530*/  PRMT R31, R30, 0x7054, R31 ;  /* 0x000070541e1f7816 */ /* 0x000fe4000000001f */
[----:B------:R-:W-:Y:S02]  /*7540*/  LOP3.LUT R28, R28, 0xff, RZ, 0xc0, !PT ;  /* 0x000000ff1c1c7812 */ /* 0x000fe400078ec0ff */
[----:B------:R-:W-:Y:S02]  /*7550*/  SHF.R.U32.HI R30, RZ, 0x10, R26 ;  /* 0x00000010ff1e7819 */ /* 0x000fe4000001161a */
[----:B------:R-:W-:Y:S02]  /*7560*/  PRMT R37, R28, 0x7054, R37 ;  /* 0x000070541c257816 */ /* 0x000fe40000000025 */
[----:B------:R-:W-:-:S02]  /*7570*/  LOP3.LUT R30, R30, 0xff, RZ, 0xc0, !PT ;  /* 0x000000ff1e1e7812 */ /* 0x000fc400078ec0ff */
[----:B------:R-:W-:Y:S02]  /*7580*/  LOP3.LUT R28, R21, 0xff000000, R5, 0xf8, !PT ;  /* 0xff000000151c7812 */ /* 0x000fe400078ef805 */
[----:B--2---:R-:W-:Y:S02]  /*7590*/  LOP3.LUT R0, R15, 0x30, R0, 0xf8, !PT ;  /* 0x000000300f007812 */ /* 0x004fe400078ef800 */
[----:B------:R-:W-:Y:S02]  /*75a0*/  LOP3.LUT R15, R3, 0xff, RZ, 0xc0, !PT ;  /* 0x000000ff030f7812 */ /* 0x000fe400078ec0ff */
[----:B---3--:R-:W-:Y:S02]  /*75b0*/  LOP3.LUT R3, R0, R36, RZ, 0x3c, !PT ;  /* 0x0000002400037212 */ /* 0x008fe400078e3cff */
[----:B------:R-:W-:Y:S02]  /*75c0*/  PRMT R39, R15, 0x7604, R14 ;  /* 0x000076040f277816 */ /* 0x000fe4000000000e */
[----:B----4-:R-:W-:-:S02]  /*75d0*/  IADD3 R0, R16, R32, R3 ;  /* 0x0000002010007210 */ /* 0x010fc40007ffe003 */
[----:B------:R-:W-:Y:S01]  /*75e0*/  SHF.R.U32.HI R3, RZ, 0x10, R4 ;  /* 0x00000010ff037819 */ /* 0x000fe20000011604 */
[----:B------:R-:W0:Y:S01]  /*75f0*/  LDS.128 R8, [R51+0xb000] ;  /* 0x00b0000033087984 */ /* 0x000e220000000c00 */
[----:B------:R-:W-:Y:S02]  /*7600*/  SHF.R.U32.HI R32, RZ, 0x10, R7 ;  /* 0x00000010ff207819 */ /* 0x000fe40000011607 */
[----:B------:R-:W-:Y:S01]  /*7610*/  LOP3.LUT R3, R3, 0xff, RZ, 0xc0, !PT ;  /* 0x000000ff03037812 */ /* 0x000fe200078ec0ff */
[----:B------:R-:W1:Y:S01]  /*7620*/  LDS.128 R12, [R0+0xb000] ;  /* 0x00b00000000c7984 */ /* 0x000e620000000c00 */
[----:B------:R-:W-:Y:S02]  /*7630*/  LOP3.LUT R32, R32, 0xff, RZ, 0xc0, !PT ;  /* 0x000000ff20207812 */ /* 0x000fe400078ec0ff */
[----:B------:R-:W-:Y:S02]  /*7640*/  PRMT R3, R3, 0x7054, R20 ;  /* 0x0000705403037816 */ /* 0x000fe40000000014 */
[----:B------:R-:W-:-:S02]  /*7650*/  SHF.R.U32.HI R20, RZ, 0x10, R24 ;  /* 0x00000010ff147819 */ /* 0x000fc40000011618 */
[----:B------:R-:W-:Y:S02]  /*7660*/  PRMT R33, R32, 0x7054, R33 ;  /* 0x0000705420217816 */ /* 0x000fe40000000021 */
[----:B------:R-:W-:Y:S02]  /*7670*/  LOP3.LUT R20, R20, 0xff, RZ, 0xc0, !PT ;  /* 0x000000ff14147812 */ /* 0x000fe400078ec0ff */
[----:B------:R-:W-:Y:S02]  /*7680*/  SHF.R.U32.HI R32, RZ, 0x10, R27 ;  /* 0x00000010ff207819 */ /* 0x000fe4000001161b */
[----:B------:R-:W-:Y:S02]  /*7690*/  PRMT R35, R20, 0x7054, R35 ;  /* 0x0000705414237816 */ /* 0x000fe40000000023 */
[----:B------:R-:W-:Y:S02]  /*76a0*/  LOP3.LUT R32, R32, 0xff, RZ, 0xc0, !PT ;  /* 0x000000ff20207812 */ /* 0x000fe400078ec0ff */
[----:B------:R-:W-:-:S02]  /*76b0*/  LOP3.LUT R20, R3, 0xff000000, R4, 0xf8, !PT ;  /* 0xff00000003147812 */ /* 0x000fc400078ef804 */
[----:B------:R-:W-:Y:S02]  /*76c0*/  LOP3.LUT R3, R31, 0xff000000, R6, 0xf8, !PT ;  /* 0xff0000001f037812 */ /* 0x000fe400078ef806 */
[----:B------:R-:W-:Y:S02]  /*76d0*/  LOP3.LUT R31, R37, 0xff000000, R25, 0xf8, !PT ;  /* 0xff000000251f7812 */ /* 0x000fe400078ef819 */
[----:B------:R-:W-:Y:S02]  /*76e0*/  PRMT R41, R32, 0x7054, R41 ;  /* 0x0000705420297816 */ /* 0x000fe40000000029 */
[----:B------:R-:W-:Y:S02]  /*76f0*/  PRMT R39, R30, 0x7054, R39 ;  /* 0x000070541e277816 */ /* 0x000fe40000000027 */
[----:B------:R-:W-:Y:S02]  /*7700*/  LOP3.LUT R24, R35, 0xff000000, R24, 0xf8, !PT ;  /* 0xff00000023187812 */ /* 0x000fe400078ef818 */
[----:B------:R-:W-:-:S02]  /*7710*/  F2FP.F16.E4M3.UNPACK_B R34, R31 ;  /* 0x0000001fff22723e */ /* 0x000fc400020006ff */
[----:B------:R-:W-:Y:S02]  /*7720*/  LOP3.LUT R5, R39, 0xff000000, R26, 0xf8, !PT ;  /* 0xff00000027057812 */ /* 0x000fe400078ef81a */
[----:B------:R-:W-:Y:S01]  /*7730*/  LOP3.LUT R41, R41, 0xff000000, R27, 0xf8, !PT ;  /* 0xff00000029297812 */ /* 0x000fe200078ef81b */
[----:B------:R-:W-:Y:S01]  /*7740*/  HADD2.F32 R39, -RZ, R34.H0_H0 ;  /* 0x20000022ff277230 */ /* 0x000fe20000004100 */
[----:B------:R-:W-:Y:S02]  /*7750*/  LOP3.LUT R36, R33, 0xff000000, R7, 0xf8, !PT ;  /* 0xff00000021247812 */ /* 0x000fe400078ef807 */
[-C--:B0-----:R-:W-:Y:S02]  /*7760*/  F2FP.F16.E4M3.UNPACK_B R21, R8.reuse ;  /* 0x00000008ff15723e */ /* 0x081fe400020006ff */
[----:B------:R-:W-:Y:S02]  /*7770*/  F2FP.F16.E4M3.UNPACK_B R32, R8.H1 ;  /* 0x00000008ff20723e */ /* 0x000fe400030006ff */
[----:B------:R-:W-:-:S02]  /*7780*/  F2FP.F16.E4M3.UNPACK_B R30, R11 ;  /* 0x0000000bff1e723e */ /* 0x000fc400020006ff */
[----:B------:R-:W-:Y:S02]  /*7790*/  F2FP.F16.E4M3.UNPACK_B R35, R11.H1 ;  /* 0x0000000bff23723e */ /* 0x000fe400030006ff */
[----:B-1----:R-:W-:Y:S02]  /*77a0*/  F2FP.F16.E4M3.UNPACK_B R8, R13 ;  /* 0x0000000dff08723e */ /* 0x002fe400020006ff */
[----:B------:R-:W-:Y:S02]  /*77b0*/  F2FP.F16.E4M3.UNPACK_B R11, R28 ;  /* 0x0000001cff0b723e */ /* 0x000fe400020006ff */
[----:B------:R-:W-:Y:S01]  /*77c0*/  F2FP.F16.E4M3.UNPACK_B R25, R9 ;  /* 0x00000009ff19723e */ /* 0x000fe200020006ff */
[--C-:B------:R-:W-:Y:S01]  /*77d0*/  HADD2.F32 R6, -RZ, R8.reuse.H0_H0 ;  /* 0x20000008ff067230 */ /* 0x100fe20000004100 */
[----:B------:R-:W-:Y:S01]  /*77e0*/  F2FP.F16.E4M3.UNPACK_B R27, R13.H1 ;  /* 0x0000000dff1b723e */ /* 0x000fe200030006ff */
[----:B------:R-:W-:Y:S01]  /*77f0*/  HADD2.F32 R13, -RZ, R11.H0_H0 ;  /* 0x2000000bff0d7230 */ /* 0x000fe20000004100 */
[----:B------:R-:W-:Y:S01]  /*7800*/  F2FP.F16.E4M3.UNPACK_B R26, R9.H1 ;  /* 0x00000009ff1a723e */ /* 0x000fe200030006ff */
[--C-:B------:R-:W-:Y:S01]  /*7810*/  HADD2.F32 R9, -RZ, R25.reuse.H0_H0 ;  /* 0x20000019ff097230 */ /* 0x100fe20000004100 */
[-C--:B------:R-:W-:Y:S01]  /*7820*/  F2FP.F16.E4M3.UNPACK_B R33, R15.reuse ;  /* 0x0000000fff21723e */ /* 0x080fe200020006ff */
[----:B------:R-:W-:Y:S01]  /*7830*/  HADD2.F32 R8, -RZ, R8.H1_H1 ;  /* 0x30000008ff087230 */ /* 0x000fe20000004100 */
[----:B------:R-:W-:Y:S01]  /*7840*/  F2FP.F16.E4M3.UNPACK_B R38, R15.H1 ;  /* 0x0000000fff26723e */ /* 0x000fe200030006ff */
[C---:B------:R-:W-:Y:S01]  /*7850*/  FMUL.FTZ R40, R6.reuse, R13 ;  /* 0x0000000d06287220 */ /* 0x040fe20000410000 */
[-C--:B------:R-:W-:Y:S01]  /*7860*/  F2FP.F16.E4M3.UNPACK_B R15, R12.reuse ;  /* 0x0000000cff0f723e */ /* 0x080fe200020006ff */
[----:B------:R-:W-:Y:S01]  /*7870*/  HADD2.F32 R25, -RZ, R25.H1_H1 ;  /* 0x30000019ff197230 */ /* 0x000fe20000004100 */
[----:B------:R-:W-:Y:S01]  /*7880*/  F2FP.F16.E4M3.UNPACK_B R37, R12.H1 ;  /* 0x0000000cff25723e */ /* 0x000fe200030006ff */
[----:B------:R-:W-:Y:S01]  /*7890*/  FMUL.FTZ R12, R6, R39 ;  /* 0x00000027060c7220 */ /* 0x000fe20000410000 */
[----:B------:R-:W-:-:S02]  /*78a0*/  F2FP.F16.E4M3.UNPACK_B R31, R31.H1 ;  /* 0x0000001fff1f723e */ /* 0x000fc400030006ff */
[----:B------:R-:W-:Y:S01]  /*78b0*/  F2FP.F16.E4M3.UNPACK_B R28, R28.H1 ;  /* 0x0000001cff1c723e */ /* 0x000fe200030006ff */
[C---:B------:R-:W-:Y:S01]  /*78c0*/  FFMA.FTZ R6, R9.reuse, R13, -R12 ;  /* 0x0000000d09067223 */ /* 0x040fe2000001080c */
[----:B------:R-:W-:Y:S01]  /*78d0*/  FFMA.FTZ R9, R9, R39, R40 ;  /* 0x0000002709097223 */ /* 0x000fe20000010028 */
[----:B------:R-:W-:Y:S01]  /*78e0*/  HADD2.F32 R12, -RZ, R11.H1_H1 ;  /* 0x3000000bff0c7230 */ /* 0x000fe20000004100 */
[-C--:B------:R-:W-:Y:S01]  /*78f0*/  F2FP.F16.E4M3.UNPACK_B R7, R14.reuse ;  /* 0x0000000eff07723e */ /* 0x080fe200020006ff */
[----:B------:R-:W-:Y:S01]  /*7900*/  HADD2.F32 R39, -RZ, R34.H1_H1 ;  /* 0x30000022ff277230 */ /* 0x000fe20000004100 */
[----:B------:R-:W-:Y:S01]  /*7910*/  F2FP.F16.E4M3.UNPACK_B R14, R14.H1 ;  /* 0x0000000eff0e723e */ /* 0x000fe200030006ff */
[----:B------:R-:W-:Y:S01]  /*7920*/  HADD2.F32 R40, -RZ, R31.H0_H0 ;  /* 0x2000001fff287230 */ /* 0x000fe20000004100 */
[----:B------:R-:W-:Y:S01]  /*7930*/  F2FP.F16.E4M3.UNPACK_B R4, R10 ;  /* 0x0000000aff04723e */ /* 0x000fe200020006ff */
[----:B------:R-:W-:Y:S02]  /*7940*/  HADD2.F32 R11, -RZ, R27.H0_H0 ;  /* 0x2000001bff0b7230 */ /* 0x000fe40000004100 */
[----:B------:R-:W-:Y:S01]  /*7950*/  FMUL.FTZ R42, R8, R39 ;  /* 0x00000027082a7220 */ /* 0x000fe20000410000 */
[----:B------:R-:W-:-:S02]  /*7960*/  HADD2.F32 R34, -RZ, R28.H0_H0 ;  /* 0x2000001cff227230 */ /* 0x000fc40000004100 */
[----:B------:R-:W-:Y:S01]  /*7970*/  FMUL.FTZ R8, R8, R12 ;  /* 0x0000000c08087220 */ /* 0x000fe20000410000 */
[----:B------:R-:W-:Y:S02]  /*7980*/  HADD2.F32 R13, -RZ, R26.H0_H0 ;  /* 0x2000001aff0d7230 */ /* 0x000fe40000004100 */
[C---:B------:R-:W-:Y:S01]  /*7990*/  FMUL.FTZ R44, R11.reuse, R40 ;  /* 0x000000280b2c7220 */ /* 0x040fe20000410000 */
[----:B------:R-:W-:Y:S02]  /*79a0*/  HADD2.F32 R27, -RZ, R27.H1_H1 ;  /* 0x3000001bff1b7230 */ /* 0x000fe40000004100 */
[----:B------:R-:W-:Y:S01]  /*79b0*/  FMUL.FTZ R43, R11, R34 ;  /* 0x000000220b2b7220 */ /* 0x000fe20000410000 */
[----:B------:R-:W-:Y:S01]  /*79c0*/  FFMA.FTZ R11, R25, R12, -R42 ;  /* 0x0000000c190b7223 */ /* 0x000fe2000001082a */
[----:B------:R-:W-:Y:S01]  /*79d0*/  FFMA.FTZ R12, R13, R34, -R44 ;  /* 0x000000220d0c7223 */ /* 0x000fe2000001082c */
[----:B------:R-:W-:Y:S01]  /*79e0*/  F2FP.F16.E4M3.UNPACK_B R42, R41 ;  /* 0x00000029ff2a723e */ /* 0x000fe200020006ff */
[----:B------:R-:W-:Y:S01]  /*79f0*/  FFMA.FTZ R8, R25, R39, R8 ;  /* 0x0000002719087223 */ /* 0x000fe20000010008 */
[----:B------:R-:W-:Y:S01]  /*7a00*/  F2FP.F16.E4M3.UNPACK_B R34, R36 ;  /* 0x00000024ff22723e */ /* 0x000fe200020006ff */
[----:B------:R-:W-:-:S02]  /*7a10*/  HADD2.F32 R39, -RZ, R31.H1_H1 ;  /* 0x3000001fff277230 */ /* 0x000fc40000004100 */
[----:B------:R-:W-:Y:S01]  /*7a20*/  FFMA.FTZ R13, R13, R40, R43 ;  /* 0x000000280d0d7223 */ /* 0x000fe2000001002b */
[----:B------:R-:W-:Y:S01]  /*7a30*/  HADD2.F32 R28, -RZ, R28.H1_H1 ;  /* 0x3000001cff1c7230 */ /* 0x000fe20000004100 */
[----:B------:R-:W-:Y:S01]  /*7a40*/  F2FP.F16.E4M3.UNPACK_B R41, R41.H1 ;  /* 0x00000029ff29723e */ /* 0x000fe200030006ff */
        /* <DEDUP_REMOVED lines=13> */
[C---:B------:R-:W-:Y:S01]  /*7b20*/  FFMA.FTZ R27, R31.reuse, R40, -R48 ;  /* 0x000000281f1b7223 */ /* 0x040fe20000010830 */
[----:B------:R-:W-:Y:S01]  /*7b30*/  FFMA.FTZ R26, R31, R44, R45 ;  /* 0x0000002c1f1a7223 */ /* 0x000fe2000001002d */
[----:B------:R-:W-:Y:S01]  /*7b40*/  HADD2.F32 R33, -RZ, R33.H1_H1 ;  /* 0x30000021ff217230 */ /* 0x000fe20000004100 */
[----:B------:R-:W-:Y:S01]  /*7b50*/  F2FP.F16.E4M3.UNPACK_B R10, R10.H1 ;  /* 0x0000000aff0a723e */ /* 0x000fe200030006ff */
[----:B------:R-:W-:Y:S01]  /*7b60*/  HADD2.F32 R40, -RZ, R34.H1_H1 ;  /* 0x30000022ff287230 */ /* 0x000fe20000004100 */
[----:B------:R-:W-:Y:S01]  /*7b70*/  F2FP.SATFINITE.E4M3.F32.PACK_AB_MERGE_C R13, R28, R13, RZ ;  /* 0x0000000d1c0d723e */ /* 0x000fe200048070ff */
[----:B------:R-:W-:-:S02]  /*7b80*/  HADD2.F32 R31, -RZ, R30.H1_H1 ;  /* 0x3000001eff1f7230 */ /* 0x000fc40000004100 */
[C---:B------:R-:W-:Y:S01]  /*7b90*/  FMUL.FTZ R44, R33.reuse, R42 ;  /* 0x0000002a212c7220 */ /* 0x040fe20000410000 */
[----:B------:R-:W-:Y:S02]  /*7ba0*/  HADD2.F32 R43, -RZ, R41.H0_H0 ;  /* 0x20000029ff2b7230 */ /* 0x000fe40000004100 */
[-C--:B------:R-:W-:Y:S01]  /*7bb0*/  FMUL.FTZ R33, R33, R40.reuse ;  /* 0x0000002821217220 */ /* 0x080fe20000410000 */
[----:B------:R-:W-:Y:S01]  /*7bc0*/  HADD2.F32 R30, -RZ, R38.H0_H0 ;  /* 0x20000026ff1e7230 */ /* 0x000fe20000004100 */
[----:B------:R-:W-:Y:S01]  /*7bd0*/  F2FP.SATFINITE.E4M3.F32.PACK_AB_MERGE_C R9, R8, R9, R13 ;  /* 0x000000090809723e */ /* 0x000fe2000480700d */
[--C-:B------:R-:W-:Y:S02]  /*7be0*/  HADD2.F32 R39, -RZ, R36.reuse.H0_H0 ;  /* 0x20000024ff277230 */ /* 0x100fe40000004100 */
[----:B------:R-:W-:Y:S02]  /*7bf0*/  HADD2.F32 R34, -RZ, R35.H0_H0 ;  /* 0x20000023ff227230 */ /* 0x000fe40000004100 */
[C---:B------:R-:W-:Y:S01]  /*7c00*/  FMUL.FTZ R45, R30.reuse, R43 ;  /* 0x0000002b1e2d7220 */ /* 0x040fe20000410000 */
[-C--:B------:R-:W-:Y:S01]  /*7c10*/  FMUL.FTZ R46, R30, R39.reuse ;  /* 0x000000271e2e7220 */ /* 0x080fe20000410000 */
[C---:B------:R-:W-:Y:S01]  /*7c20*/  FFMA.FTZ R30, R31.reuse, R40, -R44 ;  /* 0x000000281f1e7223 */ /* 0x040fe2000001082c */
[----:B------:R-:W-:Y:S01]  /*7c30*/  FFMA.FTZ R31, R31, R42, R33 ;  /* 0x0000002a1f1f7223 */ /* 0x000fe20000010021 */
[C---:B------:R-:W-:Y:S01]  /*7c40*/  FFMA.FTZ R33, R34.reuse, R39, -R45 ;  /* 0x0000002722217223 */ /* 0x040fe2000001082d */
[----:B------:R-:W-:Y:S01]  /*7c50*/  FFMA.FTZ R34, R34, R43, R46 ;  /* 0x0000002b22227223 */ /* 0x000fe2000001002e */
[----:B------:R-:W-:Y:S01]  /*7c60*/  F2FP.F16.E4M3.UNPACK_B R43, R24.H1 ;  /* 0x00000018ff2b723e */ /* 0x000fe200030006ff */
[----:B------:R-:W-:Y:S01]  /*7c70*/  HADD2.F32 R42, -RZ, R36.H1_H1 ;  /* 0x30000024ff2a7230 */ /* 0x000fe20000004100 */
[----:B------:R-:W-:Y:S01]  /*7c80*/  F2FP.F16.E4M3.UNPACK_B R40, R20.H1 ;  /* 0x00000014ff28723e */ /* 0x000fe200030006ff */
[----:B------:R-:W-:-:S02]  /*7c90*/  HADD2.F32 R45, -RZ, R41.H1_H1 ;  /* 0x30000029ff2d7230 */ /* 0x000fc40000004100 */
[----:B------:R-:W-:Y:S02]  /*7ca0*/  HADD2.F32 R39, -RZ, R38.H1_H1 ;  /* 0x30000026ff277230 */ /* 0x000fe40000004100 */
[----:B------:R-:W-:Y:S02]  /*7cb0*/  HADD2.F32 R44, -RZ, R43.H0_H0 ;  /* 0x2000002bff2c7230 */ /* 0x000fe40000004100 */
[----:B------:R-:W-:Y:S02]  /*7cc0*/  HADD2.F32 R38, -RZ, R37.H0_H0 ;  /* 0x20000025ff267230 */ /* 0x000fe40000004100 */
[C---:B------:R-:W-:Y:S01]  /*7cd0*/  FMUL.FTZ R47, R39.reuse, R45 ;  /* 0x0000002d272f7220 */ /* 0x040fe20000410000 */
[----:B------:R-:W-:Y:S02]  /*7ce0*/  HADD2.F32 R41, -RZ, R40.H0_H0 ;  /* 0x20000028ff297230 */ /* 0x000fe40000004100 */
[----:B------:R-:W-:Y:S01]  /*7cf0*/  FMUL.FTZ R50, R39, R42 ;  /* 0x0000002a27327220 */ /* 0x000fe20000410000 */
        /* <DEDUP_REMOVED lines=10> */
[----:B------:R-:W-:Y:S01]  /*7da0*/  F2FP.F16.E4M3.UNPACK_B R36, R24 ;  /* 0x00000018ff24723e */ /* 0x000fe200020006ff */
[----:B------:R-:W-:Y:S01]  /*7db0*/  HADD2.F32 R40, -RZ, R40.H1_H1 ;  /* 0x30000028ff287230 */ /* 0x000fe20000004100 */
[----:B------:R-:W-:Y:S01]  /*7dc0*/  F2FP.F16.E4M3.UNPACK_B R35, R20 ;  /* 0x00000014ff23723e */ /* 0x000fe200020006ff */
[----:B------:R-:W-:-:S02]  /*7dd0*/  HADD2.F32 R32, -RZ, R32.H1_H1 ;  /* 0x30000020ff207230 */ /* 0x000fc40000004100 */
[CC--:B------:R-:W-:Y:S01]  /*7de0*/  FMUL.FTZ R41, R37.reuse, R43.reuse ;  /* 0x0000002b25297220 */ /* 0x0c0fe20000410000 */
[----:B------:R-:W-:Y:S02]  /*7df0*/  HADD2.F32 R39, -RZ, R36.H0_H0 ;  /* 0x20000024ff277230 */ /* 0x000fe40000004100 */
[-C--:B------:R-:W-:Y:S01]  /*7e00*/  FMUL.FTZ R20, R37, R40.reuse ;  /* 0x0000002825147220 */ /* 0x080fe20000410000 */
[----:B------:R-:W-:Y:S02]  /*7e10*/  HADD2.F32 R24, -RZ, R15.H0_H0 ;  /* 0x2000000fff187230 */ /* 0x000fe40000004100 */
[C---:B------:R-:W-:Y:S01]  /*7e20*/  FFMA.FTZ R45, R32.reuse, R40, -R41 ;  /* 0x00000028202d7223 */ /* 0x040fe20000010829 */
[----:B------:R-:W-:Y:S02]  /*7e30*/  HADD2.F32 R37, -RZ, R35.H0_H0 ;  /* 0x20000023ff257230 */ /* 0x000fe40000004100 */
[----:B------:R-:W-:Y:S01]  /*7e40*/  FFMA.FTZ R47, R32, R43, R20 ;  /* 0x0000002b202f7223 */ /* 0x000fe20000010014 */
[----:B------:R-:W-:-:S02]  /*7e50*/  HADD2.F32 R20, -RZ, R21.H0_H0 ;  /* 0x20000015ff147230 */ /* 0x000fc40000004100 */
[C---:B------:R-:W-:Y:S01]  /*7e60*/  FMUL.FTZ R41, R24.reuse, R39 ;  /* 0x0000002718297220 */ /* 0x040fe20000410000 */
[----:B------:R-:W-:Y:S02]  /*7e70*/  HADD2.F32 R36, -RZ, R36.H1_H1 ;  /* 0x30000024ff247230 */ /* 0x000fe40000004100 */
[-C--:B------:R-:W-:Y:S01]  /*7e80*/  FMUL.FTZ R43, R24, R37.reuse ;  /* 0x00000025182b7220 */ /* 0x080fe20000410000 */
[----:B------:R-:W-:Y:S02]  /*7e90*/  HADD2.F32 R15, -RZ, R15.H1_H1 ;  /* 0x3000000fff0f7230 */ /* 0x000fe40000004100 */
[C---:B------:R-:W-:Y:S01]  /*7ea0*/  FFMA.FTZ R41, R20.reuse, R37, -R41 ;  /* 0x0000002514297223 */ /* 0x040fe20000010829 */
[----:B------:R-:W-:Y:S01]  /*7eb0*/  HADD2.F32 R24, -RZ, R35.H1_H1 ;  /* 0x30000023ff187230 */ /* 0x000fe20000004100 */
[----:B------:R-:W-:Y:S01]  /*7ec0*/  F2FP.F16.E4M3.UNPACK_B R37, R5.H1 ;  /* 0x00000005ff25723e */ /* 0x000fe200030006ff */
[----:B------:R-:W-:Y:S02]  /*7ed0*/  HADD2.F32 R21, -RZ, R21.H1_H1 ;  /* 0x30000015ff157230 */ /* 0x000fe40000004100 */
[C---:B------:R-:W-:Y:S01]  /*7ee0*/  FMUL.FTZ R38, R15.reuse, R36 ;  /* 0x000000240f267220 */ /* 0x040fe20000410000 */
[----:B------:R-:W-:Y:S01]  /*7ef0*/  F2FP.F16.E4M3.UNPACK_B R32, R3.H1 ;  /* 0x00000003ff20723e */ /* 0x000fe200030006ff */
[-C--:B------:R-:W-:Y:S01]  /*7f00*/  FMUL.FTZ R15, R15, R24.reuse ;  /* 0x000000180f0f7220 */ /* 0x080fe20000410000 */
[----:B------:R-:W-:Y:S01]  /*7f10*/  FFMA.FTZ R43, R20, R39, R43 ;  /* 0x00000027142b7223 */ /* 0x000fe2000001002b */
[----:B------:R-:W-:Y:S01]  /*7f20*/  FFMA.FTZ R38, R21, R24, -R38 ;  /* 0x0000001815267223 */ /* 0x000fe20000010826 */
[----:B------:R-:W-:-:S02]  /*7f30*/  HADD2.F32 R24, -RZ, R37.H0_H0 ;  /* 0x20000025ff187230 */ /* 0x000fc40000004100 */
[----:B------:R-:W-:Y:S01]  /*7f40*/  FFMA.FTZ R36, R21, R36, R15 ;  /* 0x0000002415247223 */ /* 0x000fe2000001000f */
[----:B------:R-:W-:Y:S01]  /*7f50*/  HADD2.F32 R20, -RZ, R14.H0_H0 ;  /* 0x2000000eff147230 */ /* 0x000fe20000004100 */
[----:B------:R-:W-:Y:S01]  /*7f60*/  F2FP.F16.E4M3.UNPACK_B R3, R3 ;  /* 0x00000003ff03723e */ /* 0x000fe200020006ff */
[--C-:B------:R-:W-:Y:S01]  /*7f70*/  HADD2.F32 R21, -RZ, R32.reuse.H0_H0 ;  /* 0x20000020ff157230 */ /* 0x100fe20000004100 */
[----:B------:R-:W-:Y:S01]  /*7f80*/  F2FP.SATFINITE.E4M3.F32.PACK_AB_MERGE_C R34, R49, R34, RZ ;  /* 0x000000223122723e */ /* 0x000fe200048070ff */
[----:B------:R-:W-:Y:S02]  /*7f90*/  HADD2.F32 R35, -RZ, R32.H1_H1 ;  /* 0x30000020ff237230 */ /* 0x000fe40000004100 */
[C---:B------:R-:W-:Y:S01]  /*7fa0*/  FMUL.FTZ R32, R20.reuse, R24 ;  /* 0x0000001814207220 */ /* 0x040fe20000410000 */
[----:B------:R-:W-:Y:S02]  /*7fb0*/  HADD2.F32 R15, -RZ, R10.H0_H0 ;  /* 0x2000000aff0f7230 */ /* 0x000fe40000004100 */
[----:B------:R-:W-:Y:S01]  /*7fc0*/  FMUL.FTZ R20, R20, R21 ;  /* 0x0000001514147220 */ /* 0x000fe20000410000 */
[----:B------:R-:W-:Y:S01]  /*7fd0*/  HADD2.F32 R37, -RZ, R37.H1_H1 ;  /* 0x30000025ff257230 */ /* 0x000fe20000004100 */
[----:B------:R-:W-:Y:S01]  /*7fe0*/  F2FP.SATFINITE.E4M3.F32.PACK_AB_MERGE_C R44, R47, R44, RZ ;  /* 0x0000002c2f2c723e */ /* 0x000fe200048070ff */
[----:B------:R-:W-:-:S02]  /*7ff0*/  HADD2.F32 R14, -RZ, R14.H1_H1 ;  /* 0x3000000eff0e7230 */ /* 0x000fc40000004100 */
[C---:B------:R-:W-:Y:S01]  /*8000*/  FFMA.FTZ R39, R15.reuse, R21, -R32 ;  /* 0x000000150f277223 */ /* 0x040fe20000010820 */
[----:B------:R-:W-:Y:S01]  /*8010*/  FFMA.FTZ R40, R15, R24, R20 ;  /* 0x000000180f287223 */ /* 0x000fe20000010014 */
[----:B------:R-:W-:Y:S01]  /*8020*/  HADD2.F32 R10, -RZ, R10.H1_H1 ;  /* 0x3000000aff0a7230 */ /* 0x000fe20000004100 */
[----:B------:R-:W-:Y:S01]  /*8030*/  F2FP.F16.E4M3.UNPACK_B R15, R5 ;  /* 0x00000005ff0f723e */ /* 0x000fe200020006ff */
[C---:B------:R-:W-:Y:S01]  /*8040*/  FMUL.FTZ R21, R14.reuse, R37 ;  /* 0x000000250e157220 */ /* 0x040fe20000410000 */
[----:B------:R-:W-:Y:S01]  /*8050*/  FMUL.FTZ R14, R14, R35 ;  /* 0x000000230e0e7220 */ /* 0x000fe20000410000 */
[----:B------:R-:W-:Y:S01]  /*8060*/  HADD2.F32 R5, -RZ, R7.H0_H0 ;  /* 0x20000007ff057230 */ /* 0x000fe20000004100 */
[----:B------:R-:W-:Y:S01]  /*8070*/  F2FP.SATFINITE.E4M3.F32.PACK_AB_MERGE_C R8, R36, R43, R44 ;  /* 0x0000002b2408723e */ /* 0x000fe2000480702c */
[C---:B------:R-:W-:Y:S01]  /*8080*/  FFMA.FTZ R42, R10.reuse, R35, -R21 ;  /* 0x000000230a2a7223 */ /* 0x040fe20000010815 */
[----:B------:R-:W-:Y:S01]  /*8090*/  FFMA.FTZ R37, R10, R37, R14 ;  /* 0x000000250a257223 */ /* 0x000fe2000001000e */
[----:B------:R-:W-:-:S02]  /*80a0*/  HADD2.F32 R20, -RZ, R15.H0_H0 ;  /* 0x2000000fff147230 */ /* 0x000fc40000004100 */
[--C-:B------:R-:W-:Y:S01]  /*80b0*/  HADD2.F32 R10, -RZ, R3.reuse.H0_H0 ;  /* 0x20000003ff0a7230 */ /* 0x100fe20000004100 */
        /* <DEDUP_REMOVED lines=8> */
[----:B------:R-:W-:Y:S02]  /*8140*/  HADD2.F32 R4, -RZ, R4.H1_H1 ;  /* 0x30000004ff047230 */ /* 0x000fe40000004100 */
[CC--:B------:R-:W-:Y:S01]  /*8150*/  FMUL.FTZ R21, R7.reuse, R15.reuse ;  /* 0x0000000f07157220 */ /* 0x0c0fe20000410000 */
        /* <DEDUP_REMOVED lines=16> */
.L_x_1884:
[----:B------:R-:W-:Y:S05]  /*8260*/  BSYNC B0 ;  /* 0x0000000000007941 */ /* 0x000fea0003800000 */
.L_x_1874:
        /* <DEDUP_REMOVED lines=8> */
.L_x_1871:
[----:B-12---:R-:W2:Y:S02]  /*82f0*/  LDL R0, [R1+0x10] ;  /* 0x0000100001007983 */ /* 0x006ea40000100800 */
[----:B--2---:R-:W-:-:S13]  /*8300*/  ISETP.NE.AND P1, PT, R0, 0x3, PT ;  /* 0x000000030000780c */ /* 0x004fda0003f25270 */
[----:B------:R-:W-:Y:S05]  /*8310*/  @!P1 BRA `(.L_x_1893) ;  /* 0x0000000000049947 */ /* 0x000fea0003800000 */
[----:B------:R-:W-:Y:S01]  /*8320*/  BPT.TRAP 0x1 ;  /* 0x000000040000795c */ /* 0x000fe20000300000 */
.L_x_1893:
[----:B------:R-:W-:Y:S01]  /*8330*/  IMAD R12, R22, 0x8, R16 ;  /* 0x00000008160c7824 */ /* 0x000fe200078e0210 */
[----:B0-----:R-:W-:-:S04]  /*8340*/  SHF.L.U32 R3, R157, 0x1f, RZ ;  /* 0x0000001f9d037819 */ /* 0x001fc800000006ff */
[----:B------:R0:W1:Y:S01]  /*8350*/  SYNCS.PHASECHK.TRANS64.TRYWAIT P0, [R12+URZ+0x13230], R3 ;  /* 0x013230030c0075a7 */ /* 0x000062000800017f */
[----:B------:R-:W-:Y:S05]  /*8360*/  @!P1 BRA `(.L_x_1894) ;  /* 0x0000000000049947 */ /* 0x000fea0003800000 */
[----:B------:R-:W-:Y:S01]  /*8370*/  BPT.TRAP 0x1 ;  /* 0x000000040000795c */ /* 0x000fe20000300000 */
.L_x_1894:
[----:B------:R-:W-:Y:S01]  /*8380*/  VIADD R0, R16, 0xe000 ;  /* 0x0000e00010007836 */ /* 0x000fe20000000000 */
[----:B-----5:R-:W-:Y:S01]  /*8390*/  LOP3.LUT R4, R29, 0x10000, RZ, 0xfc, !PT ;  /* 0x000100001d047812 */ /* 0x020fe200078efcff */
        /* <DEDUP_REMOVED lines=8> */
.L_x_1895:
[----:B--2---:R-:W2:Y:S01]  /*8420*/  LDL R0, [R1+0xc] ;  /* 0x00000c0001007983 */ /* 0x004ea20000100800 */
[----:B------:R-:W-:Y:S01]  /*8430*/  IMAD.MOV.U32 R9, RZ, RZ, -0x7fffffe0 ;  /* 0x80000020ff097424 */ /* 0x000fe200078e00ff */
[----:B------:R-:W-:Y:S05]  /*8440*/  WARPSYNC.ALL ;  /* 0x0000000000007948 */ /* 0x000fea0003800000 */
[C---:B------:R-:W-:Y:S01]  /*8450*/  R2UR UR4, R4.reuse ;  /* 0x00000000040472ca */ /* 0x040fe200000e0000 */
[----:B------:R-:W3:Y:S01]  /*8460*/  LDL R110, [R1+0x24] ;  /* 0x00002400016e7983 */ /* 0x000ee20000100800 */
[----:B------:R-:W-:Y:S02]  /*8470*/  R2UR UR5, R5 ;  /* 0x00000000050572ca */ /* 0x000fe400000e0000 */
[----:B------:R-:W-:Y:S01]  /*8480*/  R2UR UR7, R9 ;  /* 0x00000000090772ca */ /* 0x000fe200000e0000 */
[----:B------:R-:W-:Y:S01]  /*8490*/  WARPGROUP.ARRIVE ;  /* 0x00000000000079c5 */ /* 0x000fe20000000000 */
[----:B------:R-:W-:Y:S01]  /*84a0*/  IMAD.MOV.U32 R7, RZ, RZ, -0x7fffffe0 ;  /* 0x80000020ff077424 */ /* 0x000fe200078e00ff */
[----:B------:R-:W0:Y:S01]  /*84b0*/  LDL R112, [R1+0x20] ;  /* 0x0000200001707983 */ /* 0x000e220000100800 */
[----:B------:R-:W-:Y:S01]  /*84c0*/  IMAD.MOV.U32 R11, RZ, RZ, -0x7fffffe0 ;  /* 0x80000020ff0b7424 */ /* 0x000fe200078e00ff */
[----:B------:R-:W-:-:S02]  /*84d0*/  R2UR UR8, R4 ;  /* 0x00000000040872ca */ /* 0x000fc400000e0000 */
[----:B------:R-:W-:Y:S01]  /*84e0*/  R2UR UR9, R5 ;  /* 0x00000000050972ca */ /* 0x000fe200000e0000 */
[----:B------:R-:W4:Y:S01]  /*84f0*/  LDL R13, [R1+0x40] ;  /* 0x00004000010d7983 */ /* 0x000f220000100800 */
[----:B------:R-:W-:-:S03]  /*8500*/  R2UR UR11, R11 ;  /* 0x000000000b0b72ca */ /* 0x000fc600000e0000 */
[----:B------:R-:W4:Y:S04]  /*8510*/  LDL R108, [R1+0x4] ;  /* 0x00000400016c7983 */ /* 0x000f280000100800 */
[----:B------:R-:W5:Y:S01]  /*8520*/  LDL R105, [R1+0x3c] ;  /* 0x00003c0001697983 */ /* 0x000f620000100800 */
[----:B------:R-:W-:Y:S02]  /*8530*/  IMAD.MOV.U32 R15, RZ, RZ, -0x7fffffe0 ;  /* 0x80000020ff0f7424 */ /* 0x000fe400078e00ff */
[----:B--2---:R-:W-:-:S05]  /*8540*/  IMAD R8, R22, 0x280, R0 ;  /* 0x0000028016087824 */ /* 0x004fca00078e0200 */
[----:B------:R-:W-:-:S13]  /*8550*/  R2UR UR6, R8 ;  /* 0x00000000080672ca */ /* 0x000fda00000e0000 */
[----:B------:R-:W-:Y:S01]  /*8560*/  QGMMA.64x32x32.F32.E4M3.E4M3 R88, gdesc[UR4], RZ, !UPT, gsb0 ;  /* 0x00600000045879f3 */ /* 0x000fe2000c0008ff */
[----:B------:R-:W-:Y:S01]  /*8570*/  VIADD R6, R8, 0x80 ;  /* 0x0000008008067836 */ /* 0x000fe20000000000 */
[----:B------:R-:W-:Y:S02]  /*8580*/  R2UR UR4, R4 ;  /* 0x00000000040472ca */ /* 0x000fe400000e0000 */
[----:B------:R-:W-:Y:S02]  /*8590*/  R2UR UR5, R5 ;  /* 0x00000000050572ca */ /* 0x000fe400000e0000 */
[----:B------:R-:W-:Y:S02]  /*85a0*/  R2UR UR6, R6 ;  /* 0x00000000060672ca */ /* 0x000fe400000e0000 */
[----:B------:R-:W-:Y:S01]  /*85b0*/  R2UR UR7, R7 ;  /* 0x00000000070772ca */ /* 0x000fe200000e0000 */
[----:B------:R-:W-:Y:S02]  /*85c0*/  WARPGROUP.DEPBAR.LE gsb0, 0x0 ;  /* 0x00008000000079c5 */ /* 0x000fe40000010000 */
[----:B------:R-:W-:-:S10]  /*85d0*/  WARPGROUP.ARRIVE ;  /* 0x00000000000079c5 */ /* 0x000fd40000000000 */
[----:B------:R-:W-:Y:S01]  /*85e0*/  QGMMA.64x32x32.F32.E4M3.E4M3 R72, gdesc[UR4], RZ, !UPT, gsb0 ;  /* 0x00600000044879f3 */ /* 0x000fe2000c0008ff */
[----:B------:R-:W-:Y:S02]  /*85f0*/  VIADD R6, R8, 0x100 ;  /* 0x0000010008067836 */ /* 0x000fe40000000000 */
[----:B------:R-:W-:Y:S01]  /*8600*/  IMAD.MOV.U32 R7, RZ, RZ, -0x7fffffe0 ;  /* 0x80000020ff077424 */ /* 0x000fe200078e00ff */
[----:B------:R-:W-:Y:S02]  /*8610*/  R2UR UR4, R4 ;  /* 0x00000000040472ca */ /* 0x000fe400000e0000 */
[----:B------:R-:W-:Y:S02]  /*8620*/  R2UR UR6, R6 ;  /* 0x00000000060672ca */ /* 0x000fe400000e0000 */
[----:B------:R-:W-:Y:S02]  /*8630*/  R2UR UR7, R7 ;  /* 0x00000000070772ca */ /* 0x000fe400000e0000 */
[----:B------:R-:W-:Y:S01]  /*8640*/  R2UR UR5, R5 ;  /* 0x00000000050572ca */ /* 0x000fe200000e0000 */
[----:B------:R-:W-:-:S02]  /*8650*/  WARPGROUP.DEPBAR.LE gsb0, 0x0 ;  /* 0x00008000000079c5 */ /* 0x000fc40000010000 */
[----:B------:R-:W-:-:S10]  /*8660*/  WARPGROUP.ARRIVE ;  /* 0x00000000000079c5 */ /* 0x000fd40000000000 */
[----:B------:R-:W-:Y:S01]  /*8670*/  QGMMA.64x32x32.F32.E4M3.E4M3 R56, gdesc[UR4], RZ, !UPT, gsb0 ;  /* 0x00600000043879f3 */ /* 0x000fe2000c0008ff */
[----:B------:R-:W-:-:S05]  /*8680*/  VIADD R10, R8, 0x180 ;  /* 0x00000180080a7836 */ /* 0x000fca0000000000 */
[----:B------:R-:W-:Y:S01]  /*8690*/  R2UR UR10, R10 ;  /* 0x000000000a0a72ca */ /* 0x000fe200000e0000 */
[----:B------:R-:W-:Y:S02]  /*86a0*/  WARPGROUP.DEPBAR.LE gsb0, 0x0 ;  /* 0x00008000000079c5 */ /* 0x000fe40000010000 */
[----:B------:R-:W-:-:S10]  /*86b0*/  WARPGROUP.ARRIVE ;  /* 0x00000000000079c5 */ /* 0x000fd40000000000 */
        /* <DEDUP_REMOVED lines=10> */
[----:B------:R-:W-:Y:S02]  /*8760*/  VIADD R6, R4, 0x2 ;  /* 0x0000000204067836 */ /* 0x000fe40000000000 */
[----:B------:R-:W-:Y:S02]  /*8770*/  IMAD.MOV.U32 R21, RZ, RZ, -0x7fffffe0 ;  /* 0x80000020ff157424 */ /* 0x000fe400078e00ff */
[----:B------:R-:W-:Y:S01]  /*8780*/  IMAD.MOV.U32 R7, RZ, RZ, -0x7fffffe0 ;  /* 0x80000020ff077424 */ /* 0x000fe200078e00ff */
[----:B------:R-:W-:Y:S02]  /*8790*/  R2UR UR18, R20 ;  /* 0x00000000141272ca */ /* 0x000fe400000e0000 */
[----:B------:R-:W-:-:S02]  /*87a0*/  R2UR UR19, R21 ;  /* 0x00000000151372ca */ /* 0x000fc400000e0000 */
[----:B------:R-:W-:Y:S02]  /*87b0*/  R2UR UR16, R6 ;  /* 0x00000000061072ca */ /* 0x000fe400000e0000 */
[----:B------:R-:W-:Y:S01]  /*87c0*/  R2UR UR17, R7 ;  /* 0x00000000071172ca */ /* 0x000fe200000e0000 */
[----:B------:R-:W-:Y:S02]  /*87d0*/  WARPGROUP.DEPBAR.LE gsb0, 0x0 ;  /* 0x00008000000079c5 */ /* 0x000fe40000010000 */
[----:B------:R-:W-:-:S10]  /*87e0*/  WARPGROUP.ARRIVE ;  /* 0x00000000000079c5 */ /* 0x000fd40000000000 */
[----:B------:R-:W-:Y:S01]  /*87f0*/  QGMMA.64x32x32.F32.E4M3.E4M3 R88, gdesc[UR16], R88, gsb0 ;  /* 0x00600000105879f3 */ /* 0x000fe20008000858 */
        /* <DEDUP_REMOVED lines=18> */
[----:B---3--:R-:W-:Y:S02]  /*8920*/  IMAD R0, R104, -0xa0, R110 ;  /* 0xffffff6068007824 */ /* 0x008fe400078e026e */
[----:B------:R-:W-:Y:S02]  /*8930*/  VIADD R10, R8, 0x182 ;  /* 0x00000182080a7836 */ /* 0x000fe40000000000 */
[----:B------:R-:W-:Y:S01]  /*8940*/  IMAD.MOV.U32 R11, RZ, RZ, -0x7fffffe0 ;  /* 0x80000020ff0b7424 */ /* 0x000fe200078e00ff */
[----:B01----:R-:W-:Y:S01]  /*8950*/  IADD3 R3, -R112, 0xa1, R0 ;  /* 0x000000a170037810 */ /* 0x003fe20007ffe100 */
[----:B----4-:R-:W-:Y:S01]  /*8960*/  IMAD R14, R108, 0xc0, R13 ;  /* 0x000000c06c0e7824 */ /* 0x010fe200078e020d */
[----:B------:R-:W-:Y:S01]  /*8970*/  R2UR UR6, R10 ;  /* 0x000000000a0672ca */ /* 0x000fe200000e0000 */
[----:B------:R-:W-:Y:S01]  /*8980*/  VIADD R13, R0, 0xa0 ;  /* 0x000000a0000d7836 */ /* 0x000fe20000000000 */
[----:B------:R-:W-:Y:S01]  /*8990*/  R2UR UR7, R11 ;  /* 0x000000000b0772ca */ /* 0x000fe200000e0000 */
[----:B-----5:R-:W-:Y:S01]  /*89a0*/  IMAD R3, R105, -0x2, R3 ;  /* 0xfffffffe69037824 */ /* 0x020fe200078e0203 */
[----:B------:R-:W-:-:S02]  /*89b0*/  R2UR UR4, R6 ;  /* 0x00000000060472ca */ /* 0x000fc400000e0000 */
[----:B------:R-:W-:Y:S01]  /*89c0*/  R2UR UR5, R7 ;  /* 0x00000000070572ca */ /* 0x000fe200000e0000 */
[----:B------:R-:W-:Y:S01]  /*89d0*/  IMAD R13, R105, -0x2, R13 ;  /* 0xfffffffe690d7824 */ /* 0x000fe200078e020d */
[----:B------:R-:W-:-:S04]  /*89e0*/  IADD3 R0, R3, 0x8, R14 ;  /* 0x0000000803007810 */ /* 0x000fc80007ffe00e */
        /* <DEDUP_REMOVED lines=9> */
[----:B------:R-:W-:Y:S02]  /*8a80*/  ISETP.GT.AND P2, PT, R0, 0x10, PT ;  /* 0x000000100000780c */ /* 0x000fe40003f44270 */
[----:B------:R-:W-:Y:S01]  /*8a90*/  FSEL R95, R95, -INF , P0 ;  /* 0xff8000005f5f7808 */ /* 0x000fe20000000000 */
[----:B------:R-:W-:Y:S02]  /*8aa0*/  WARPGROUP.DEPBAR.LE gsb0, 0x0 ;  /* 0x00008000000079c5 */ /* 0x000fe40000010000 */
[----:B------:R-:W-:-:S06]  /*8ab0*/  WARPGROUP.ARRIVE ;  /* 0x00000000000079c5 */ /* 0x000fcc0000000000 */
[----:B------:R-:W-:Y:S01]  /*8ac0*/  QGMMA.64x32x32.F32.E4M3.E4M3 R40, gdesc[UR4], R40, gsb0 ;  /* 0x00600000042879f3 */ /* 0x000fe20008000828 */
        /* <DEDUP_REMOVED lines=27> */
[----:B------:R-:W-:Y:S01]  /*8c80*/  FMNMX.FTZ R20, R79, R20, !PT ;  /* 0x000000144f147209 */ /* 0x000fe20007810000 */
[----:B------:R-:W-:Y:S02]  /*8c90*/  VIADD R8, R8, 0x202 ;  /* 0x0000020208087836 */ /* 0x000fe40000000000 */
[----:B------:R-:W-:Y:S01]  /*8ca0*/  IMAD.MOV.U32 R9, RZ, RZ, -0x7fffffe0 ;  /* 0x80000020ff097424 */ /* 0x000fe200078e00ff */
[----:B------:R-:W-:-:S02]  /*8cb0*/  ISETP.GT.AND P2, PT, R0, 0x38, PT ;  /* 0x000000380000780c */ /* 0x000fc40003f44270 */
[----:B------:R-:W-:Y:S02]  /*8cc0*/  FSEL R83, R83, -INF , P0 ;  /* 0xff80000053537808 */ /* 0x000fe40000000000 */
[----:B------:R-:W-:Y:S02]  /*8cd0*/  FMNMX.FTZ R20, R111, R20, !PT ;  /* 0x000000146f147209 */ /* 0x000fe40007810000 */
[----:B------:R-:W-:Y:S02]  /*8ce0*/  R2UR UR6, R8 ;  /* 0x00000000080672ca */ /* 0x000fe400000e0000 */
[----:B------:R-:W-:Y:S02]  /*8cf0*/  R2UR UR7, R9 ;  /* 0x00000000090772ca */ /* 0x000fe400000e0000 */
[----:B------:R-:W-:Y:S02]  /*8d00*/  R2UR UR4, R6 ;  /* 0x00000000060472ca */ /* 0x000fe400000e0000 */
[----:B------:R-:W-:-:S02]  /*8d10*/  R2UR UR5, R7 ;  /* 0x00000000070572ca */ /* 0x000fc400000e0000 */
[----:B------:R-:W-:Y:S02]  /*8d20*/  ISETP.GT.AND P0, PT, R0, 0x39, PT ;  /* 0x000000390000780c */ /* 0x000fe40003f04270 */
[----:B------:R-:W-:Y:S02]  /*8d30*/  FSEL R9, R86, -INF , P2 ;  /* 0xff80000056097808 */ /* 0x000fe40001000000 */
[----:B------:R-:W-:Y:S01]  /*8d40*/  FMNMX.FTZ R20, R83, R20, !PT ;  /* 0x0000001453147209 */ /* 0x000fe20007810000 */
[----:B------:R-:W-:Y:S02]  /*8d50*/  WARPGROUP.DEPBAR.LE gsb0, 0x0 ;  /* 0x00008000000079c5 */ /* 0x000fe40000010000 */
[C---:B------:R-:W-:Y:S02]  /*8d60*/  ISETP.GT.AND P2, PT, R0.reuse, 0x40, PT ;  /* 0x000000400000780c */ /* 0x040fe40003f44270 */
[----:B------:R-:W-:Y:S02]  /*8d70*/  FSEL R87, R87, -INF , P0 ;  /* 0xff80000057577808 */ /* 0x000fe40000000000 */
[----:B------:R-:W-:Y:S01]  /*8d80*/  FMNMX.FTZ R20, R9, R20, !PT ;  /* 0x0000001409147209 */ /* 0x000fe20007810000 */
[----:B------:R-:W-:Y:S01]  /*8d90*/  WARPGROUP.ARRIVE ;  /* 0x00000000000079c5 */ /* 0x000fe20000000000 */
[----:B------:R-:W-:-:S02]  /*8da0*/  ISETP.GT.AND P0, PT, R0, 0x41, PT ;  /* 0x000000410000780c */ /* 0x000fc40003f04270 */
[----:B------:R-:W-:Y:S02]  /*8db0*/  FSEL R113, R58, -INF , P2 ;  /* 0xff8000003a717808 */ /* 0x000fe40001000000 */
[----:B------:R-:W-:Y:S01]  /*8dc0*/  FMNMX.FTZ R20, R87, R20, !PT ;  /* 0x0000001457147209 */ /* 0x000fe20007810000 */
[----:B------:R-:W-:Y:S01]  /*8dd0*/  QGMMA.64x32x32.F32.E4M3.E4M3 R24, gdesc[UR4], R24, gsb0 ;  /* 0x00600000041879f3 */ /* 0x000fe20008000818 */
        /* <DEDUP_REMOVED lines=44> */
[----:B------:R-:W-:Y:S01]  /*90a0*/  FMNMX.FTZ R20, R127, R20, !PT ;  /* 0x000000147f147209 */ /* 0x000fe20007810000 */
[----:B------:R-:W-:Y:S02]  /*90b0*/  WARPGROUP.DEPBAR.LE gsb0, 0x0 ;  /* 0x00008000000079c5 */ /* 0x000fe40000010000 */
        /* <DEDUP_REMOVED lines=21> */
[----:B------:R-:W-:Y:S02]  /*9210*/  FSEL R39, R39, -INF , P0 ;  /* 0xff80000027277808 */ /* 0x000fe40000000000 */
[----:B------:R-:W-:-:S04]  /*9220*/  FMNMX.FTZ R20, R135, R20, !PT ;  /* 0x0000001487147209 */ /* 0x000fc80007810000 */
[----:B------:R-:W-:-:S05]  /*9230*/  FMNMX.FTZ R20, R39, R20, !PT ;  /* 0x0000001427147209 */ /* 0x000fca0007810000 */
[----:B------:R-:W0:Y:S02]  /*9240*/  SHFL.BFLY PT, R137, R20, 0x2, 0x1f ;  /* 0x0c401f0014897f89 */ /* 0x000e2400000e0000 */
[----:B0-----:R-:W-:-:S05]  /*9250*/  FMNMX.FTZ R26, R20, R137, !PT ;  /* 0x00000089141a7209 */ /* 0x001fca0007810000 */
[----:B------:R-:W0:Y:S01]  /*9260*/  SHFL.BFLY PT, R137, R26, 0x1, 0x1f ;  /* 0x0c201f001a897f89 */ /* 0x000e2200000e0000 */
[----:B------:R-:W-:-:S04]  /*9270*/  VIADDMNMX R3, R14, R3, R13, PT ;  /* 0x000000030e037246 */ /* 0x000fc8000380010d */
[C---:B------:R-:W-:Y:S02]  /*9280*/  ISETP.GT.AND P2, PT, R3.reuse, 0x1, PT ;  /* 0x000000010300780c */ /* 0x040fe40003f44270 */
[----:B------:R-:W-:Y:S02]  /*9290*/  ISETP.GT.AND P3, PT, R3, 0x8, PT ;  /* 0x000000080300780c */ /* 0x000fe40003f64270 */
[----:B0-----:R-:W-:-:S04]  /*92a0*/  FMNMX.FTZ R0, R26, R137, !PT ;  /* 0x000000891a007209 */ /* 0x001fc80007810000 */
[----:B------:R-:W-:Y:S01]  /*92b0*/  FSETP.NEU.FTZ.AND P0, PT, R0, -INF , PT ;  /* 0xff8000000000780b */ /* 0x000fe20003f1d000 */
[----:B------:R-:W-:-:S05]  /*92c0*/  FFMA.FTZ R137, R2, R0, -8 ;  /* 0xc100000002897423 */ /* 0x000fca0000010000 */
[----:B------:R-:W-:Y:S02]  /*92d0*/  FSEL R137, R137, RZ, P0 ;  /* 0x000000ff89897208 */ /* 0x000fe40000000000 */
[----:B------:R-:W-:Y:S02]  /*92e0*/  ISETP.GT.AND P0, PT, R3, RZ, PT ;  /* 0x000000ff0300720c */ /* 0x000fe40003f04270 */
[----:B------:R-:W-:Y:S01]  /*92f0*/  FSEL R89, R89, -INF , P2 ;  /* 0xff80000059597808 */ /* 0x000fe20001000000 */
[----:B------:R-:W-:-:S01]  /*9300*/  FFMA.FTZ R14, R2, R11, -R137 ;  /* 0x0000000b020e7223 */ /* 0x000fc20000010889 */
[----:B------:R-:W-:Y:S01]  /*9310*/  FSEL R11, R88, -INF , P0 ;  /* 0xff800000580b7808 */ /* 0x000fe20000000000 */
[----:B------:R-:W-:-:S01]  /*9320*/  FFMA.FTZ R8, R2, R15, -R137 ;  /* 0x0000000f02087223 */ /* 0x000fc20000010889 */
[----:B------:R-:W-:Y:S01]  /*9330*/  FFMA.FTZ R15, R2, R91, -R137 ;  /* 0x0000005b020f7223 */ /* 0x000fe20000010889 */
[----:B------:R-:W-:Y:S02]  /*9340*/  ISETP.GT.AND P0, PT, R3, 0x9, PT ;  /* 0x000000090300780c */ /* 0x000fe40003f04270 */
[----:B------:R-:W-:-:S02]  /*9350*/  FSEL R91, R92, -INF , P3 ;  /* 0xff8000005c5b7808 */ /* 0x000fc40001800000 */
[----:B------:R-:W-:Y:S01]  /*9360*/  FMNMX.FTZ R26, R11, R89, !PT ;  /* 0x000000590b1a7209 */ /* 0x000fe20007810000 */
[C-C-:B------:R-:W-:Y:S01]  /*9370*/  FFMA.FTZ R99, R2.reuse, R99, -R137.reuse ;  /* 0x0000006302637223 */ /* 0x140fe20000010889 */
[----:B------:R-:W-:Y:S02]  /*9380*/  ISETP.GT.AND P2, PT, R3, 0x10, PT ;  /* 0x000000100300780c */ /* 0x000fe40003f44270 */
[----:B------:R-:W-:Y:S02]  /*9390*/  FSEL R93, R93, -INF , P0 ;  /* 0xff8000005d5d7808 */ /* 0x000fe40000000000 */
[----:B------:R-:W-:Y:S01]  /*93a0*/  FMNMX.FTZ R26, R91, R26, !PT ;  /* 0x0000001a5b1a7209 */ /* 0x000fe20007810000 */
[----:B------:R0:W-:Y:S01]  /*93b0*/  MUFU.EX2 R13, R99 ;  /* 0x00000063000d7308 */ /* 0x0001e20000000800 */
[----:B------:R-:W-:Y:S02]  /*93c0*/  ISETP.GT.AND P0, PT, R3, 0x11, PT ;  /* 0x000000110300780c */ /* 0x000fe40003f04270 */
[----:B------:R-:W-:Y:S01]  /*93d0*/  FMNMX.FTZ R30, R93, R26, !PT ;  /* 0x0000001a5d1e7209 */ /* 0x000fe20007810000 */
[----:B------:R-:W-:-:S01]  /*93e0*/  FFMA.FTZ R10, R2, R21, -R137 ;  /* 0x00000015020a7223 */ /* 0x000fc20000010889 */
[----:B------:R-:W-:-:S02]  /*93f0*/  FSEL R97, R97, -INF , P0 ;  /* 0xff80000061617808 */ /* 0x000fc40000000000 */
[----:B0-----:R-:W-:Y:S02]  /*9400*/  FSEL R99, R96, -INF , P2 ;  /* 0xff80000060637808 */ /* 0x001fe40001000000 */
[----:B------:R-:W-:Y:S02]  /*9410*/  ISETP.GT.AND P2, PT, R3, 0x18, PT ;  /* 0x000000180300780c */ /* 0x000fe40003f44270 */
[----:B------:R-:W-:Y:S01]  /*9420*/  FMNMX.FTZ R30, R99, R30, !PT ;  /* 0x0000001e631e7209 */ /* 0x000fe20007810000 */
[C-C-:B------:R-:W-:Y:S01]  /*9430*/  FFMA.FTZ R21, R2.reuse, R95, -R137.reuse ;  /* 0x0000005f02157223 */ /* 0x140fe20000010889 */
[----:B------:R-:W-:-:S01]  /*9440*/  FFMA.FTZ R95, R2, R103, -R137 ;  /* 0x00000067025f7223 */ /* 0x000fc20000010889 */
[----:B------:R-:W-:Y:S02]  /*9450*/  ISETP.GT.AND P0, PT, R3, 0x19, PT ;  /* 0x000000190300780c */ /* 0x000fe40003f04270 */
[----:B------:R-:W-:Y:S02]  /*9460*/  FSEL R103, R100, -INF , P2 ;  /* 0xff80000064677808 */ /* 0x000fe40001000000 */
[----:B------:R-:W-:-:S02]  /*9470*/  FMNMX.FTZ R30, R97, R30, !PT ;  /* 0x0000001e611e7209 */ /* 0x000fc40007810000 */
[----:B------:R-:W-:Y:S02]  /*9480*/  FSEL R101, R101, -INF , P0 ;  /* 0xff80000065657808 */ /* 0x000fe40000000000 */
[----:B------:R-:W-:Y:S02]  /*9490*/  ISETP.GT.AND P0, PT, R3, 0x20, PT ;  /* 0x000000200300780c */ /* 0x000fe40003f04270 */
[----:B------:R-:W-:Y:S01]  /*94a0*/  FMNMX.FTZ R30, R103, R30, !PT ;  /* 0x0000001e671e7209 */ /* 0x000fe20007810000 */
[--C-:B------:R-:W-:Y:S01]  /*94b0*/  FFMA.FTZ R20, R2, R105, -R137.reuse ;  /* 0x0000006902147223 */ /* 0x100fe20000010889 */
[----:B------:R-:W-:Y:S02]  /*94c0*/  ISETP.GT.AND P2, PT, R3, 0x21, PT ;  /* 0x000000210300780c */ /* 0x000fe40003f44270 */
[----:B------:R-:W-:Y:S02]  /*94d0*/  FSEL R105, R72, -INF , P0 ;  /* 0xff80000048697808 */ /* 0x000fe40000000000 */
[----:B------:R-:W-:Y:S01]  /*94e0*/  FMNMX.FTZ R34, R101, R30, !PT ;  /* 0x0000001e65227209 */ /* 0x000fe20007810000 */
[----:B------:R-:W-:Y:S01]  /*94f0*/  FFMA.FTZ R107, R2, R107, -R137 ;  /* 0x0000006b026b7223 */ /* 0x000fe20000010889 */
[----:B------:R-:W-:-:S02]  /*9500*/  ISETP.GT.AND P0, PT, R3, 0x28, PT ;  /* 0x000000280300780c */ /* 0x000fc40003f04270 */
[----:B------:R-:W-:Y:S02]  /*9510*/  FSEL R73, R73, -INF , P2 ;  /* 0xff80000049497808 */ /* 0x000fe40001000000 */
[----:B------:R-:W-:Y:S01]  /*9520*/  FMNMX.FTZ R34, R105, R34, !PT ;  /* 0x0000002269227209 */ /* 0x000fe20007810000 */
[----:B------:R0:W-:Y:S01]  /*9530*/  MUFU.EX2 R26, R107 ;  /* 0x0000006b001a7308 */ /* 0x0001e20000000800 */
[----:B------:R-:W-:Y:S02]  /*9540*/  ISETP.GT.AND P2, PT, R3, 0x29, PT ;  /* 0x000000290300780c */ /* 0x000fe40003f44270 */
[----:B------:R-:W-:Y:S01]  /*9550*/  FMNMX.FTZ R34, R73, R34, !PT ;  /* 0x0000002249227209 */ /* 0x000fe20007810000 */
[----:B------:R-:W-:-:S01]  /*9560*/  FFMA.FTZ R109, R2, R109, -R137 ;  /* 0x0000006d026d7223 */ /* 0x000fc20000010889 */
[----:B------:R-:W-:Y:S02]  /*9570*/  FSEL R77, R77, -INF , P2 ;  /* 0xff8000004d4d7808 */ /* 0x000fe40001000000 */
[----:B0-----:R-:W-:-:S02]  /*9580*/  FSEL R107, R76, -INF , P0 ;  /* 0xff8000004c6b7808 */ /* 0x001fc40000000000 */
[----:B------:R-:W-:Y:S02]  /*9590*/  ISETP.GT.AND P0, PT, R3, 0x30, PT ;  /* 0x000000300300780c */ /* 0x000fe40003f04270 */
[----:B------:R-:W-:Y:S01]  /*95a0*/  FMNMX.FTZ R34, R107, R34, !PT ;  /* 0x000000226b227209 */ /* 0x000fe20007810000 */
[----:B------:R0:W-:Y:S01]  /*95b0*/  MUFU.EX2 R30, R109 ;  /* 0x0000006d001e7308 */ /* 0x0001e20000000800 */
[----:B------:R-:W-:Y:S02]  /*95c0*/  ISETP.GT.AND P2, PT, R3, 0x31, PT ;  /* 0x000000310300780c */ /* 0x000fe40003f44270 */
[----:B------:R-:W-:Y:S02]  /*95d0*/  FMNMX.FTZ R38, R77, R34, !PT ;  /* 0x000000224d267209 */ /* 0x000fe40007810000 */
[----:B------:R-:W-:Y:S02]  /*95e0*/  FSEL R81, R81, -INF , P2 ;  /* 0xff80000051517808 */ /* 0x000fe40001000000 */
[----:B0-----:R-:W-:-:S02]  /*95f0*/  FSEL R109, R80, -INF , P0 ;  /* 0xff800000506d7808 */ /* 0x001fc40000000000 */
[----:B------:R-:W-:Y:S02]  /*9600*/  ISETP.GT.AND P0, PT, R3, 0x38, PT ;  /* 0x000000380300780c */ /* 0x000fe40003f04270 */
[----:B------:R-:W-:Y:S01]  /*9610*/  FMNMX.FTZ R38, R109, R38, !PT ;  /* 0x000000266d267209 */ /* 0x000fe20007810000 */
[----:B------:R-:W-:-:S01]  /*9620*/  FFMA.FTZ R42, R2, R111, -R137 ;  /* 0x0000006f022a7223 */ /* 0x000fc20000010889 */
[----:B------:R-:W-:Y:S02]  /*9630*/  ISETP.GT.AND P2, PT, R3, 0x39, PT ;  /* 0x000000390300780c */ /* 0x000fe40003f44270 */
[----:B------:R-:W-:Y:S02]  /*9640*/  FSEL R111, R84, -INF , P0 ;  /* 0xff800000546f7808 */ /* 0x000fe40000000000 */
[----:B------:R-:W-:Y:S02]  /*9650*/  FMNMX.FTZ R38, R81, R38, !PT ;  /* 0x0000002651267209 */ /* 0x000fe40007810000 */
[----:B------:R-:W-:-:S02]  /*9660*/  FSEL R85, R85, -INF , P2 ;  /* 0xff80000055557808 */ /* 0x000fc40001000000 */
[----:B------:R-:W-:Y:S02]  /*9670*/  ISETP.GT.AND P0, PT, R3, 0x40, PT ;  /* 0x000000400300780c */ /* 0x000fe40003f04270 */
[----:B------:R-:W-:Y:S02]  /*9680*/  FMNMX.FTZ R38, R111, R38, !PT ;  /* 0x000000266f267209 */ /* 0x000fe40007810000 */
[----:B------:R-:W-:Y:S02]  /*9690*/  ISETP.GT.AND P2, PT, R3, 0x41, PT ;  /* 0x000000410300780c */ /* 0x000fe40003f44270 */
[----:B------:R-:W-:Y:S02]  /*96a0*/  FSEL R139, R56, -INF , P0 ;  /* 0xff800000388b7808 */ /* 0x000fe40000000000 */
[----:B------:R-:W-:Y:S02]  /*96b0*/  FMNMX.FTZ R38, R85, R38, !PT ;  /* 0x0000002655267209 */ /* 0x000fe40007810000 */
[----:B------:R-:W-:-:S02]  /*96c0*/  ISETP.GT.AND P0, PT, R3, 0x48, PT ;  /* 0x000000480300780c */ /* 0x000fc40003f04270 */
[----:B------:R-:W-:Y:S02]  /*96d0*/  FSEL R57, R57, -INF , P2 ;  /* 0xff80000039397808 */ /* 0x000fe40001000000 */
[----:B------:R-:W-:Y:S01]  /*96e0*/  FMNMX.FTZ R38, R139, R38, !PT ;  /* 0x000000268b267209 */ /* 0x000fe20007810000 */
[----:B------:R0:W-:Y:S01]  /*96f0*/  MUFU.EX2 R34, R42 ;  /* 0x0000002a00227308 */ /* 0x0001e20000000800 */
[C---:B------:R-:W-:Y:S02]  /*9700*/  ISETP.GT.AND P2, PT, R3.reuse, 0x49, PT ;  /* 0x000000490300780c */ /* 0x040fe40003f44270 */
[----:B------:R-:W-:Y:S02]  /*9710*/  FSEL R141, R60, -INF , P0 ;  /* 0xff8000003c8d7808 */ /* 0x000fe40000000000 */
[----:B------:R-:W-:Y:S02]  /*9720*/  ISETP.GT.AND P0, PT, R3, 0x50, PT ;  /* 0x000000500300780c */ /* 0x000fe40003f04270 */
[----:B0-----:R-:W-:-:S02]  /*9730*/  FMNMX.FTZ R42, R57, R38, !PT ;  /* 0x00000026392a7209 */ /* 0x001fc40007810000 */
[----:B------:R-:W-:Y:S02]  /*9740*/  FSEL R61, R61, -INF , P2 ;  /* 0xff8000003d3d7808 */ /* 0x000fe40001000000 */
[----:B------:R-:W-:Y:S01]  /*9750*/  FMNMX.FTZ R42, R141, R42, !PT ;  /* 0x0000002a8d2a7209 */ /* 0x000fe20007810000 */
[----:B------:R-:W-:-:S01]  /*9760*/  FFMA.FTZ R50, R2, R87, -R137 ;  /* 0x0000005702327223 */ /* 0x000fc20000010889 */
[----:B------:R-:W-:Y:S02]  /*9770*/  ISETP.GT.AND P2, PT, R3, 0x51, PT ;  /* 0x000000510300780c */ /* 0x000fe40003f44270 */
[----:B------:R-:W-:Y:S02]  /*9780*/  FSEL R87, R64, -INF , P0 ;  /* 0xff80000040577808 */ /* 0x000fe40000000000 */
[----:B------:R-:W-:Y:S02]  /*9790*/  FMNMX.FTZ R46, R61, R42, !PT ;  /* 0x0000002a3d2e7209 */ /* 0x000fe40007810000 */
[----:B------:R-:W-:-:S02]  /*97a0*/  ISETP.GT.AND P0, PT, R3, 0x58, PT ;  /* 0x000000580300780c */ /* 0x000fc40003f04270 */
[----:B------:R-:W-:Y:S02]  /*97b0*/  FSEL R65, R65, -INF , P2 ;  /* 0xff80000041417808 */ /* 0x000fe40001000000 */
[----:B------:R-:W-:Y:S01]  /*97c0*/  FMNMX.FTZ R46, R87, R46, !PT ;  /* 0x0000002e572e7209 */ /* 0x000fe20007810000 */
[----:B------:R-:W-:Y:S01]  /*97d0*/  FFMA.FTZ R54, R2, R113, -R137 ;  /* 0x0000007102367223 */ /* 0x000fe20000010889 */
        /* <DEDUP_REMOVED lines=56> */
[----:B------:R-:W-:-:S04]  /*9b60*/  FMNMX.FTZ R46, R121, R46, !PT ;  /* 0x0000002e792e7209 */ /* 0x000fc80007810000 */
[----:B------:R-:W-:-:S05]  /*9b70*/  FMNMX.FTZ R3, R37, R46, !PT ;  /* 0x0000002e25037209 */ /* 0x000fca0007810000 */
[----:B------:R-:W0:Y:S01]  /*9b80*/  SHFL.BFLY PT, R48, R3, 0x2, 0x1f ;  /* 0x0c401f0003307f89 */ /* 0x000e2200000e0000 */
[----:B------:R0:W-:Y:S02]  /*9b90*/  MUFU.EX2 R42, R54 ;  /* 0x00000036002a7308 */ /* 0x0001e40000000800 */
[----:B0-----:R-:W-:-:S05]  /*9ba0*/  FMNMX.FTZ R54, R3, R48, !PT ;  /* 0x0000003003367209 */ /* 0x001fca0007810000 */
[----:B------:R-:W0:Y:S01]  /*9bb0*/  SHFL.BFLY PT, R3, R54, 0x1, 0x1f ;  /* 0x0c201f0036037f89 */ /* 0x000e2200000e0000 */
[----:B------:R-:W1:Y:S01]  /*9bc0*/  S2R R106, SR_TID.X ;  /* 0x00000000006a7919 */ /* 0x000e620000002100 */
[----:B------:R-:W-:Y:S01]  /*9bd0*/  MUFU.EX2 R8, R8 ;  /* 0x0000000800087308 */ /* 0x000fe20000000800 */
[----:B0-----:R-:W-:-:S04]  /*9be0*/  FMNMX.FTZ R3, R54, R3, !PT ;  /* 0x0000000336037209 */ /* 0x001fc80007810000 */
[----:B------:R-:W-:Y:S01]  /*9bf0*/  FSETP.NEU.FTZ.AND P0, PT, R3, -INF , PT ;  /* 0xff8000000300780b */ /* 0x000fe20003f1d000 */
[----:B------:R-:W-:-:S05]  /*9c00*/  FFMA.FTZ R56, R2, R3, -8 ;  /* 0xc100000002387423 */ /* 0x000fca0000010003 */
[----:B------:R-:W-:Y:S01]  /*9c10*/  FSEL R56, R56, RZ, P0 ;  /* 0x000000ff38387208 */ /* 0x000fe20000000000 */
[----:B------:R-:W0:Y:S04]  /*9c20*/  MUFU.EX2 R15, R15 ;  /* 0x0000000f000f7308 */ /* 0x000e280000000800 */
[----:B------:R-:W-:-:S01]  /*9c30*/  FFMA.FTZ R58, R2, R11, -R56 ;  /* 0x0000000b023a7223 */ /* 0x000fc20000010838 */
[C-C-:B------:R-:W-:Y:S01]  /*9c40*/  FFMA.FTZ R89, R2.reuse, R89, -R56.reuse ;  /* 0x0000005902597223 */ /* 0x140fe20000010838 */
[----:B------:R-:W-:-:S01]  /*9c50*/  FFMA.FTZ R60, R2, R91, -R56 ;  /* 0x0000005b023c7223 */ /* 0x000fc20000010838 */
[----:B------:R-:W-:Y:S01]  /*9c60*/  FFMA.FTZ R91, R2, R93, -R56 ;  /* 0x0000005d025b7223 */ /* 0x000fe20000010838 */
[----:B------:R-:W-:Y:S01]  /*9c70*/  MUFU.EX2 R10, R10 ;  /* 0x0000000a000a7308 */ /* 0x000fe20000000800 */
[----:B------:R-:W-:-:S02]  /*9c80*/  IMAD.IADD R11, R110, 0x1, -R112 ;  /* 0x000000016e0b7824 */ /* 0x000fc400078e0a70 */
[----:B------:R-:W-:-:S05]  /*9c90*/  FFMA.FTZ R62, R2, R99, -R56 ;  /* 0x00000063023e7223 */ /* 0x000fca0000010838 */
[----:B------:R-:W-:Y:S01]  /*9ca0*/  MUFU.EX2 R58, R58 ;  /* 0x0000003a003a7308 */ /* 0x000fe20000000800 */
[----:B-1----:R-:W-:-:S07]  /*9cb0*/  LOP3.LUT R106, R106, 0x7f, RZ, 0xc0, !PT ;  /* 0x0000007f6a6a7812 */ /* 0x002fce00078ec0ff */
[----:B------:R-:W1:Y:S01]  /*9cc0*/  MUFU.EX2 R89, R89 ;  /* 0x0000005900597308 */ /* 0x000e620000000800 */
[----:B------:R-:W-:Y:S02]  /*9cd0*/  IMAD R11, R108, 0xc0, R11 ;  /* 0x000000c06c0b7824 */ /* 0x000fe400078e020b */
[----:B------:R-:W-:-:S05]  /*9ce0*/  FFMA.FTZ R93, R2, R97, -R56 ;  /* 0x00000061025d7223 */ /* 0x000fca0000010838 */
[----:B------:R-:W2:Y:S01]  /*9cf0*/  MUFU.EX2 R60, R60 ;  /* 0x0000003c003c7308 */ /* 0x000ea20000000800 */
[----:B------:R-:W-:Y:S01]  /*9d00*/  ISETP.NE.AND P0, PT, R106, RZ, PT ;  /* 0x000000ff6a00720c */ /* 0x000fe20003f05270 */
[----:B------:R-:W-:-:S06]  /*9d10*/  IMAD.HI R11, R11, 0x66666667, RZ ;  /* 0x666666670b0b7827 */ /* 0x000fcc00078e02ff */
[----:B------:R-:W3:Y:S01]  /*9d20*/  MUFU.EX2 R21, R21 ;  /* 0x0000001500157308 */ /* 0x000ee20000000800 */
[----:B------:R-:W-:-:S01]  /*9d30*/  FFMA.FTZ R99, R2, R77, -R56 ;  /* 0x0000004d02637223 */ /* 0x000fc20000010838 */
[----:B------:R-:W-:-:S06]  /*9d40*/  FFMA.FTZ R77, R2, R81, -R56 ;  /* 0x00000051024d7223 */ /* 0x000fcc0000010838 */
[----:B------:R-:W4:Y:S01]  /*9d50*/  MUFU.EX2 R91, R91 ;  /* 0x0000005b005b7308 */ /* 0x000f220000000800 */
[----:B------:R-:W-:-:S01]  /*9d60*/  FFMA.FTZ R66, R2, R103, -R56 ;  /* 0x0000006702427223 */ /* 0x000fc20000010838 */
[C-C-:B------:R-:W-:Y:S01]  /*9d70*/  FFMA.FTZ R81, R2.reuse, R85, -R56.reuse ;  /* 0x0000005502517223 */ /* 0x140fe20000010838 */
[----:B------:R-:W-:-:S05]  /*9d80*/  FFMA.FTZ R80, R2, R69, -R56 ;  /* 0x0000004502507223 */ /* 0x000fca0000010838 */
[----:B------:R-:W5:Y:S01]  /*9d90*/  MUFU.EX2 R20, R20 ;  /* 0x0000001400147308 */ /* 0x000f620000000800 */
[----:B------:R-:W-:-:S01]  /*9da0*/  FFMA.FTZ R85, R2, R61, -R56 ;  /* 0x0000003d02557223 */ /* 0x000fc20000010838 */
[----:B0-----:R-:W-:Y:S01]  /*9db0*/  FADD.FTZ R69, R8, R15 ;  /* 0x0000000f08457221 */ /* 0x001fe20000010000 */
[----:B------:R-:W-:-:S01]  /*9dc0*/  FFMA.FTZ R61, R2, R87, -R56 ;  /* 0x00000057023d7223 */ /* 0x000fc20000010838 */
[----:B------:R-:W-:-:S04]  /*9dd0*/  SHF.R.U32.HI R82, RZ, 0x1f, R11 ;  /* 0x0000001fff527819 */ /* 0x000fc8000001160b */
[----:B------:R-:W0:Y:S01]  /*9de0*/  MUFU.EX2 R62, R62 ;  /* 0x0000003e003e7308 */ /* 0x000e220000000800 */
[----:B-1----:R-:W-:-:S01]  /*9df0*/  FADD.FTZ R87, R58, R89 ;  /* 0x000000593a577221 */ /* 0x002fc20000010000 */
[----:B------:R-:W-:Y:S01]  /*9e00*/  FFMA.FTZ R97, R2, R101, -R56 ;  /* 0x0000006502617223 */ /* 0x000fe20000010838 */
[----:B------:R-:W-:-:S01]  /*9e10*/  FADD.FTZ R84, R10, R69 ;  /* 0x000000450a547221 */ /* 0x000fc20000010000 */
[----:B------:R-:W-:-:S04]  /*9e20*/  LEA.HI.SX32 R11, R11, R82, 0x1a ;  /* 0x000000520b0b7211 */ /* 0x000fc800078fd2ff */
[----:B------:R-:W1:Y:S01]  /*9e30*/  MUFU.EX2 R93, R93 ;  /* 0x0000005d005d7308 */ /* 0x000e620000000800 */
[----:B--2---:R-:W-:-:S01]  /*9e40*/  FADD.FTZ R82, R60, R87 ;  /* 0x000000573c527221 */ /* 0x004fc20000010000 */
[----:B------:R-:W-:Y:S01]  /*9e50*/  FFMA.FTZ R64, R2, R105, -R56 ;  /* 0x0000006902407223 */ /* 0x000fe20000010838 */
[----:B------:R-:W-:-:S05]  /*9e60*/  @!P0 VIADD R69, R12, 0x13240 ;  /* 0x000132400c458836 */ /* 0x000fca0000000000 */
[----:B------:R-:W2:Y:S01]  /*9e70*/  MUFU.EX2 R14, R14 ;  /* 0x0000000e000e7308 */ /* 0x000ea20000000800 */
[----:B---3--:R-:W-:-:S01]  /*9e80*/  FADD.FTZ R101, R21, R84 ;  /* 0x0000005415657221 */ /* 0x008fc20000010000 */
[----:B------:R-:W-:Y:S01]  /*9e90*/  FFMA.FTZ R75, R2, R75, -R137 ;  /* 0x0000004b024b7223 */ /* 0x000fe20000010889 */
[----:B----4-:R-:W-:-:S05]  /*9ea0*/  FADD.FTZ R87, R91, R82 ;  /* 0x000000525b577221 */ /* 0x010fca0000010000 */
[----:B------:R-:W3:Y:S01]  /*9eb0*/  MUFU.EX2 R66, R66 ;  /* 0x0000004200427308 */ /* 0x000ee20000000800 */
[----:B------:R-:W-:-:S01]  /*9ec0*/  FFMA.FTZ R73, R2, R73, -R56 ;  /* 0x0000004902497223 */ /* 0x000fc20000010838 */
[----:B-----5:R-:W-:-:S06]  /*9ed0*/  FADD.FTZ R84, R20, R101 ;  /* 0x0000006514547221 */ /* 0x020fcc0000010000 */
[----:B------:R-:W4:Y:S01]  /*9ee0*/  MUFU.EX2 R95, R95 ;  /* 0x0000005f005f7308 */ /* 0x000f220000000800 */
[----:B------:R-:W-:Y:S01]  /*9ef0*/  @!P0 PRMT R69, RZ, 0x654, R69 ;  /* 0x00000654ff458816 */ /* 0x000fe20000000045 */
[----:B0-----:R-:W-:-:S06]  /*9f00*/  FADD.FTZ R82, R62, R87 ;  /* 0x000000573e527221 */ /* 0x001fcc0000010000 */
[----:B------:R-:W0:Y:S01]  /*9f10*/  MUFU.EX2 R97, R97 ;  /* 0x0000006100617308 */ /* 0x000e220000000800 */
[----:B------:R-:W-:-:S01]  /*9f20*/  FFMA.FTZ R70, R2, R107, -R56 ;  /* 0x0000006b02467223 */ /* 0x000fc20000010838 */
[----:B------:R-:W-:Y:S01]  /*9f30*/  FADD.FTZ R87, R13, R84 ;  /* 0x000000540d577221 */ /* 0x000fe20000010000 */
[----:B------:R1:W-:Y:S05]  /*9f40*/  @!P0 SYNCS.ARRIVE.TRANS64.RED.A1T0 RZ, [R69+URZ], RZ ;  /* 0x000000ff45ff89a7 */ /* 0x0003ea000810043f */
[----:B------:R-:W5:Y:S01]  /*9f50*/  MUFU.EX2 R64, R64 ;  /* 0x0000004000407308 */ /* 0x000f620000000800 */
[----:B------:R-:W-:-:S01]  /*9f60*/  FFMA.FTZ R79, R2, R79, -R137 ;  /* 0x0000004f024f7223 */ /* 0x000fc20000010889 */
[----:B-1----:R-:W-:Y:S01]  /*9f70*/  FADD.FTZ R69, R93, R82 ;  /* 0x000000525d457221 */ /* 0x002fe20000010000 */
[----:B--2---:R-:W-:-:S05]  /*9f80*/  FADD.FTZ R84, R14, R87 ;  /* 0x000000570e547221 */ /* 0x004fca0000010000 */
[----:B------:R-:W1:Y:S01]  /*9f90*/  MUFU.EX2 R75, R75 ;  /* 0x0000004b004b7308 */ /* 0x000e620000000800 */
[----:B---3--:R-:W-:-:S01]  /*9fa0*/  FADD.FTZ R86, R66, R69 ;  /* 0x0000004542567221 */ /* 0x008fc20000010000 */
[----:B------:R-:W-:-:S06]  /*9fb0*/  FFMA.FTZ R68, R2, R109, -R56 ;  /* 0x0000006d02447223 */ /* 0x000fcc0000010838 */
[----:B------:R-:W2:Y:S01]  /*9fc0*/  MUFU.EX2 R73, R73 ;  /* 0x0000004900497308 */ /* 0x000ea20000000800 */
[----:B----4-:R-:W-:-:S01]  /*9fd0*/  FADD.FTZ R69, R95, R84 ;  /* 0x000000545f457221 */ /* 0x010fc20000010000 */
[C---:B------:R-:W-:Y:S01]  /*9fe0*/  FFMA.FTZ R84, R2.reuse, R49, -R56 ;  /* 0x0000003102547223 */ /* 0x040fe20000010838 */
[----:B------:R-:W-:-:S05]  /*9ff0*/  FFMA.FTZ R83, R2, R83, -R137 ;  /* 0x0000005302537223 */ /* 0x000fca0000010889 */
[----:B------:R-:W3:Y:S01]  /*a000*/  MUFU.EX2 R70, R70 ;  /* 0x0000004600467308 */ /* 0x000ee20000000800 */
[----:B0-----:R-:W-:-:S01]  /*a010*/  FADD.FTZ R49, R97, R86 ;  /* 0x0000005661317221 */ /* 0x001fc20000010000 */
[----:B------:R-:W-:-:S06]  /*a020*/  FADD.FTZ R88, R26, R69 ;  /* 0x000000451a587221 */ /* 0x000fcc0000010000 */
[----:B------:R-:W0:Y:S01]  /*a030*/  MUFU.EX2 R79, R79 ;  /* 0x0000004f004f7308 */ /* 0x000e220000000800 */
[----:B------:R-:W-:-:S01]  /*a040*/  FFMA.FTZ R9, R2, R9, -R137 ;  /* 0x0000000902097223 */ /* 0x000fc20000010889 */
[----:B-----5:R-:W-:-:S06]  /*a050*/  FADD.FTZ R86, R64, R49 ;  /* 0x0000003140567221 */ /* 0x020fcc0000010000 */
[----:B------:R-:W4:Y:S01]  /*a060*/  MUFU.EX2 R99, R99 ;  /* 0x0000006300637308 */ /* 0x000f220000000800 */
[----:B------:R-:W-:-:S01]  /*a070*/  FFMA.FTZ R74, R2, R111, -R56 ;  /* 0x0000006f024a7223 */ /* 0x000fc20000010838 */
[----:B------:R-:W-:Y:S01]  /*a080*/  FFMA.FTZ R69, R2, R53, -R56 ;  /* 0x0000003502457223 */ /* 0x000fe20000010838 */
[----:B-1----:R-:W-:-:S05]  /*a090*/  FADD.FTZ R53, R75, R88 ;  /* 0x000000584b357221 */ /* 0x002fca0000010000 */
[----:B------:R-:W1:Y:S01]  /*a0a0*/  MUFU.EX2 R68, R68 ;  /* 0x0000004400447308 */ /* 0x000e620000000800 */
[----:B--2---:R-:W-:-:S01]  /*a0b0*/  FADD.FTZ R49, R73, R86 ;  /* 0x0000005649317221 */ /* 0x004fc20000010000 */
[----:B------:R-:W-:-:S06]  /*a0c0*/  FADD.FTZ R88, R30, R53 ;  /* 0x000000351e587221 */ /* 0x000fcc0000010000 */
[----:B------:R-:W2:Y:S01]  /*a0d0*/  MUFU.EX2 R83, R83 ;  /* 0x0000005300537308 */ /* 0x000ea20000000800 */
[----:B---3--:R-:W-:-:S01]  /*a0e0*/  FADD.FTZ R86, R70, R49 ;  /* 0x0000003146567221 */ /* 0x008fc20000010000 */
[----:B------:R-:W-:-:S06]  /*a0f0*/  FFMA.FTZ R72, R2, R139, -R56 ;  /* 0x0000008b02487223 */ /* 0x000fcc0000010838 */
[----:B------:R-:W3:Y:S01]  /*a100*/  MUFU.EX2 R77, R77 ;  /* 0x0000004d004d7308 */ /* 0x000ee20000000800 */
[----:B0-----:R-:W-:-:S01]  /*a110*/  FADD.FTZ R101, R79, R88 ;  /* 0x000000584f657221 */ /* 0x001fc20000010000 */
[----:B------:R-:W-:-:S06]  /*a120*/  FFMA.FTZ R59, R2, R59, -R137 ;  /* 0x0000003b023b7223 */ /* 0x000fcc0000010889 */
[----:B------:R-:W0:Y:S01]  /*a130*/  MUFU.EX2 R9, R9 ;  /* 0x0000000900097308 */ /* 0x000e220000000800 */
[----:B----4-:R-:W-:-:S01]  /*a140*/  FADD.FTZ R87, R99, R86 ;  /* 0x0000005663577221 */ /* 0x010fc20000010000 */
[----:B------:R-:W-:-:S06]  /*a150*/  FFMA.FTZ R57, R2, R57, -R56 ;  /* 0x0000003902397223 */ /* 0x000fcc0000010838 */
[----:B------:R-:W4:Y:S01]  /*a160*/  MUFU.EX2 R74, R74 ;  /* 0x0000004a004a7308 */ /* 0x000f220000000800 */
[----:B------:R-:W-:-:S01]  /*a170*/  FADD.FTZ R88, R34, R101 ;  /* 0x0000006522587221 */ /* 0x000fc20000010000 */
[----:B-1----:R-:W-:-:S06]  /*a180*/  FADD.FTZ R86, R68, R87 ;  /* 0x0000005744567221 */ /* 0x002fcc0000010000 */
[----:B------:R-:W1:Y:S01]  /*a190*/  MUFU.EX2 R38, R50 ;  /* 0x0000003200267308 */ /* 0x000e620000000800 */
[----:B------:R-:W-:-:S07]  /*a1a0*/  FFMA.FTZ R78, R2, R141, -R56 ;  /* 0x0000008d024e7223 */ /* 0x000fce0000010838 */
[----:B------:R-:W5:Y:S01]  /*a1b0*/  MUFU.EX2 R81, R81 ;  /* 0x0000005100517308 */ /* 0x000f620000000800 */
[----:B------:R-:W-:-:S01]  /*a1c0*/  FFMA.FTZ R63, R2, R63, -R137 ;  /* 0x0000003f023f7223 */ /* 0x000fc20000010889 */
[----:B--2---:R-:W-:Y:S01]  /*a1d0*/  FADD.FTZ R88, R83, R88 ;  /* 0x0000005853587221 */ /* 0x004fe20000010000 */
[----:B---3--:R-:W-:-:S05]  /*a1e0*/  FADD.FTZ R87, R77, R86 ;  /* 0x000000564d577221 */ /* 0x008fca0000010000 */
[----:B------:R-:W2:Y:S01]  /*a1f0*/  MUFU.EX2 R72, R72 ;  /* 0x0000004800487308 */ /* 0x000ea20000000800 */
[----:B------:R-:W-:-:S01]  /*a200*/  FFMA.FTZ R76, R2, R65, -R56 ;  /* 0x00000041024c7223 */ /* 0x000fc20000010838 */
[C-C-:B------:R-:W-:Y:S01]  /*a210*/  FFMA.FTZ R49, R2.reuse, R29, -R56.reuse ;  /* 0x0000001d02317223 */ /* 0x140fe20000010838 */
[----:B------:R-:W-:-:S05]  /*a220*/  FFMA.FTZ R65, R2, R113, -R56 ;  /* 0x0000007102417223 */ /* 0x000fca0000010838 */
[----:B------:R-:W3:Y:S01]  /*a230*/  MUFU.EX2 R59, R59 ;  /* 0x0000003b003b7308 */ /* 0x000ee20000000800 */
[----:B------:R-:W-:-:S01]  /*a240*/  FFMA.FTZ R143, R2, R143, -R56 ;  /* 0x0000008f028f7223 */ /* 0x000fc20000010838 */
[C-C-:B------:R-:W-:Y:S01]  /*a250*/  FFMA.FTZ R41, R2.reuse, R41, -R56.reuse ;  /* 0x0000002902297223 */ /* 0x140fe20000010838 */
[----:B------:R-:W-:-:S01]  /*a260*/  FFMA.FTZ R115, R2, R115, -R56 ;  /* 0x0000007302737223 */ /* 0x000fc20000010838 */
[----:B------:R-:W-:-:S04]  /*a270*/  FFMA.FTZ R82, R2, R45, -R56 ;  /* 0x0000002d02527223 */ /* 0x000fc80000010838 */
        /* <DEDUP_REMOVED lines=12> */
[----:B----4-:R-:W-:-:S04]  /*a340*/  FADD.FTZ R56, R74, R87 ;  /* 0x000000574a387221 */ /* 0x010fc80000010000 */
[----:B------:R-:W0:Y:S01]  /*a350*/  MUFU.EX2 R78, R78 ;  /* 0x0000004e004e7308 */ /* 0x000e220000000800 */
[----:B------:R-:W-:Y:S01]  /*a360*/  F2FP.SATFINITE.E4M3.F32.PACK_AB_MERGE_C R153, R21, R10, RZ ;  /* 0x0000000a1599723e */ /* 0x000fe200048070ff */
[----:B-1----:R-:W-:Y:S01]  /*a370*/  FADD.FTZ R101, R38, R101 ;  /* 0x0000006526657221 */ /* 0x002fe20000010000 */
[----:B------:R-:W-:-:S01]  /*a380*/  FFMA.FTZ R67, R2, R67, -R137 ;  /* 0x0000004302437223 */ /* 0x000fc20000010889 */
[----:B-----5:R-:W-:-:S04]  /*a390*/  FADD.FTZ R21, R81, R56 ;  /* 0x0000003851157221 */ /* 0x020fc80000010000 */
[----:B------:R-:W-:Y:S01]  /*a3a0*/  MUFU.EX2 R63, R63 ;  /* 0x0000003f003f7308 */ /* 0x000fe20000000800 */
[----:B------:R-:W-:Y:S01]  /*a3b0*/  F2FP.SATFINITE.E4M3.F32.PACK_AB_MERGE_C R155, R95, R14, RZ ;  /* 0x0000000e5f9b723e */ /* 0x000fe200048070ff */
[----:B------:R-:W-:Y:S01]  /*a3c0*/  FADD.FTZ R56, R42, R101 ;  /* 0x000000652a387221 */ /* 0x000fe20000010000 */
[----:B--2---:R-:W-:-:S05]  /*a3d0*/  FADD.FTZ R14, R72, R21 ;  /* 0x00000015480e7221 */ /* 0x004fca0000010000 */
[----:B------:R-:W1:Y:S01]  /*a3e0*/  MUFU.EX2 R85, R85 ;  /* 0x0000005500557308 */ /* 0x000e620000000800 */
[----:B------:R-:W-:-:S01]  /*a3f0*/  FFMA.FTZ R71, R2, R71, -R137 ;  /* 0x0000004702477223 */ /* 0x000fc20000010889 */
[----:B------:R-:W-:Y:S01]  /*a400*/  F2FP.SATFINITE.E4M3.F32.PACK_AB_MERGE_C R151, R38, R9, RZ ;  /* 0x000000092697723e */ /* 0x000fe200048070ff */
[----:B---3--:R-:W-:-:S05]  /*a410*/  FADD.FTZ R21, R59, R56 ;  /* 0x000000383b157221 */ /* 0x008fca0000010000 */
[----:B------:R-:W-:Y:S01]  /*a420*/  MUFU.EX2 R44, R44 ;  /* 0x0000002c002c7308 */ /* 0x000fe20000000800 */
[----:B------:R-:W-:-:S07]  /*a430*/  FADD.FTZ R9, R57, R14 ;  /* 0x0000000e39097221 */ /* 0x000fce0000010000 */
[----:B------:R-:W2:Y:S01]  /*a440*/  MUFU.EX2 R61, R61 ;  /* 0x0000003d003d7308 */ /* 0x000ea20000000800 */
[----:B------:R-:W-:Y:S01]  /*a450*/  F2FP.SATFINITE.E4M3.F32.PACK_AB_MERGE_C R149, R79, R30, RZ ;  /* 0x0000001e4f95723e */ /* 0x000fe200048070ff */
[----:B------:R-:W-:-:S06]  /*a460*/  FADD.FTZ R30, R40, R21 ;  /* 0x00000015281e7221 */ /* 0x000fcc0000010000 */
[----:B------:R-:W3:Y:S01]  /*a470*/  MUFU.EX2 R67, R67 ;  /* 0x0000004300437308 */ /* 0x000ee20000000800 */
[----:B0-----:R-:W-:-:S07]  /*a480*/  FADD.FTZ R14, R78, R9 ;  /* 0x000000094e0e7221 */ /* 0x001fce0000010000 */
[----:B------:R-:W0:Y:S01]  /*a490*/  MUFU.EX2 R76, R76 ;  /* 0x0000004c004c7308 */ /* 0x000e220000000800 */
[----:B------:R-:W-:-:S01]  /*a4a0*/  FFMA.FTZ R43, R2, R43, -R137 ;  /* 0x0000002b022b7223 */ /* 0x000fc20000010889 */
[----:B-1----:R-:W-:-:S06]  /*a4b0*/  FADD.FTZ R14, R85, R14 ;  /* 0x0000000e550e7221 */ /* 0x002fcc0000010000 */
[----:B------:R-:W1:Y:S08]  /*a4c0*/  MUFU.EX2 R24, R24 ;  /* 0x0000001800187308 */ /* 0x000e700000000800 */
[----:B------:R-:W4:Y:S01]  /*a4d0*/  MUFU.EX2 R65, R65 ;  /* 0x0000004100417308 */ /* 0x000f220000000800 */
[----:B------:R-:W-:-:S07]  /*a4e0*/  FFMA.FTZ R32, R2, R123, -R137 ;  /* 0x0000007b02207223 */ /* 0x000fce0000010889 */
[----:B------:R-:W-:Y:S01]  /*a4f0*/  MUFU.EX2 R71, R71 ;  /* 0x0000004700477308 */ /* 0x000fe20000000800 */
[----:B--2---:R-:W-:-:S07]  /*a500*/  FADD.FTZ R21, R61, R14 ;  /* 0x0000000e3d157221 */ /* 0x004fce0000010000 */
[----:B------:R2:W-:Y:S08]  /*a510*/  MUFU.EX2 R25, R145 ;  /* 0x0000009100197308 */ /* 0x0005f00000000800 */
[----:B------:R-:W5:Y:S01]  /*a520*/  MUFU.EX2 R80, R80 ;  /* 0x0000005000507308 */ /* 0x000f620000000800 */
[C---:B--2---:R-:W-:Y:S01]  /*a530*/  F2FP.SATFINITE.E4M3.F32.PACK_AB_MERGE_C R145, R63.reuse, R40, RZ ;  /* 0x000000283f91723e */ /* 0x044fe200048070ff */
[----:B------:R-:W-:-:S04]  /*a540*/  FADD.FTZ R63, R63, R30 ;  /* 0x0000001e3f3f7221 */ /* 0x000fc80000010000 */
[----:B------:R-:W-:Y:S02]  /*a550*/  FADD.FTZ R30, R44, R63 ;  /* 0x0000003f2c1e7221 */ /* 0x000fe40000010000 */
[----:B------:R-:W-:Y:S01]  /*a560*/  MUFU.EX2 R28, R28 ;  /* 0x0000001c001c7308 */ /* 0x000fe20000000800 */
[----:B------:R-:W-:Y:S01]  /*a570*/  F2FP.SATFINITE.E4M3.F32.PACK_AB_MERGE_C R153, R15, R8, R153 ;  /* 0x000000080f99723e */ /* 0x000fe20004807099 */
[----:B---3--:R-:W-:Y:S01]  /*a580*/  FADD.FTZ R63, R67, R30 ;  /* 0x0000001e433f7221 */ /* 0x008fe20000010000 */
[----:B------:R-:W-:-:S05]  /*a590*/  FFMA.FTZ R47, R2, R47, -R137 ;  /* 0x0000002f022f7223 */ /* 0x000fca0000010889 */
[----:B------:R-:W2:Y:S01]  /*a5a0*/  MUFU.EX2 R12, R143 ;  /* 0x0000008f000c7308 */ /* 0x000ea20000000800 */
[----:B0-----:R-:W-:-:S01]  /*a5b0*/  FADD.FTZ R8, R76, R21 ;  /* 0x000000154c087221 */ /* 0x001fc20000010000 */
[----:B-1----:R-:W-:Y:S01]  /*a5c0*/  FADD.FTZ R30, R24, R63 ;  /* 0x0000003f181e7221 */ /* 0x002fe20000010000 */
[----:B------:R-:W-:-:S05]  /*a5d0*/  F2FP.SATFINITE.E4M3.F32.PACK_AB_MERGE_C R155, R13, R20, R155 ;  /* 0x000000140d9b723e */ /* 0x000fca000480709b */
[----:B------:R-:W-:Y:S01]  /*a5e0*/  MUFU.EX2 R43, R43 ;  /* 0x0000002b002b7308 */ /* 0x000fe20000000800 */
[----:B----4-:R-:W-:-:S01]  /*a5f0*/  FADD.FTZ R13, R65, R8 ;  /* 0x00000008410d7221 */ /* 0x010fc20000010000 */
[----:B------:R-:W-:-:S06]  /*a600*/  FFMA.FTZ R36, R2, R125, -R137 ;  /* 0x0000007d02247223 */ /* 0x000fcc0000010889 */
[----:B------:R-:W0:Y:S01]  /*a610*/  MUFU.EX2 R41, R41 ;  /* 0x0000002900297308 */ /* 0x000e220000000800 */
[----:B-----5:R-:W-:-:S07]  /*a620*/  FADD.FTZ R13, R80, R13 ;  /* 0x0000000d500d7221 */ /* 0x020fce0000010000 */
[----:B------:R-:W1:Y:S01]  /*a630*/  MUFU.EX2 R32, R32 ;  /* 0x0000002000207308 */ /* 0x000e620000000800 */
[----:B------:R-:W-:-:S07]  /*a640*/  FFMA.FTZ R51, R2, R51, -R137 ;  /* 0x0000003302337223 */ /* 0x000fce0000010889 */
[----:B------:R-:W3:Y:S01]  /*a650*/  MUFU.EX2 R45, R115 ;  /* 0x00000073002d7308 */ /* 0x000ee20000000800 */
[----:B------:R-:W-:-:S07]  /*a660*/  FFMA.FTZ R46, R2, R127, -R137 ;  /* 0x0000007f022e7223 */ /* 0x000fce0000010889 */
[----:B------:R4:W-:Y:S01]  /*a670*/  MUFU.EX2 R9, R147 ;  /* 0x0000009300097308 */ /* 0x0009e20000000800 */
[----:B------:R-:W-:-:S01]  /*a680*/  FFMA.FTZ R55, R2, R55, -R137 ;  /* 0x0000003702377223 */ /* 0x000fc20000010889 */
[----:B--2---:R-:W-:-:S06]  /*a690*/  FADD.FTZ R20, R12, R13 ;  /* 0x0000000d0c147221 */ /* 0x004fcc0000010000 */
[----:B------:R-:W2:Y:S01]  /*a6a0*/  MUFU.EX2 R47, R47 ;  /* 0x0000002f002f7308 */ /* 0x000ea20000000800 */
[C---:B----4-:R-:W-:Y:S01]  /*a6b0*/  F2FP.SATFINITE.E4M3.F32.PACK_AB_MERGE_C R147, R71.reuse, R24, RZ ;  /* 0x000000184793723e */ /* 0x050fe200048070ff */
[----:B------:R-:W-:-:S06]  /*a6c0*/  FADD.FTZ R71, R71, R30 ;  /* 0x0000001e47477221 */ /* 0x000fcc0000010000 */
[----:B------:R-:W4:Y:S01]  /*a6d0*/  MUFU.EX2 R82, R82 ;  /* 0x0000005200527308 */ /* 0x000f220000000800 */
[----:B------:R-:W-:-:S01]  /*a6e0*/  FADD.FTZ R8, R28, R71 ;  /* 0x000000471c087221 */ /* 0x000fc20000010000 */
[----:B0-----:R-:W-:-:S06]  /*a6f0*/  FADD.FTZ R20, R41, R20 ;  /* 0x0000001429147221 */ /* 0x001fcc0000010000 */
[----:B------:R-:W0:Y:S01]  /*a700*/  MUFU.EX2 R36, R36 ;  /* 0x0000002400247308 */ /* 0x000e220000000800 */
[----:B------:R-:W-:-:S01]  /*a710*/  FADD.FTZ R13, R43, R8 ;  /* 0x000000082b0d7221 */ /* 0x000fc20000010000 */
[----:B------:R-:W-:-:S06]  /*a720*/  FFMA.FTZ R48, R2, R129, -R137 ;  /* 0x0000008102307223 */ /* 0x000fcc0000010889 */
[----:B------:R-:W5:Y:S01]  /*a730*/  MUFU.EX2 R51, R51 ;  /* 0x0000003300337308 */ /* 0x000f620000000800 */
[----:B-1----:R-:W-:-:S01]  /*a740*/  FADD.FTZ R24, R32, R13 ;  /* 0x0000000d20187221 */ /* 0x002fc20000010000 */
[----:B---3--:R-:W-:-:S06]  /*a750*/  FADD.FTZ R13, R45, R20 ;  /* 0x000000142d0d7221 */ /* 0x008fcc0000010000 */
[----:B------:R-:W1:Y:S01]  /*a760*/  MUFU.EX2 R84, R84 ;  /* 0x0000005400547308 */ /* 0x000e620000000800 */
[----:B------:R-:W-:-:S01]  /*a770*/  FFMA.FTZ R50, R2, R131, -R137 ;  /* 0x0000008302327223 */ /* 0x000fc20000010889 */
[----:B------:R-:W-:Y:S01]  /*a780*/  FFMA.FTZ R31, R2, R31, -R137 ;  /* 0x0000001f021f7223 */ /* 0x000fe20000010889 */
[----:B--2---:R-:W-:-:S05]  /*a790*/  F2FP.SATFINITE.E4M3.F32.PACK_AB_MERGE_C R141, R47, R32, RZ ;  /* 0x000000202f8d723e */ /* 0x004fca00048070ff */
[----:B------:R-:W-:Y:S01]  /*a7a0*/  MUFU.EX2 R46, R46 ;  /* 0x0000002e002e7308 */ /* 0x000fe20000000800 */
[----:B----4-:R-:W-:Y:S01]  /*a7b0*/  F2FP.SATFINITE.E4M3.F32.PACK_AB_MERGE_C R45, R82, R45, RZ ;  /* 0x0000002d522d723e */ /* 0x010fe200048070ff */
[----:B------:R-:W-:-:S06]  /*a7c0*/  FADD.FTZ R47, R47, R24 ;  /* 0x000000182f2f7221 */ /* 0x000fcc0000010000 */
[----:B------:R-:W2:Y:S01]  /*a7d0*/  MUFU.EX2 R55, R55 ;  /* 0x0000003700377308 */ /* 0x000ea20000000800 */
[----:B------:R-:W-:-:S01]  /*a7e0*/  FADD.FTZ R82, R82, R13 ;  /* 0x0000000d52527221 */ /* 0x000fc20000010000 */
[----:B------:R-:W-:-:S06]  /*a7f0*/  FFMA.FTZ R27, R2, R27, -R137 ;  /* 0x0000001b021b7223 */ /* 0x000fcc0000010889 */
[----:B------:R-:W3:Y:S01]  /*a800*/  MUFU.EX2 R10, R117 ;  /* 0x00000075000a7308 */ /* 0x000ee20000000800 */
[----:B0-----:R-:W-:-:S01]  /*a810*/  FADD.FTZ R20, R36, R47 ;  /* 0x0000002f24147221 */ /* 0x001fc20000010000 */
[----:B------:R-:W-:-:S06]  /*a820*/  FADD.FTZ R13, R25, R82 ;  /* 0x00000052190d7221 */ /* 0x000fcc0000010000 */
[----:B------:R-:W0:Y:S01]  /*a830*/  MUFU.EX2 R69, R69 ;  /* 0x0000004500457308 */ /* 0x000e220000000800 */
[----:B-----5:R-:W-:-:S01]  /*a840*/  FADD.FTZ R15, R51, R20 ;  /* 0x00000014330f7221 */ /* 0x020fc20000010000 */
[----:B-1----:R-:W-:-:S06]  /*a850*/  FADD.FTZ R13, R84, R13 ;  /* 0x0000000d540d7221 */ /* 0x002fcc0000010000 */
[----:B------:R-:W-:Y:S08]  /*a860*/  MUFU.EX2 R48, R48 ;  /* 0x0000003000307308 */ /* 0x000ff00000000800 */
[----:B------:R-:W-:Y:S08]  /*a870*/  MUFU.EX2 R50, R50 ;  /* 0x0000003200327308 */ /* 0x000ff00000000800 */
[----:B------:R-:W1:Y:S01]  /*a880*/  MUFU.EX2 R31, R31 ;  /* 0x0000001f001f7308 */ /* 0x000e620000000800 */
[----:B--2---:R-:W-:Y:S01]  /*a890*/  F2FP.SATFINITE.E4M3.F32.PACK_AB_MERGE_C R143, R55, R46, RZ ;  /* 0x0000002e378f723e */ /* 0x004fe200048070ff */
[----:B------:R-:W-:Y:S01]  /*a8a0*/  FADD.FTZ R46, R46, R15 ;  /* 0x0000000f2e2e7221 */ /* 0x000fe20000010000 */
[----:B---3--:R-:W-:-:S05]  /*a8b0*/  FADD.FTZ R24, R10, R13 ;  /* 0x0000000d0a187221 */ /* 0x008fca0000010000 */
[----:B------:R-:W2:Y:S01]  /*a8c0*/  MUFU.EX2 R27, R27 ;  /* 0x0000001b001b7308 */ /* 0x000ea20000000800 */
[----:B------:R-:W-:-:S07]  /*a8d0*/  FFMA.FTZ R54, R2, R135, -R137 ;  /* 0x0000008702367223 */ /* 0x000fce0000010889 */
[----:B------:R-:W3:Y:S01]  /*a8e0*/  MUFU.EX2 R14, R53 ;  /* 0x00000035000e7308 */ /* 0x000ee20000000800 */
[----:B------:R-:W-:-:S01]  /*a8f0*/  FFMA.FTZ R39, R2, R39, -R137 ;  /* 0x0000002702277223 */ /* 0x000fc20000010889 */
[----:B------:R-:W-:Y:S01]  /*a900*/  FFMA.FTZ R52, R2, R133, -R137 ;  /* 0x0000008502347223 */ /* 0x000fe20000010889 */
[----:B------:R-:W-:-:S05]  /*a910*/  FADD.FTZ R55, R55, R46 ;  /* 0x0000002e37377221 */ /* 0x000fca0000010000 */
[----:B------:R-:W4:Y:S01]  /*a920*/  MUFU.EX2 R119, R119 ;  /* 0x0000007700777308 */ /* 0x000f220000000800 */
[----:B0-----:R-:W-:-:S01]  /*a930*/  FADD.FTZ R24, R69, R24 ;  /* 0x0000001845187221 */ /* 0x001fc20000010000 */
[----:B------:R-:W-:Y:S01]  /*a940*/  FFMA.FTZ R35, R2, R35, -R137 ;  /* 0x0000002302237223 */ /* 0x000fe20000010889 */
[----:B------:R-:W-:-:S05]  /*a950*/  F2FP.SATFINITE.E4M3.F32.PACK_AB_MERGE_C R15, R69, R10, RZ ;  /* 0x0000000a450f723e */ /* 0x000fca00048070ff */
[----:B------:R-:W0:Y:S01]  /*a960*/  MUFU.EX2 R8, R49 ;  /* 0x0000003100087308 */ /* 0x000e220000000800 */
[----:B-1----:R-:W-:Y:S01]  /*a970*/  F2FP.SATFINITE.E4M3.F32.PACK_AB_MERGE_C R137, R31, R50, RZ ;  /* 0x000000321f89723e */ /* 0x002fe200048070ff */
[----:B------:R-:W-:Y:S01]  /*a980*/  FADD.FTZ R10, R48, R55 ;  /* 0x00000037300a7221 */ /* 0x000fe20000010000 */
[----:B------:R-:W-:-:S05]  /*a990*/  FADD.FTZ R13, R9, R24 ;  /* 0x00000018090d7221 */ /* 0x000fca0000010000 */
[----:B------:R-:W1:Y:S01]  /*a9a0*/  MUFU.EX2 R29, R29 ;  /* 0x0000001d001d7308 */ /* 0x000e620000000800 */
[C---:B--2---:R-:W-:Y:S01]  /*a9b0*/  F2FP.SATFINITE.E4M3.F32.PACK_AB_MERGE_C R137, R27.reuse, R48, R137 ;  /* 0x000000301b89723e */ /* 0x044fe20004807089 */
[----:B---3--:R-:W-:Y:S01]  /*a9c0*/  FADD.FTZ R24, R14, R13 ;  /* 0x0000000d0e187221 */ /* 0x008fe20000010000 */
[----:B------:R-:W-:-:S05]  /*a9d0*/  FADD.FTZ R27, R27, R10 ;  /* 0x0000000a1b1b7221 */ /* 0x000fca0000010000 */
[----:B------:R-:W-:Y:S08]  /*a9e0*/  MUFU.EX2 R54, R54 ;  /* 0x0000003600367308 */ /* 0x000ff00000000800 */
[----:B------:R-:W2:Y:S01]  /*a9f0*/  MUFU.EX2 R39, R39 ;  /* 0x0000002700277308 */ /* 0x000ea20000000800 */
[----:B----4-:R-:W-:-:S07]  /*aa00*/  FADD.FTZ R13, R119, R24 ;  /* 0x00000018770d7221 */ /* 0x010fce0000010000 */
[----:B------:R-:W3:Y:S01]  /*aa10*/  MUFU.EX2 R52, R52 ;  /* 0x0000003400347308 */ /* 0x000ee20000000800 */
[----:B------:R-:W-:-:S07]  /*aa20*/  FADD.FTZ R50, R50, R27 ;  /* 0x0000001b32327221 */ /* 0x000fce0000010000 */
[----:B------:R-:W4:Y:S01]  /*aa30*/  MUFU.EX2 R20, R33 ;  /* 0x0000002100147308 */ /* 0x000f220000000800 */
[----:B0-----:R-:W-:-:S07]  /*aa40*/  F2FP.SATFINITE.E4M3.F32.PACK_AB_MERGE_C R119, R8, R119, RZ ;  /* 0x000000770877723e */ /* 0x001fce00048070ff */
[----:B------:R-:W0:Y:S01]  /*aa50*/  MUFU.EX2 R35, R35 ;  /* 0x0000002300237308 */ /* 0x000e220000000800 */
[----:B------:R-:W-:-:S07]  /*aa60*/  FADD.FTZ R8, R8, R13 ;  /* 0x0000000d08087221 */ /* 0x000fce0000010000 */
[----:B------:R-:W-:Y:S08]  /*aa70*/  MUFU.EX2 R121, R121 ;  /* 0x0000007900797308 */ /* 0x000ff00000000800 */
[----:B------:R-:W5:Y:S01]  /*aa80*/  MUFU.EX2 R10, R37 ;  /* 0x00000025000a7308 */ /* 0x000f620000000800 */
[----:B------:R-:W-:-:S01]  /*aa90*/  FADD.FTZ R31, R31, R50 ;  /* 0x000000321f1f7221 */ /* 0x000fc20000010000 */
[----:B-1----:R-:W-:Y:S01]  /*aaa0*/  FADD.FTZ R13, R29, R8 ;  /* 0x000000081d0d7221 */ /* 0x002fe20000010000 */
[----:B------:R-:W-:-:S02]  /*aab0*/  F2FP.SATFINITE.E4M3.F32.PACK_AB_MERGE_C R140, R41, R12, R45 ;  /* 0x0000000c298c723e */ /* 0x000fc4000480702d */
[----:B--2---:R-:W-:Y:S01]  /*aac0*/  F2FP.SATFINITE.E4M3.F32.PACK_AB_MERGE_C R21, R39, R54, RZ ;  /* 0x000000362715723e */ /* 0x004fe200048070ff */
[----:B---3--:R-:W-:-:S01]  /*aad0*/  FADD.FTZ R12, R52, R31 ;  /* 0x0000001f340c7221 */ /* 0x008fc20000010000 */
[----:B----4-:R-:W-:Y:S02]  /*aae0*/  FADD.FTZ R8, R20, R13 ;  /* 0x0000000d14087221 */ /* 0x010fe40000010000 */
[C---:B0-----:R-:W-:Y:S01]  /*aaf0*/  F2FP.SATFINITE.E4M3.F32.PACK_AB_MERGE_C R139, R35.reuse, R52, R21 ;  /* 0x00000034238b723e */ /* 0x041fe20004807015 */
[----:B------:R-:W-:Y:S01]  /*ab00*/  FADD.FTZ R35, R35, R12 ;  /* 0x0000000c23237221 */ /* 0x000fe20000010000 */
[----:B-----5:R-:W-:Y:S01]  /*ab10*/  F2FP.SATFINITE.E4M3.F32.PACK_AB_MERGE_C R12, R10, R121, RZ ;  /* 0x000000790a0c723e */ /* 0x020fe200048070ff */
[----:B------:R-:W-:-:S04]  /*ab20*/  FADD.FTZ R121, R121, R8 ;  /* 0x0000000879797221 */ /* 0x000fc80000010000 */
[----:B------:R-:W-:-:S05]  /*ab30*/  FADD.FTZ R8, R10, R121 ;  /* 0x000000790a087221 */ /* 0x000fca0000010000 */
[----:B------:R0:W-:Y:S01]  /*ab40*/  STL [R1], R8 ;  /* 0x0000000801007387 */ /* 0x0001e20000100800 */
[----:B------:R-:W-:Y:S01]  /*ab50*/  F2FP.SATFINITE.E4M3.F32.PACK_AB_MERGE_C R138, R20, R29, R12 ;  /* 0x0000001d148a723e */ /* 0x000fe2000480700c */
[----:B------:R-:W-:Y:S01]  /*ab60*/  VIADD R12, R104, 0xfffffffe ;  /* 0xfffffffe680c7836 */ /* 0x000fe20000000000 */
[----:B0-----:R-:W-:-:S05]  /*ab70*/  VIMNMX R8, RZ, R11, !PT ;  /* 0x0000000bff087248 */ /* 0x001fca0007fe0100 */
[----:B------:R0:W-:Y:S01]  /*ab80*/  STL [R1+0x8], R8 ;  /* 0x0000080801007387 */ /* 0x0001e20000100800 */
[----:B------:R-:W-:Y:S01]  /*ab90*/  ISETP.GE.AND P0, PT, R12, R8, PT ;  /* 0x000000080c00720c */ /* 0x000fe20003f06270 */
[----:B------:R-:W-:Y:S01]  /*aba0*/  FADD.FTZ R54, R54, R35 ;  /* 0x0000002336367221 */ /* 0x000fe20000010000 */
[----:B------:R-:W-:Y:S01]  /*abb0*/  F2FP.SATFINITE.E4M3.F32.PACK_AB_MERGE_C R60, R91, R60, RZ ;  /* 0x0000003c5b3c723e */ /* 0x000fe200048070ff */
[----:B------:R-:W-:Y:S01]  /*abc0*/  IMAD.MOV.U32 R55, RZ, RZ, RZ ;  /* 0x000000ffff377224 */ /* 0x000fe200078e00ff */
[----:B------:R-:W-:Y:S01]  /*abd0*/  F2FP.SATFINITE.E4M3.F32.PACK_AB_MERGE_C R66, R97, R66, RZ ;  /* 0x000000426142723e */ /* 0x000fe200048070ff */
[----:B------:R-:W-:Y:S01]  /*abe0*/  BSSY B0, `(.L_x_1897) ;  /* 0x0000348000007945 */ /* 0x000fe20003800000 */
[----:B------:R-:W-:Y:S02]  /*abf0*/  F2FP.SATFINITE.E4M3.F32.PACK_AB_MERGE_C R70, R99, R70, RZ ;  /* 0x000000466346723e */ /* 0x000fe400048070ff */
[----:B------:R-:W-:Y:S02]  /*ac00*/  F2FP.SATFINITE.E4M3.F32.PACK_AB_MERGE_C R74, R81, R74, RZ ;  /* 0x0000004a514a723e */ /* 0x000fe400048070ff */
[----:B------:R-:W-:-:S02]  /*ac10*/  F2FP.SATFINITE.E4M3.F32.PACK_AB_MERGE_C R78, R85, R78, RZ ;  /* 0x0000004e554e723e */ /* 0x000fc400048070ff */
[----:B------:R-:W-:Y:S01]  /*ac20*/  F2FP.SATFINITE.E4M3.F32.PACK_AB_MERGE_C R65, R80, R65, RZ ;  /* 0x000000415041723e */ /* 0x000fe200048070ff */
[----:B------:R-:W-:-:S01]  /*ac30*/  FADD.FTZ R21, R39, R54 ;  /* 0x0000003627157221 */ /* 0x000fc20000010000 */
        /* <DEDUP_REMOVED lines=13> */
[--C-:B------:R-:W-:Y:S01]  /*ad10*/  IMAD.MOV.U32 R48, RZ, RZ, R55.reuse ;  /* 0x000000ffff307224 */ /* 0x100fe200078e0037 */
        /* <DEDUP_REMOVED lines=9> */
[----:B------:R-:W-:Y:S01]  /*adb0*/  IMAD.MOV.U32 R43, RZ, RZ, R55 ;  /* 0x000000ffff2b7224 */ /* 0x000fe200078e0037 */
[----:B------:R-:W-:Y:S01]  /*adc0*/  F2FP.SATFINITE.E4M3.F32.PACK_AB_MERGE_C R146, R76, R61, R65 ;  /* 0x0000003d4c92723e */ /* 0x000fe20004807041 */
[----:B------:R-:W-:Y:S01]  /*add0*/  IMAD.MOV.U32 R42, RZ, RZ, R55 ;  /* 0x000000ffff2a7224 */ /* 0x000fe200078e0037 */
[----:B------:R-:W-:Y:S01]  /*ade0*/  F2FP.SATFINITE.E4M3.F32.PACK_AB_MERGE_C R136, R14, R9, R119 ;  /* 0x000000090e88723e */ /* 0x000fe20004807077 */
[----:B------:R-:W-:-:S02]  /*adf0*/  IMAD.MOV.U32 R41, RZ, RZ, R55 ;  /* 0x000000ffff297224 */ /* 0x000fc400078e0037 */
[--C-:B------:R-:W-:Y:S02]  /*ae00*/  IMAD.MOV.U32 R40, RZ, RZ, R55.reuse ;  /* 0x000000ffff287224 */ /* 0x100fe400078e0037 */
[--C-:B------:R-:W-:Y:S02]  /*ae10*/  IMAD.MOV.U32 R39, RZ, RZ, R55.reuse ;  /* 0x000000ffff277224 */ /* 0x100fe400078e0037 */
[--C-:B------:R-:W-:Y:S02]  /*ae20*/  IMAD.MOV.U32 R38, RZ, RZ, R55.reuse ;  /* 0x000000ffff267224 */ /* 0x100fe400078e0037 */
[--C-:B------:R-:W-:Y:S02]  /*ae30*/  IMAD.MOV.U32 R37, RZ, RZ, R55.reuse ;  /* 0x000000ffff257224 */ /* 0x100fe400078e0037 */
[--C-:B------:R-:W-:Y:S02]  /*ae40*/  IMAD.MOV.U32 R36, RZ, RZ, R55.reuse ;  /* 0x000000ffff247224 */ /* 0x100fe400078e0037 */
        /* <DEDUP_REMOVED lines=11> */
[----:B------:R-:W-:Y:S01]  /*af00*/  IMAD.MOV.U32 R24, RZ, RZ, R55 ;  /* 0x000000ffff187224 */ /* 0x000fe200078e0037 */
[----:B0-----:R-:W-:Y:S06]  /*af10*/  @!P0 BRA `(.L_x_1898) ;  /* 0x0000003000508947 */ /* 0x001fec0003800000 */
[----:B------:R-:W-:Y:S01]  /*af20*/  BSSY B1, `(.L_x_1898) ;  /* 0x0000313000017945 */ /* 0x000fe20003800000 */
[----:B------:R-:W-:Y:S01]  /*af30*/  IMAD.MOV.U32 R10, RZ, RZ, R0 ;  /* 0x000000ffff0a7224 */ /* 0x000fe200078e0000 */
        /* <DEDUP_REMOVED lines=18> */
[----:B------:R-:W-:-:S07]  /*b060*/  CS2R R24, SRZ ;  /* 0x0000000000187805 */ /* 0x000fce000001ff00 */
.L_x_1910:
[----:B------:R-:W-:-:S04]  /*b070*/  ISETP.NE.AND P0, PT, R8, 0x1, PT ;  /* 0x000000010800780c */ /* 0x000fc80003f05270 */
[----:B------:R-:W-:-:S04]  /*b080*/  SEL R0, RZ, 0x1, P0 ;  /* 0x00000001ff007807 */ /* 0x000fc80000000000 */
[----:B------:R-:W-:Y:S01]  /*b090*/  LOP3.LUT R157, R9, R0, RZ, 0x3c, !PT ;  /* 0x00000000099d7212 */ /* 0x000fe200078e3cff */
[----:B------:R-:W-:Y:S06]  /*b0a0*/  @!P1 BRA `(.L_x_1899) ;  /* 0x0000000000049947 */ /* 0x000fec0003800000 */
[----:B------:R-:W-:Y:S01]  /*b0b0*/  BPT.TRAP 0x1 ;  /* 0x000000040000795c */ /* 0x000fe20000300000 */
.L_x_1899:
[----:B------:R-:W-:Y:S01]  /*b0c0*/  VIADD R22, R8, 0x1 ;  /* 0x0000000108167836 */ /* 0x000fe20000000000 */
[----:B------:R-:W-:-:S04]  /*b0d0*/  SHF.L.U32 R14, R157, 0x1f, RZ ;  /* 0x0000001f9d0e7819 */ /* 0x000fc800000006ff */
[----:B------:R-:W-:-:S04]  /*b0e0*/  ISETP.NE.AND P0, PT, R22, 0x2, PT ;  /* 0x000000021600780c */ /* 0x000fc80003f05270 */
[----:B------:R-:W-:-:S05]  /*b0f0*/  SEL R22, R22, RZ, P0 ;  /* 0x000000ff16167207 */ /* 0x000fca0000000000 */
[----:B------:R-:W-:-:S04]  /*b100*/  IMAD R13, R22, 0x8, R16 ;  /* 0x00000008160d7824 */ /* 0x000fc800078e0210 */
[----:B------:R0:W1:Y:S01]  /*b110*/  SYNCS.PHASECHK.TRANS64.TRYWAIT P0, [R13+URZ+0x13230], R14 ;  /* 0x0132300e0d0075a7 */ /* 0x000062000800017f */
[----:B------:R-:W-:Y:S05]  /*b120*/  @!P1 BRA `(.L_x_1900) ;  /* 0x0000000000049947 */ /* 0x000fea0003800000 */
[----:B------:R-:W-:Y:S01]  /*b130*/  BPT.TRAP 0x1 ;  /* 0x000000040000795c */ /* 0x000fe20000300000 */
.L_x_1900:
        /* <DEDUP_REMOVED lines=8> */
.L_x_1902:
[----:B------:R-:W-:Y:S05]  /*b1c0*/  BSYNC B2 ;  /* 0x0000000000027941 */ /* 0x000fea0003800000 */
.L_x_1901:
        /* <DEDUP_REMOVED lines=87> */
.L_x_1904:
[----:B------:R-:W-:Y:S01]  /*b740*/  SHF.L.U32 R0, R9, 0x1f, RZ ;  /* 0x0000001f09007819 */ /* 0x000fe200000006ff */
[----:B------:R-:W-:-:S04]  /*b750*/  IMAD R20, R8, 0x8, R16 ;  /* 0x0000000808147824 */ /* 0x000fc800078e0210 */
[----:B------:R0:W1:Y:S01]  /*b760*/  SYNCS.PHASECHK.TRANS64.TRYWAIT P0, [R20+URZ+0x13250], R0 ;  /* 0x01325000140075a7 */ /* 0x000062000800017f */
[----:B------:R-:W-:Y:S05]  /*b770*/  @!P1 BRA `(.L_x_1905) ;  /* 0x0000000000049947 */ /* 0x000fea0003800000 */
[----:B------:R-:W-:Y:S01]  /*b780*/  BPT.TRAP 0x1 ;  /* 0x000000040000795c */ /* 0x000fe20000300000 */
.L_x_1905:
[----:B------:R-:W-:Y:S04]  /*b790*/  BSSY B2, `(.L_x_1906) ;  /* 0x0000004000027945 */ /* 0x000fe80003800000 */
[----:B-1----:R-:W-:Y:S05]  /*b7a0*/  @P0 BRA `(.L_x_1907) ;  /* 0x0000000000080947 */ /* 0x002fea0003800000 */
[----:B------:R-:W1:Y:S02]  /*b7b0*/  SYNCS.PHASECHK.TRANS64.TRYWAIT P0, [R20+URZ+0x13250], R0 ;  /* 0x01325000140075a7 */ /* 0x000e64000800017f */
[----:B-1----:R-:W-:Y:S05]  /*b7c0*/  @!P0 BRA `(.L_x_1908) ;  /* 0x000000d000508947 */ /* 0x002fea0003800000 */
.L_x_1907:
[----:B------:R-:W-:Y:S05]  /*b7d0*/  BSYNC B2 ;  /* 0x0000000000027941 */ /* 0x000fea0003800000 */
.L_x_1906:
[----:B01----:R-:W-:Y:S01]  /*b7e0*/  VIADD R0, R16, 0x1000 ;  /* 0x0000100010007836 */ /* 0x003fe20000000000 */
[----:B------:R-:W2:Y:S04]  /*b7f0*/  LDL R3, [R1+0x40] ;  /* 0x0000400001037983 */ /* 0x000ea80000100800 */
[----:B------:R-:W-:-:S04]  /*b800*/  SHF.R.U32.HI R0, RZ, 0x4, R0 ;  /* 0x00000004ff007819 */ /* 0x000fc80000011600 */
[----:B------:R-:W-:-:S04]  /*b810*/  LOP3.LUT R0, R0, 0x3fff, RZ, 0xc0, !PT ;  /* 0x00003fff00007812 */ /* 0x000fc800078ec0ff */
[----:B------:R-:W-:Y:S01]  /*b820*/  LOP3.LUT R0, R0, 0x10000, RZ, 0xfc, !PT ;  /* 0x0001000000007812 */ /* 0x000fe200078efcff */
[----:B------:R-:W-:-:S04]  /*b830*/  IMAD.MOV.U32 R9, RZ, RZ, -0x3ffffff0 ;  /* 0xc0000010ff097424 */ /* 0x000fc800078e00ff */
[----:B------:R-:W-:Y:S01]  /*b840*/  IMAD R8, R8, 0x280, R0 ;  /* 0x0000028008087824 */ /* 0x000fe200078e0200 */
[----:B------:R-:W-:Y:S01]  /*b850*/  R2UR UR7, R9 ;  /* 0x00000000090772ca */ /* 0x000fe200000e0000 */
[----:B------:R-:W-:Y:S01]  /*b860*/  WARPGROUP.ARRIVE ;  /* 0x00000000000079c5 */ /* 0x000fe20000000000 */
[----:B------:R-:W3:Y:S02]  /*b870*/  LDL R0, [R1+0x4] ;  /* 0x0000040001007983 */ /* 0x000ee40000100800 */
[----:B------:R-:W-:-:S13]  /*b880*/  R2UR UR6, R8 ;  /* 0x00000000080672ca */ /* 0x000fda00000e0000 */
[----:B------:R-:W-:Y:S03]  /*b890*/  QGMMA.64x64x32.F32.E4M3.E4M3 R24, R152, gdesc[UR4], R24, gsb0 ;  /* 0x00e0000498187df3 */ /* 0x000fe60008000818 */
[----:B------:R-:W-:Y:S02]  /*b8a0*/  WARPGROUP.DEPBAR.LE gsb0, 0x0 ;  /* 0x00008000000079c5 */ /* 0x000fe40000010000 */
[----:B------:R-:W4:Y:S04]  /*b8b0*/  LDL R153, [R1+0x24] ;  /* 0x0000240001997983 */ /* 0x000f280000100800 */
[----:B------:R-:W5:Y:S04]  /*b8c0*/  LDL R154, [R1+0x20] ;  /* 0x00002000019a7983 */ /* 0x000f680000100800 */
[----:B------:R-:W2:Y:S01]  /*b8d0*/  LDL R155, [R1+0x3c] ;  /* 0x00003c00019b7983 */ /* 0x000ea20000100800 */
[----:B------:R-:W-:Y:S01]  /*b8e0*/  VIADD R14, R8, 0x80 ;  /* 0x00000080080e7836 */ /* 0x000fe20000000000 */
[----:B------:R-:W-:Y:S01]  /*b8f0*/  WARPGROUP.ARRIVE ;  /* 0x00000000000079c5 */ /* 0x000fe20000000000 */
[----:B------:R-:W-:-:S03]  /*b900*/  IMAD.MOV.U32 R15, RZ, RZ, -0x3ffffff0 ;  /* 0xc0000010ff0f7424 */ /* 0x000fc600078e00ff */
[----:B------:R-:W-:Y:S01]  /*b910*/  R2UR UR6, R14 ;  /* 0x000000000e0672ca */ /* 0x000fe200000e0000 */
[----:B------:R-:W-:Y:S01]  /*b920*/  VIADD R14, R8, 0x100 ;  /* 0x00000100080e7836 */ /* 0x000fe20000000000 */
[----:B------:R-:W-:Y:S01]  /*b930*/  R2UR UR7, R15 ;  /* 0x000000000f0772ca */ /* 0x000fe200000e0000 */
[----:B------:R-:W-:-:S12]  /*b940*/  IMAD.MOV.U32 R15, RZ, RZ, -0x3ffffff0 ;  /* 0xc0000010ff0f7424 */ /* 0x000fd800078e00ff */
[----:B------:R-:W-:Y:S01]  /*b950*/  QGMMA.64x64x32.F32.E4M3.E4M3 R24, R148, gdesc[UR4], R24, gsb0 ;  /* 0x00e0000494187df3 */ /* 0x000fe20008000818 */
[----:B------:R-:W-:Y:S02]  /*b960*/  R2UR UR6, R14 ;  /* 0x000000000e0672ca */ /* 0x000fe400000e0000 */
[----:B------:R-:W-:Y:S01]  /*b970*/  R2UR UR7, R15 ;  /* 0x000000000f0772ca */ /* 0x000fe200000e0000 */
[----:B------:R-:W-:Y:S02]  /*b980*/  WARPGROUP.DEPBAR.LE gsb0, 0x0 ;  /* 0x00008000000079c5 */ /* 0x000fe40000010000 */
[----:B------:R-:W-:-:S10]  /*b990*/  WARPGROUP.ARRIVE ;  /* 0x00000000000079c5 */ /* 0x000fd40000000000 */
[----:B------:R-:W-:Y:S01]  /*b9a0*/  QGMMA.64x64x32.F32.E4M3.E4M3 R24, R144, gdesc[UR4], R24, gsb0 ;  /* 0x00e0000490187df3 */ /* 0x000fe20008000818 */
[----:B---3--:R-:W-:Y:S02]  /*b9b0*/  IMAD R0, R0, 0xc0, RZ ;  /* 0x000000c000007824 */ /* 0x008fe400078e02ff */
[----:B------:R-:W-:Y:S02]  /*b9c0*/  WARPGROUP.DEPBAR.LE gsb0, 0x0 ;  /* 0x00008000000079c5 */ /* 0x000fe40000010000 */
[----:B------:R-:W3:Y:S01]  /*b9d0*/  LDL.LU R144, [R1] ;  /* 0x0000000001907983 */ /* 0x000ee20000300800 */
[----:B------:R-:W-:-:S05]  /*b9e0*/  IMAD R0, R12, -0xa0, R0 ;  /* 0xffffff600c007824 */ /* 0x000fca00078e0200 */
[----:B----4-:R-:W-:-:S05]  /*b9f0*/  IADD3 R0, R0, 0x1, R153 ;  /* 0x0000000100007810 */ /* 0x010fca0007ffe099 */
[----:B-----5:R-:W-:-:S04]  /*ba00*/  IMAD.IADD R0, R0, 0x1, -R154 ;  /* 0x0000000100007824 */ /* 0x020fc800078e0a9a */
[----:B--2---:R-:W-:-:S04]  /*ba10*/  IMAD R0, R155, -0x2, R0 ;  /* 0xfffffffe9b007824 */ /* 0x004fc800078e0200 */
        /* <DEDUP_REMOVED lines=124> */
[----:B------:R-:W-:Y:S02]  /*c1e0*/  IMAD.MOV.U32 R15, RZ, RZ, -0x3ffffff0 ;  /* 0xc0000010ff0f7424 */ /* 0x000fe400078e00ff */
[----:B------:R-:W-:Y:S02]  /*c1f0*/  VIADD R0, R0, 0x8 ;  /* 0x0000000800007836 */ /* 0x000fe40000000000 */
[----:B------:R-:W-:Y:S01]  /*c200*/  VIADD R14, R8, 0x180 ;  /* 0x00000180080e7836 */ /* 0x000fe20000000000 */
[----:B------:R-:W-:Y:S02]  /*c210*/  R2UR UR7, R15 ;  /* 0x000000000f0772ca */ /* 0x000fe400000e0000 */
[----:B------:R-:W-:Y:S02]  /*c220*/  ISETP.GT.AND P3, PT, R0, RZ, PT ;  /* 0x000000ff0000720c */ /* 0x000fe40003f64270 */
[----:B0-----:R-:W-:-:S04]  /*c230*/  FMNMX.FTZ R3, R3, R9, !PT ;  /* 0x0000000903037209 */ /* 0x001fc80007810000 */
[----:B------:R-:W-:Y:S01]  /*c240*/  FSETP.NEU.FTZ.AND P0, PT, R3, -INF , PT ;  /* 0xff8000000300780b */ /* 0x000fe20003f1d000 */
[----:B------:R-:W-:-:S05]  /*c250*/  FFMA.FTZ R9, R2, R3, -8 ;  /* 0xc100000002097423 */ /* 0x000fca0000010003 */
[----:B------:R-:W-:Y:S02]  /*c260*/  FSEL R9, R9, RZ, P0 ;  /* 0x000000ff09097208 */ /* 0x000fe40000000000 */
[----:B------:R-:W-:-:S03]  /*c270*/  R2UR UR6, R14 ;  /* 0x000000000e0672ca */ /* 0x000fc600000e0000 */
[C-C-:B------:R-:W-:Y:S01]  /*c280*/  FFMA.FTZ R15, R2.reuse, R121, -R9.reuse ;  /* 0x00000079020f7223 */ /* 0x140fe20000010809 */
[----:B------:R-:W-:-:S01]  /*c290*/  FFMA.FTZ R121, R2, R125, -R9 ;  /* 0x0000007d02797223 */ /* 0x000fc20000010809 */
[C-C-:B------:R-:W-:Y:S01]  /*c2a0*/  FFMA.FTZ R125, R2.reuse, R129, -R9.reuse ;  /* 0x00000081027d7223 */ /* 0x140fe20000010809 */
[----:B------:R-:W-:-:S01]  /*c2b0*/  FFMA.FTZ R14, R2, R120, -R9 ;  /* 0x00000078020e7223 */ /* 0x000fc20000010809 */
[----:B------:R-:W-:Y:S01]  /*c2c0*/  ISETP.GT.AND P6, PT, R0, 0x1, PT ;  /* 0x000000010000780c */ /* 0x000fe20003fc4270 */
[----:B------:R-:W-:-:S01]  /*c2d0*/  FFMA.FTZ R120, R2, R124, -R9 ;  /* 0x0000007c02787223 */ /* 0x000fc20000010809 */
[----:B------:R-:W-:Y:S01]  /*c2e0*/  FSEL R129, R122, -INF , P3 ;  /* 0xff8000007a817808 */ /* 0x000fe20001800000 */
[----:B------:R-:W-:-:S01]  /*c2f0*/  FFMA.FTZ R124, R2, R128, -R9 ;  /* 0x00000080027c7223 */ /* 0x000fc20000010809 */
[----:B------:R-:W-:Y:S01]  /*c300*/  FFMA.FTZ R128, R2, R132, -R9 ;  /* 0x0000008402807223 */ /* 0x000fe20000010809 */
        /* <DEDUP_REMOVED lines=18> */
[----:B------:R-:W-:-:S01]  /*c430*/  FFMA.FTZ R133, R2, R133, -R9 ;  /* 0x0000008502857223 */ /* 0x000fc20000010809 */
[----:B------:R-:W-:Y:S02]  /*c440*/  FSEL R135, R135, -INF , P5 ;  /* 0xff80000087877808 */ /* 0x000fe40002800000 */
[----:B------:R-:W-:-:S02]  /*c450*/  ISETP.GT.AND P3, PT, R0, 0x20, PT ;  /* 0x000000200000780c */ /* 0x000fc40003f64270 */
[----:B------:R-:W-:Y:S01]  /*c460*/  FMNMX.FTZ R132, R134, R132, !PT ;  /* 0x0000008486847209 */ /* 0x000fe20007810000 */
[----:B------:R0:W-:Y:S01]  /*c470*/  MUFU.EX2 R122, R133 ;  /* 0x00000085007a7308 */ /* 0x0001e20000000800 */
[----:B------:R-:W-:Y:S02]  /*c480*/  ISETP.GT.AND P6, PT, R0, 0x21, PT ;  /* 0x000000210000780c */ /* 0x000fe40003fc4270 */
[----:B------:R-:W-:Y:S01]  /*c490*/  FMNMX.FTZ R132, R135, R132, !PT ;  /* 0x0000008487847209 */ /* 0x000fe20007810000 */
[----:B0-----:R-:W-:-:S01]  /*c4a0*/  FFMA.FTZ R133, R2, R109, -R9 ;  /* 0x0000006d02857223 */ /* 0x001fc20000010809 */
[----:B------:R-:W-:Y:S02]  /*c4b0*/  FSEL R109, R106, -INF , P3 ;  /* 0xff8000006a6d7808 */ /* 0x000fe40001800000 */
[----:B------:R-:W-:Y:S02]  /*c4c0*/  ISETP.GT.AND P5, PT, R0, 0x28, PT ;  /* 0x000000280000780c */ /* 0x000fe40003fa4270 */
[----:B------:R-:W-:-:S02]  /*c4d0*/  FSEL R107, R107, -INF , P6 ;  /* 0xff8000006b6b7808 */ /* 0x000fc40003000000 */
        /* <DEDUP_REMOVED lines=18> */
[----:B------:R-:W-:Y:S02]  /*c600*/  FSEL R119, R119, -INF , P5 ;  /* 0xff80000077777808 */ /* 0x000fe40002800000 */
[----:B------:R-:W-:-:S02]  /*c610*/  ISETP.GT.AND P3, PT, R0, 0x40, PT ;  /* 0x000000400000780c */ /* 0x000fc40003f64270 */
        /* <DEDUP_REMOVED lines=71> */
[----:B------:R-:W-:Y:S01]  /*ca90*/  ISETP.GT.AND P5, PT, R0, 0x99, PT ;  /* 0x000000990000780c */ /* 0x000fe20003fa4270 */
[----:B------:R-:W-:-:S01]  /*caa0*/  FFMA.FTZ R0, R2, R76, -R9 ;  /* 0x0000004c02007223 */ /* 0x000fc20000010809 */
[----:B------:R-:W-:Y:S02]  /*cab0*/  FSEL R76, R70, -INF , P6 ;  /* 0xff800000464c7808 */ /* 0x000fe40003000000 */
[----:B------:R-:W-:Y:S01]  /*cac0*/  FMNMX.FTZ R132, R67, R132, !PT ;  /* 0x0000008443847209 */ /* 0x000fe20007810000 */
[----:B------:R0:W-:Y:S01]  /*cad0*/  MUFU.EX2 R70, R0 ;  /* 0x0000000000467308 */ /* 0x0001e20000000800 */
[----:B------:R-:W-:Y:S02]  /*cae0*/  FSEL R71, R71, -INF , P5 ;  /* 0xff80000047477808 */ /* 0x000fe40002800000 */
[----:B0-----:R-:W-:-:S04]  /*caf0*/  FMNMX.FTZ R0, R76, R132, !PT ;  /* 0x000000844c007209 */ /* 0x001fc80007810000 */
[----:B------:R-:W-:-:S05]  /*cb00*/  FMNMX.FTZ R0, R71, R0, !PT ;  /* 0x0000000047007209 */ /* 0x000fca0007810000 */
[----:B------:R-:W0:Y:S02]  /*cb10*/  SHFL.BFLY PT, R132, R0, 0x2, 0x1f ;  /* 0x0c401f0000847f89 */ /* 0x000e2400000e0000 */
[----:B0-----:R-:W-:-:S05]  /*cb20*/  FMNMX.FTZ R0, R0, R132, !PT ;  /* 0x0000008400007209 */ /* 0x001fca0007810000 */
[----:B------:R-:W0:Y:S01]  /*cb30*/  SHFL.BFLY PT, R132, R0, 0x1, 0x1f ;  /* 0x0c201f0000847f89 */ /* 0x000e2200000e0000 */
        /* <DEDUP_REMOVED lines=11> */
[----:B------:R-:W-:Y:S01]  /*cbf0*/  FFMA.FTZ R101, R2, R101, -R9 ;  /* 0x0000006502657223 */ /* 0x000fe20000010809 */
[----:B0-----:R-:W-:-:S02]  /*cc00*/  FMNMX.FTZ R0, R0, R132, !PT ;  /* 0x0000008400007209 */ /* 0x001fc40007810000 */
[----:B------:R-:W-:Y:S02]  /*cc10*/  FSEL R132, R3, RZ, P0 ;  /* 0x000000ff03847208 */ /* 0x000fe40000000000 */
[----:B------:R-:W-:-:S03]  /*cc20*/  FSETP.NEU.FTZ.AND P0, PT, R0, -INF , PT ;  /* 0xff8000000000780b */ /* 0x000fc60003f1d000 */
[----:B------:R-:W-:Y:S01]  /*cc30*/  FADD.FTZ R132, -R132, R11 ;  /* 0x0000000b84847221 */ /* 0x000fe20000010100 */
[----:B------:R-:W-:-:S01]  /*cc40*/  FFMA.FTZ R72, R2, R72, -R9 ;  /* 0x0000004802487223 */ /* 0x000fc20000010809 */
[C-C-:B------:R-:W-:Y:S02]  /*cc50*/  FFMA.FTZ R73, R2.reuse, R73, -R9.reuse ;  /* 0x0000004902497223 */ /* 0x140fe40000010809 */
[C---:B------:R-:W-:Y:S01]  /*cc60*/  FMUL.FTZ R11, R2.reuse, R132 ;  /* 0x00000084020b7220 */ /* 0x040fe20000410000 */
        /* <DEDUP_REMOVED lines=13> */
[----:B------:R-:W-:Y:S01]  /*cd40*/  FSEL R9, R0, RZ, P0 ;  /* 0x000000ff00097208 */ /* 0x000fe20000000000 */
[----:B------:R-:W-:Y:S04]  /*cd50*/  MUFU.EX2 R14, R14 ;  /* 0x0000000e000e7308 */ /* 0x000fe80000000800 */
[----:B------:R-:W-:-:S04]  /*cd60*/  FADD.FTZ R9, -R9, R10 ;  /* 0x0000000a09097221 */ /* 0x000fc80000010100 */
[----:B------:R-:W3:Y:S01]  /*cd70*/  MUFU.EX2 R11, R11 ;  /* 0x0000000b000b7308 */ /* 0x000ee20000000800 */
[----:B------:R-:W-:Y:S01]  /*cd80*/  FMUL.FTZ R9, R2, R9 ;  /* 0x0000000902097220 */ /* 0x000fe20000410000 */
[----:B------:R-:W-:-:S06]  /*cd90*/  WARPGROUP.ARRIVE ;  /* 0x00000000000079c5 */ /* 0x000fcc0000000000 */
[----:B------:R-:W0:Y:S01]  /*cda0*/  MUFU.EX2 R15, R15 ;  /* 0x0000000f000f7308 */ /* 0x000e220000000800 */
[----:B------:R-:W-:Y:S07]  /*cdb0*/  QGMMA.64x64x32.F32.E4M3.E4M3 R24, R140, gdesc[UR4], R24, gsb0 ;  /* 0x00e000048c187df3 */ /* 0x000fee0008000818 */
[----:B------:R-:W1:Y:S08]  /*cdc0*/  MUFU.EX2 R120, R120 ;  /* 0x0000007800787308 */ /* 0x000e700000000800 */
[----:B------:R2:W-:Y:S08]  /*cdd0*/  MUFU.EX2 R86, R133 ;  /* 0x0000008500567308 */ /* 0x0005f00000000800 */
[----:B------:R4:W-:Y:S01]  /*cde0*/  MUFU.EX2 R10, R9 ;  /* 0x00000009000a7308 */ /* 0x0009e20000000800 */
[----:B--2---:R-:W-:-:S01]  /*cdf0*/  FFMA.FTZ R133, R2, R0, -8 ;  /* 0xc100000002857423 */ /* 0x004fc20000010000 */
[----:B------:R-:W-:-:S04]  /*ce00*/  VIADD R8, R8, 0x200 ;  /* 0x0000020008087836 */ /* 0x000fc80000000000 */
[----:B------:R-:W-:Y:S02]  /*ce10*/  FSEL R133, R133, RZ, P0 ;  /* 0x000000ff85857208 */ /* 0x000fe40000000000 */
[----:B------:R-:W2:Y:S01]  /*ce20*/  MUFU.EX2 R121, R121 ;  /* 0x0000007900797308 */ /* 0x000ea20000000800 */
[----:B----4-:R-:W-:Y:S02]  /*ce30*/  IMAD.MOV.U32 R9, RZ, RZ, -0x3ffffff0 ;  /* 0xc0000010ff097424 */ /* 0x010fe400078e00ff */
[----:B------:R-:W-:-:S03]  /*ce40*/  FFMA.FTZ R129, R2, R129, -R133 ;  /* 0x0000008102817223 */ /* 0x000fc60000010885 */
[----:B------:R-:W-:Y:S01]  /*ce50*/  R2UR UR7, R9 ;  /* 0x00000000090772ca */ /* 0x000fe200000e0000 */
[----:B---3--:R-:W-:-:S01]  /*ce60*/  FFMA.FTZ R9, R11, R144, R14 ;  /* 0x000000900b097223 */ /* 0x008fc2000001000e */
[----:B------:R-:W3:Y:S01]  /*ce70*/  MUFU.EX2 R124, R124 ;  /* 0x0000007c007c7308 */ /* 0x000ee20000000800 */
[----:B------:R-:W-:-:S02]  /*ce80*/  FFMA.FTZ R123, R2, R123, -R133 ;  /* 0x0000007b027b7223 */ /* 0x000fc40000010885 */
[----:B0-----:R-:W-:Y:S01]  /*ce90*/  FADD.FTZ R9, R15, R9 ;  /* 0x000000090f097221 */ /* 0x001fe20000010000 */
[----:B------:R-:W-:-:S04]  /*cea0*/  R2UR UR6, R8 ;  /* 0x00000000080672ca */ /* 0x000fc800000e0000 */
[----:B------:R-:W0:Y:S01]  /*ceb0*/  MUFU.EX2 R125, R125 ;  /* 0x0000007d007d7308 */ /* 0x000e220000000800 */
[----:B------:R-:W-:-:S01]  /*cec0*/  FFMA.FTZ R8, R2, R102, -R133 ;  /* 0x0000006602087223 */ /* 0x000fc20000010885 */
[----:B-1----:R-:W-:Y:S01]  /*ced0*/  FADD.FTZ R102, R120, R9 ;  /* 0x0000000978667221 */ /* 0x002fe20000010000 */
[----:B------:R-:W-:-:S05]  /*cee0*/  FFMA.FTZ R126, R2, R126, -R133 ;  /* 0x0000007e027e7223 */ /* 0x000fca0000010885 */
[----:B------:R-:W1:Y:S01]  /*cef0*/  MUFU.EX2 R128, R128 ;  /* 0x0000008000807308 */ /* 0x000e620000000800 */
[----:B--2---:R-:W-:-:S01]  /*cf00*/  FADD.FTZ R102, R121, R102 ;  /* 0x0000006679667221 */ /* 0x004fc20000010000 */
[----:B------:R-:W-:-:S06]  /*cf10*/  FFMA.FTZ R127, R2, R127, -R133 ;  /* 0x0000007f027f7223 */ /* 0x000fcc0000010885 */
[----:B------:R-:W2:Y:S01]  /*cf20*/  MUFU.EX2 R129, R129 ;  /* 0x0000008100817308 */ /* 0x000ea20000000800 */
[----:B---3--:R-:W-:-:S01]  /*cf30*/  FADD.FTZ R102, R124, R102 ;  /* 0x000000667c667221 */ /* 0x008fc20000010000 */
[----:B------:R-:W-:-:S06]  /*cf40*/  FFMA.FTZ R130, R2, R130, -R133 ;  /* 0x0000008202827223 */ /* 0x000fcc0000010885 */
[----:B------:R-:W3:Y:S01]  /*cf50*/  MUFU.EX2 R123, R123 ;  /* 0x0000007b007b7308 */ /* 0x000ee20000000800 */
[----:B0-----:R-:W-:-:S07]  /*cf60*/  FADD.FTZ R102, R125, R102 ;  /* 0x000000667d667221 */ /* 0x001fce0000010000 */
[----:B------:R-:W0:Y:S01]  /*cf70*/  MUFU.EX2 R104, R104 ;  /* 0x0000006800687308 */ /* 0x000e220000000800 */
[----:B------:R-:W-:-:S07]  /*cf80*/  FFMA.FTZ R131, R2, R131, -R133 ;  /* 0x0000008302837223 */ /* 0x000fce0000010885 */
[----:B------:R-:W4:Y:S01]  /*cf90*/  MUFU.EX2 R126, R126 ;  /* 0x0000007e007e7308 */ /* 0x000f220000000800 */
[----:B-1----:R-:W-:-:S01]  /*cfa0*/  FADD.FTZ R102, R128, R102 ;  /* 0x0000006680667221 */ /* 0x002fc20000010000 */
[----:B--2---:R-:W-:-:S06]  /*cfb0*/  FFMA.FTZ R21, R10, R21, R129 ;  /* 0x000000150a157223 */ /* 0x004fcc0000010081 */
[----:B------:R-:W1:Y:S01]  /*cfc0*/  MUFU.EX2 R105, R105 ;  /* 0x0000006900697308 */ /* 0x000e620000000800 */
[----:B------:R-:W-:-:S07]  /*cfd0*/  FFMA.FTZ R132, R2, R134, -R133 ;  /* 0x0000008602847223 */ /* 0x000fce0000010885 */
[----:B------:R-:W2:Y:S01]  /*cfe0*/  MUFU.EX2 R127, R127 ;  /* 0x0000007f007f7308 */ /* 0x000ea20000000800 */
[----:B------:R-:W-:-:S01]  /*cff0*/  FADD.FTZ R102, R122, R102 ;  /* 0x000000667a667221 */ /* 0x000fc20000010000 */
[----:B---3--:R-:W-:-:S06]  /*d000*/  FADD.FTZ R21, R123, R21 ;  /* 0x000000157b157221 */ /* 0x008fcc0000010000 */
[----:B------:R-:W3:Y:S01]  /*d010*/  MUFU.EX2 R108, R108 ;  /* 0x0000006c006c7308 */ /* 0x000ee20000000800 */
[----:B------:R-:W-:-:S07]  /*d020*/  FFMA.FTZ R134, R2, R135, -R133 ;  /* 0x0000008702867223 */ /* 0x000fce0000010885 */
[----:B------:R-:W5:Y:S01]  /*d030*/  MUFU.EX2 R130, R130 ;  /* 0x0000008200827308 */ /* 0x000f620000000800 */
[----:B0-----:R-:W-:-:S01]  /*d040*/  FADD.FTZ R102, R104, R102 ;  /* 0x0000006668667221 */ /* 0x001fc20000010000 */
[----:B----4-:R-:W-:-:S06]  /*d050*/  FADD.FTZ R21, R126, R21 ;  /* 0x000000157e157221 */ /* 0x010fcc0000010000 */
[----:B------:R-:W0:Y:S01]  /*d060*/  MUFU.EX2 R131, R131 ;  /* 0x0000008300837308 */ /* 0x000e220000000800 */
[----:B------:R-:W-:-:S01]  /*d070*/  FFMA.FTZ R109, R2, R109, -R133 ;  /* 0x0000006d026d7223 */ /* 0x000fc20000010885 */
[----:B-1----:R-:W-:Y:S01]  /*d080*/  FADD.FTZ R102, R105, R102 ;  /* 0x0000006669667221 */ /* 0x002fe20000010000 */
[----:B--2---:R-:W-:-:S05]  /*d090*/  FADD.FTZ R21, R127, R21 ;  /* 0x000000157f157221 */ /* 0x004fca0000010000 */
[----:B------:R-:W1:Y:S01]  /*d0a0*/  MUFU.EX2 R132, R132 ;  /* 0x0000008400847308 */ /* 0x000e620000000800 */
[----:B------:R-:W-:-:S01]  /*d0b0*/  FFMA.FTZ R107, R2, R107, -R133 ;  /* 0x0000006b026b7223 */ /* 0x000fc20000010885 */
[----:B---3--:R-:W-:-:S06]  /*d0c0*/  FADD.FTZ R102, R108, R102 ;  /* 0x000000666c667221 */ /* 0x008fcc0000010000 */
[----:B------:R-:W2:Y:S01]  /*d0d0*/  MUFU.EX2 R113, R113 ;  /* 0x0000007100717308 */ /* 0x000ea20000000800 */
[----:B-----5:R-:W-:-:S01]  /*d0e0*/  FADD.FTZ R21, R130, R21 ;  /* 0x0000001582157221 */ /* 0x020fc20000010000 */
[----:B------:R-:W-:-:S06]  /*d0f0*/  FFMA.FTZ R112, R2, R112, -R133 ;  /* 0x0000007002707223 */ /* 0x000fcc0000010885 */
[----:B------:R-:W3:Y:S01]  /*d100*/  MUFU.EX2 R134, R134 ;  /* 0x0000008600867308 */ /* 0x000ee20000000800 */
[----:B------:R-:W-:-:S01]  /*d110*/  FADD.FTZ R102, R106, R102 ;  /* 0x000000666a667221 */ /* 0x000fc20000010000 */
[----:B0-----:R-:W-:-:S06]  /*d120*/  FADD.FTZ R21, R131, R21 ;  /* 0x0000001583157221 */ /* 0x001fcc0000010000 */
[----:B------:R-:W0:Y:S01]  /*d130*/  MUFU.EX2 R116, R116 ;  /* 0x0000007400747308 */ /* 0x000e220000000800 */
[----:B------:R-:W-:-:S07]  /*d140*/  FFMA.FTZ R111, R2, R111, -R133 ;  /* 0x0000006f026f7223 */ /* 0x000fce0000010885 */
[----:B------:R-:W4:Y:S01]  /*d150*/  MUFU.EX2 R109, R109 ;  /* 0x0000006d006d7308 */ /* 0x000f220000000800 */
[----:B------:R-:W-:-:S01]  /*d160*/  FADD.FTZ R102, R110, R102 ;  /* 0x000000666e667221 */ /* 0x000fc20000010000 */
[----:B-1----:R-:W-:-:S06]  /*d170*/  FADD.FTZ R21, R132, R21 ;  /* 0x0000001584157221 */ /* 0x002fcc0000010000 */
[----:B------:R-:W1:Y:S01]  /*d180*/  MUFU.EX2 R117, R117 ;  /* 0x0000007500757308 */ /* 0x000e620000000800 */
[----:B------:R-:W-:-:S07]  /*d190*/  FFMA.FTZ R114, R2, R114, -R133 ;  /* 0x0000007202727223 */ /* 0x000fce0000010885 */
[----:B------:R-:W5:Y:S01]  /*d1a0*/  MUFU.EX2 R107, R107 ;  /* 0x0000006b006b7308 */ /* 0x000f620000000800 */
[----:B--2---:R-:W-:-:S01]  /*d1b0*/  FADD.FTZ R102, R113, R102 ;  /* 0x0000006671667221 */ /* 0x004fc20000010000 */
[----:B---3--:R-:W-:-:S06]  /*d1c0*/  FADD.FTZ R21, R134, R21 ;  /* 0x0000001586157221 */ /* 0x008fcc0000010000 */
[----:B------:R-:W2:Y:S01]  /*d1d0*/  MUFU.EX2 R88, R88 ;  /* 0x0000005800587308 */ /* 0x000ea20000000800 */
[----:B------:R-:W-:-:S07]  /*d1e0*/  FFMA.FTZ R115, R2, R115, -R133 ;  /* 0x0000007302737223 */ /* 0x000fce0000010885 */
[----:B------:R-:W3:Y:S01]  /*d1f0*/  MUFU.EX2 R112, R112 ;  /* 0x0000007000707308 */ /* 0x000ee20000000800 */
[----:B0-----:R-:W-:-:S01]  /*d200*/  FADD.FTZ R102, R116, R102 ;  /* 0x0000006674667221 */ /* 0x001fc20000010000 */
[----:B----4-:R-:W-:-:S06]  /*d210*/  FADD.FTZ R21, R109, R21 ;  /* 0x000000156d157221 */ /* 0x010fcc0000010000 */
[----:B------:R-:W0:Y:S01]  /*d220*/  MUFU.EX2 R89, R89 ;  /* 0x0000005900597308 */ /* 0x000e220000000800 */
[----:B------:R-:W-:-:S07]  /*d230*/  FFMA.FTZ R118, R2, R118, -R133 ;  /* 0x0000007602767223 */ /* 0x000fce0000010885 */
[----:B------:R-:W4:Y:S01]  /*d240*/  MUFU.EX2 R111, R111 ;  /* 0x0000006f006f7308 */ /* 0x000f220000000800 */
[----:B-1----:R-:W-:-:S01]  /*d250*/  FADD.FTZ R102, R117, R102 ;  /* 0x0000006675667221 */ /* 0x002fc20000010000 */
[----:B-----5:R-:W-:-:S06]  /*d260*/  FADD.FTZ R21, R107, R21 ;  /* 0x000000156b157221 */ /* 0x020fcc0000010000 */
        /* <DEDUP_REMOVED lines=11> */
[----:B------:R-:W-:-:S01]  /*d320*/  FFMA.FTZ R91, R2, R91, -R133 ;  /* 0x0000005b025b7223 */ /* 0x000fc20000010885 */
[----:B-1----:R-:W-:Y:S01]  /*d330*/  FADD.FTZ R102, R92, R102 ;  /* 0x000000665c667221 */ /* 0x002fe20000010000 */
[----:B-----5:R-:W-:-:S05]  /*d340*/  FADD.FTZ R21, R114, R21 ;  /* 0x0000001572157221 */ /* 0x020fca0000010000 */
[----:B------:R-:W1:Y:S01]  /*d350*/  MUFU.EX2 R119, R119 ;  /* 0x0000007700777308 */ /* 0x000e620000000800 */
[----:B------:R-:W-:-:S01]  /*d360*/  FFMA.FTZ R94, R2, R94, -R133 ;  /* 0x0000005e025e7223 */ /* 0x000fc20000010885 */
[----:B--2---:R-:W-:-:S06]  /*d370*/  FADD.FTZ R102, R93, R102 ;  /* 0x000000665d667221 */ /* 0x004fcc0000010000 */
[----:B------:R-:W2:Y:S01]  /*d380*/  MUFU.EX2 R100, R100 ;  /* 0x0000006400647308 */ /* 0x000ea20000000800 */
[----:B---3--:R-:W-:-:S01]  /*d390*/  FADD.FTZ R21, R115, R21 ;  /* 0x0000001573157221 */ /* 0x008fc20000010000 */
[----:B------:R-:W-:-:S06]  /*d3a0*/  FFMA.FTZ R95, R2, R95, -R133 ;  /* 0x0000005f025f7223 */ /* 0x000fcc0000010885 */
[----:B------:R-:W3:Y:S01]  /*d3b0*/  MUFU.EX2 R90, R90 ;  /* 0x0000005a005a7308 */ /* 0x000ee20000000800 */
[----:B------:R-:W-:-:S01]  /*d3c0*/  FADD.FTZ R102, R78, R102 ;  /* 0x000000664e667221 */ /* 0x000fc20000010000 */
[----:B------:R-:W-:-:S06]  /*d3d0*/  WARPGROUP.DEPBAR.LE gsb0, 0x0 ;  /* 0x00008000000079c5 */ /* 0x000fcc0000010000 */
[----:B------:R-:W4:Y:S01]  /*d3e0*/  MUFU.EX2 R101, R101 ;  /* 0x0000006500657308 */ /* 0x000f220000000800 */
[----:B0-----:R-:W-:-:S01]  /*d3f0*/  FADD.FTZ R21, R118, R21 ;  /* 0x0000001576157221 */ /* 0x001fc20000010000 */
[----:B------:R-:W-:-:S06]  /*d400*/  FFMA.FTZ R98, R2, R98, -R133 ;  /* 0x0000006202627223 */ /* 0x000fcc0000010885 */
[----:B------:R-:W0:Y:S01]  /*d410*/  MUFU.EX2 R91, R91 ;  /* 0x0000005b005b7308 */ /* 0x000e220000000800 */
[----:B------:R-:W-:Y:S01]  /*d420*/  WARPGROUP.ARRIVE ;  /* 0x00000000000079c5 */ /* 0x000fe20000000000 */
[----:B------:R-:W-:-:S06]  /*d430*/  FADD.FTZ R102, R86, R102 ;  /* 0x0000006656667221 */ /* 0x000fcc0000010000 */
[----:B------:R-:W5:Y:S01]  /*d440*/  MUFU.EX2 R72, R72 ;  /* 0x0000004800487308 */ /* 0x000f620000000800 */
[----:B-1----:R-:W-:-:S01]  /*d450*/  FADD.FTZ R21, R119, R21 ;  /* 0x0000001577157221 */ /* 0x002fc20000010000 */
[----:B------:R-:W-:-:S06]  /*d460*/  FFMA.FTZ R99, R2, R99, -R133 ;  /* 0x0000006302637223 */ /* 0x000fcc0000010885 */
[----:B------:R-:W1:Y:S01]  /*d470*/  MUFU.EX2 R94, R94 ;  /* 0x0000005e005e7308 */ /* 0x000e620000000800 */
[----:B--2---:R-:W-:-:S01]  /*d480*/  FADD.FTZ R102, R100, R102 ;  /* 0x0000006664667221 */ /* 0x004fc20000010000 */
[----:B------:R-:W-:Y:S06]  /*d490*/  QGMMA.64x64x32.F32.E4M3.E4M3 R24, R136, gdesc[UR4], R24, gsb0 ;  /* 0x00e0000488187df3 */ /* 0x000fec0008000818 */
[----:B------:R-:W2:Y:S01]  /*d4a0*/  MUFU.EX2 R73, R73 ;  /* 0x0000004900497308 */ /* 0x000ea20000000800 */
[----:B---3--:R-:W-:-:S07]  /*d4b0*/  FADD.FTZ R21, R90, R21 ;  /* 0x000000155a157221 */ /* 0x008fce0000010000 */
[----:B------:R-:W3:Y:S01]  /*d4c0*/  MUFU.EX2 R95, R95 ;  /* 0x0000005f005f7308 */ /* 0x000ee20000000800 */
[----:B----4-:R-:W-:-:S01]  /*d4d0*/  FADD.FTZ R102, R101, R102 ;  /* 0x0000006665667221 */ /* 0x010fc20000010000 */
[----:B0-----:R-:W-:-:S06]  /*d4e0*/  FADD.FTZ R21, R91, R21 ;  /* 0x000000155b157221 */ /* 0x001fcc0000010000 */
[----:B------:R-:W0:Y:S01]  /*d4f0*/  MUFU.EX2 R98, R98 ;  /* 0x0000006200627308 */ /* 0x000e220000000800 */
[----:B------:R-:W-:-:S01]  /*d500*/  FFMA.FTZ R103, R2, R103, -R133 ;  /* 0x0000006702677223 */ /* 0x000fc20000010885 */
[----:B-----5:R-:W-:-:S06]  /*d510*/  FADD.FTZ R102, R72, R102 ;  /* 0x0000006648667221 */ /* 0x020fcc0000010000 */
[----:B------:R-:W4:Y:S01]  /*d520*/  MUFU.EX2 R77, R77 ;  /* 0x0000004d004d7308 */ /* 0x000f220000000800 */
[----:B-1----:R-:W-:-:S01]  /*d530*/  FADD.FTZ R21, R94, R21 ;  /* 0x000000155e157221 */ /* 0x002fc20000010000 */
[----:B------:R-:W1:Y:S06]  /*d540*/  S2R R155, SR_TID.X ;  /* 0x00000000009b7919 */ /* 0x000e6c0000002100 */
[----:B------:R-:W5:Y:S01]  /*d550*/  MUFU.EX2 R99, R99 ;  /* 0x0000006300637308 */ /* 0x000f620000000800 */
[----:B------:R-:W-:-:S01]  /*d560*/  FFMA.FTZ R74, R2, R74, -R133 ;  /* 0x0000004a024a7223 */ /* 0x000fc20000010885 */
[----:B--2---:R-:W-:-:S06]  /*d570*/  FADD.FTZ R102, R73, R102 ;  /* 0x0000006649667221 */ /* 0x004fcc0000010000 */
[----:B------:R-:W2:Y:S01]  /*d580*/  MUFU.EX2 R80, R80 ;  /* 0x0000005000507308 */ /* 0x000ea20000000800 */
[----:B---3--:R-:W-:-:S01]  /*d590*/  FADD.FTZ R21, R95, R21 ;  /* 0x000000155f157221 */ /* 0x008fc20000010000 */
[----:B------:R-:W-:-:S06]  /*d5a0*/  FFMA.FTZ R75, R2, R75, -R133 ;  /* 0x0000004b024b7223 */ /* 0x000fcc0000010885 */
[----:B------:R-:W3:Y:S01]  /*d5b0*/  MUFU.EX2 R8, R8 ;  /* 0x0000000800087308 */ /* 0x000ee20000000800 */
[----:B------:R-:W-:-:S01]  /*d5c0*/  FADD.FTZ R102, R70, R102 ;  /* 0x0000006646667221 */ /* 0x000fc20000010000 */
[----:B0-----:R-:W-:-:S06]  /*d5d0*/  FADD.FTZ R21, R98, R21 ;  /* 0x0000001562157221 */ /* 0x001fcc0000010000 */
[----:B------:R-:W0:Y:S01]  /*d5e0*/  MUFU.EX2 R81, R81 ;  /* 0x0000005100517308 */ /* 0x000e220000000800 */
[----:B------:R-:W-:-:S07]  /*d5f0*/  FFMA.FTZ R96, R2, R96, -R133 ;  /* 0x0000006002607223 */ /* 0x000fce0000010885 */
[----:B------:R-:W1:Y:S01]  /*d600*/  MUFU.EX2 R9, R103 ;  /* 0x0000006700097308 */ /* 0x000e620000000800 */
[----:B----4-:R-:W-:-:S01]  /*d610*/  FADD.FTZ R102, R77, R102 ;  /* 0x000000664d667221 */ /* 0x010fc20000010000 */
[----:B-----5:R-:W-:-:S06]  /*d620*/  FADD.FTZ R21, R99, R21 ;  /* 0x0000001563157221 */ /* 0x020fcc0000010000 */
[----:B------:R-:W4:Y:S01]  /*d630*/  MUFU.EX2 R84, R84 ;  /* 0x0000005400547308 */ /* 0x000f220000000800 */
        /* <DEDUP_REMOVED lines=8> */
[----:B-1----:R-:W-:-:S06]  /*d6c0*/  FADD.FTZ R21, R9, R21 ;  /* 0x0000001509157221 */ /* 0x002fcc0000010000 */
        /* <DEDUP_REMOVED lines=16> */
[----:B------:R-:W-:Y:S01]  /*d7d0*/  LOP3.LUT R135, R155, 0x7f, RZ, 0xc0, !PT ;  /* 0x0000007f9b877812 */ /* 0x000fe200078ec0ff */
[----:B------:R-:W-:-:S06]  /*d7e0*/  FFMA.FTZ R58, R2, R58, -R133 ;  /* 0x0000003a023a7223 */ /* 0x000fcc0000010885 */
[----:B------:R-:W1:Y:S01]  /*d7f0*/  MUFU.EX2 R83, R83 ;  /* 0x0000005300537308 */ /* 0x000e620000000800 */
[----:B----4-:R-:W-:-:S01]  /*d800*/  FADD.FTZ R102, R57, R102 ;  /* 0x0000006639667221 */ /* 0x010fc20000010000 */
[----:B-----5:R-:W-:-:S06]  /*d810*/  FADD.FTZ R21, R79, R21 ;  /* 0x000000154f157221 */ /* 0x020fcc0000010000 */
[----:B------:R-:W4:Y:S01]  /*d820*/  MUFU.EX2 R64, R64 ;  /* 0x0000004000407308 */ /* 0x000f220000000800 */
[----:B------:R-:W-:Y:S01]  /*d830*/  ISETP.NE.AND P0, PT, R135, RZ, PT ;  /* 0x000000ff8700720c */ /* 0x000fe20003f05270 */
[----:B------:R-:W-:-:S06]  /*d840*/  FFMA.FTZ R59, R2, R59, -R133 ;  /* 0x0000003b023b7223 */ /* 0x000fcc0000010885 */
        /* <DEDUP_REMOVED lines=13> */
[----:B------:R-:W-:Y:S01]  /*d920*/  MUFU.EX2 R69, R69 ;  /* 0x0000004500457308 */ /* 0x000fe20000000800 */
[----:B------:R-:W-:-:S01]  /*d930*/  FFMA.FTZ R66, R2, R66, -R133 ;  /* 0x0000004202427223 */ /* 0x000fc20000010885 */
[----:B------:R-:W-:-:S06]  /*d940*/  @!P0 VIADD R13, R13, 0x13240 ;  /* 0x000132400d0d8836 */ /* 0x000fcc0000000000 */
[----:B------:R-:W4:Y:S01]  /*d950*/  MUFU.EX2 R59, R59 ;  /* 0x0000003b003b7308 */ /* 0x000f220000000800 */
[----:B--2---:R-:W-:-:S01]  /*d960*/  FADD.FTZ R102, R65, R102 ;  /* 0x0000006641667221 */ /* 0x004fc20000010000 */
[----:B---3--:R-:W-:-:S06]  /*d970*/  FADD.FTZ R21, R87, R21 ;  /* 0x0000001557157221 */ /* 0x008fcc0000010000 */
[----:B------:R-:W2:Y:S01]  /*d980*/  MUFU.EX2 R62, R62 ;  /* 0x0000003e003e7308 */ /* 0x000ea20000000800 */
[----:B------:R-:W-:-:S01]  /*d990*/  FFMA.FTZ R67, R2, R67, -R133 ;  /* 0x0000004302437223 */ /* 0x000fc20000010885 */
[----:B------:R-:W-:Y:S01]  /*d9a0*/  @!P0 PRMT R13, RZ, 0x654, R13 ;  /* 0x00000654ff0d8816 */ /* 0x000fe2000000000d */
[----:B0-----:R-:W-:-:S05]  /*d9b0*/  FADD.FTZ R102, R68, R102 ;  /* 0x0000006644667221 */ /* 0x001fca0000010000 */
[----:B------:R-:W0:Y:S01]  /*d9c0*/  MUFU.EX2 R63, R63 ;  /* 0x0000003f003f7308 */ /* 0x000e220000000800 */
[----:B-1----:R-:W-:-:S01]  /*d9d0*/  FADD.FTZ R21, R58, R21 ;  /* 0x000000153a157221 */ /* 0x002fc20000010000 */
[----:B------:R-:W-:Y:S02]  /*d9e0*/  WARPGROUP.DEPBAR.LE gsb0, 0x0 ;  /* 0x00008000000079c5 */ /* 0x000fe40000010000 */
[----:B------:R-:W-:-:S01]  /*d9f0*/  FFMA.FTZ R76, R2, R76, -R133 ;  /* 0x0000004c024c7223 */ /* 0x000fc20000010885 */
[----:B------:R1:W-:Y:S03]  /*da00*/  @!P0 SYNCS.ARRIVE.TRANS64.RED.A1T0 RZ, [R13+URZ], RZ ;  /* 0x000000ff0dff89a7 */ /* 0x0003e6000810043f */
[----:B------:R-:W3:Y:S01]  /*da10*/  MUFU.EX2 R66, R66 ;  /* 0x0000004200427308 */ /* 0x000ee20000000800 */
[----:B----4-:R-:W-:-:S01]  /*da20*/  FADD.FTZ R21, R59, R21 ;  /* 0x000000153b157221 */ /* 0x010fc20000010000 */
[----:B------:R-:W-:Y:S01]  /*da30*/  FFMA.FTZ R71, R2, R71, -R133 ;  /* 0x0000004702477223 */ /* 0x000fe20000010885 */
[----:B-1----:R-:W-:-:S05]  /*da40*/  FADD.FTZ R13, R69, R102 ;  /* 0x00000066450d7221 */ /* 0x002fca0000010000 */
[----:B------:R-:W1:Y:S01]  /*da50*/  MUFU.EX2 R67, R67 ;  /* 0x0000004300437308 */ /* 0x000e620000000800 */
[----:B--2---:R-:W-:-:S01]  /*da60*/  FADD.FTZ R21, R62, R21 ;  /* 0x000000153e157221 */ /* 0x004fc20000010000 */
[----:B------:R2:W-:Y:S06]  /*da70*/  STL [R1], R13 ;  /* 0x0000000d01007387 */ /* 0x0005ec0000100800 */
[----:B------:R-:W4:Y:S01]  /*da80*/  MUFU.EX2 R76, R76 ;  /* 0x0000004c004c7308 */ /* 0x000f220000000800 */
[----:B0-----:R-:W-:-:S07]  /*da90*/  FADD.FTZ R21, R63, R21 ;  /* 0x000000153f157221 */ /* 0x001fce0000010000 */
[----:B------:R-:W0:Y:S01]  /*daa0*/  MUFU.EX2 R71, R71 ;  /* 0x0000004700477308 */ /* 0x000e220000000800 */
[----:B---3--:R-:W-:-:S04]  /*dab0*/  FADD.FTZ R21, R66, R21 ;  /* 0x0000001542157221 */ /* 0x008fc80000010000 */
[----:B-1----:R-:W-:-:S04]  /*dac0*/  FADD.FTZ R21, R67, R21 ;  /* 0x0000001543157221 */ /* 0x002fc80000010000 */
[----:B----4-:R-:W-:-:S04]  /*dad0*/  FADD.FTZ R21, R76, R21 ;  /* 0x000000154c157221 */ /* 0x010fc80000010000 */
[----:B0-----:R-:W-:Y:S01]  /*dae0*/  FADD.FTZ R21, R71, R21 ;  /* 0x0000001547157221 */ /* 0x001fe20000010000 */
[----:B--2---:R-:W-:Y:S06]  /*daf0*/  @!P1 BRA `(.L_x_1909) ;  /* 0x0000000000049947 */ /* 0x004fec0003800000 */
[----:B------:R-:W-:Y:S01]  /*db00*/  BPT.TRAP 0x1 ;  /* 0x000000040000795c */ /* 0x000fe20000300000 */
.L_x_1909:
[----:B------:R-:W2:Y:S01]  /*db10*/  LDL R13, [R1+0x1c] ;  /* 0x00001c00010d7983 */ /* 0x000ea20000100800 */
[----:B------:R-:W-:-:S05]  /*db20*/  VIADD R20, R20, 0x13260 ;  /* 0x0001326014147836 */ /* 0x000fca0000000000 */
[----:B--2---:R-:W-:Y:S02]  /*db30*/  PRMT R20, R13, 0x654, R20 ;  /* 0x000006540d147816 */ /* 0x004fe40000000014 */
[----:B------:R-:W2:Y:S01]  /*db40*/  LDL R13, [R1+0x8] ;  /* 0x00000800010d7983 */ /* 0x000ea20000100800 */
[----:B------:R-:W-:Y:S01]  /*db50*/  F2FP.SATFINITE.E4M3.F32.PACK_AB_MERGE_C R8, R9, R8, RZ ;  /* 0x000000080908723e */ /* 0x000fe200048070ff */
[----:B------:R0:W-:Y:S01]  /*db60*/  SYNCS.ARRIVE.TRANS64.RED.A1T0 RZ, [R20+URZ], RZ ;  /* 0x000000ff14ff79a7 */ /* 0x0001e2000810043f */
        /* <DEDUP_REMOVED lines=75> */
[C---:B--2---:R-:W-:Y:S01]  /*e020*/  ISETP.GT.AND P0, PT, R12.reuse, R13, PT ;  /* 0x0000000d0c00720c */ /* 0x044fe20003f04270 */
[----:B------:R-:W-:-:S12]  /*e030*/  VIADD R12, R12, 0xffffffff ;  /* 0xffffffff0c0c7836 */ /* 0x000fd80000000000 */
[----:B0-----:R-:W-:Y:S05]  /*e040*/  @P0 BRA `(.L_x_1910) ;  /* 0xffffffd000080947 */ /* 0x001fea000383ffff */
[----:B------:R-:W-:Y:S05]  /*e050*/  BSYNC B1 ;  /* 0x0000000000017941 */ /* 0x000fea0003800000 */
.L_x_1898:
[----:B------:R-:W-:Y:S05]  /*e060*/  BSYNC B0 ;  /* 0x0000000000007941 */ /* 0x000fea0003800000 */
.L_x_1897:
[----:B------:R-:W-:Y:S01]  /*e070*/  ISETP.GE.AND P0, PT, R12, RZ, PT ;  /* 0x000000ff0c00720c */ /* 0x000fe20003f06270 */
[----:B------:R-:W-:-:S12]  /*e080*/  BSSY B0, `(.L_x_1911) ;  /* 0x0000252000007945 */ /* 0x000fd80003800000 */
[----:B------:R-:W-:Y:S05]  /*e090*/  @!P0 BRA `(.L_x_1912) ;  /* 0x0000002400408947 */ /* 0x000fea0003800000 */
[----:B------:R-:W-:Y:S02]  /*e0a0*/  IMAD.MOV.U32 R11, RZ, RZ, R0 ;  /* 0x000000ffff0b7224 */ /* 0x000fe400078e0000 */
[----:B------:R-:W-:Y:S02]  /*e0b0*/  IMAD.MOV.U32 R10, RZ, RZ, R3 ;  /* 0x000000ffff0a7224 */ /* 0x000fe400078e0003 */
[----:B------:R-:W-:Y:S02]  /*e0c0*/  IMAD.MOV.U32 R9, RZ, RZ, R157 ;  /* 0x000000ffff097224 */ /* 0x000fe400078e009d */
[----:B------:R-:W-:-:S07]  /*e0d0*/  IMAD.MOV.U32 R8, RZ, RZ, R22 ;  /* 0x000000ffff087224 */ /* 0x000fce00078e0016 */
.L_x_1924:
[----:B------:R-:W-:-:S05]  /*e0e0*/  VIADD R20, R8, 0x1 ;  /* 0x0000000108147836 */ /* 0x000fca0000000000 */
[----:B------:R-:W-:-:S04]  /*e0f0*/  ISETP.NE.AND P0, PT, R20, 0x2, PT ;  /* 0x000000021400780c */ /* 0x000fc80003f05270 */
[----:B------:R-:W-:Y:S02]  /*e100*/  SEL R20, R20, RZ, P0 ;  /* 0x000000ff14147207 */ /* 0x000fe40000000000 */
[----:B------:R-:W-:-:S03]  /*e110*/  SEL R0, RZ, 0x1, P0 ;  /* 0x00000001ff007807 */ /* 0x000fc60000000000 */
[----:B------:R-:W-:Y:S01]  /*e120*/  IMAD.MOV.U32 R22, RZ, RZ, R20 ;  /* 0x000000ffff167224 */ /* 0x000fe200078e0014 */
[----:B------:R-:W-:Y:S01]  /*e130*/  LOP3.LUT R157, R9, R0, RZ, 0x3c, !PT ;  /* 0x00000000099d7212 */ /* 0x000fe200078e3cff */
[----:B0-----:R-:W-:Y:S06]  /*e140*/  @!P1 BRA `(.L_x_1913) ;  /* 0x0000000000049947 */ /* 0x001fec0003800000 */
[----:B------:R-:W-:Y:S01]  /*e150*/  BPT.TRAP 0x1 ;  /* 0x000000040000795c */ /* 0x000fe20000300000 */
.L_x_1913:
[----:B------:R-:W-:Y:S01]  /*e160*/  IMAD R3, R22, 0x8, R16 ;  /* 0x0000000816037824 */ /* 0x000fe200078e0210 */
[----:B------:R-:W-:-:S04]  /*e170*/  SHF.L.U32 R14, R157, 0x1f, RZ ;  /* 0x0000001f9d0e7819 */ /* 0x000fc800000006ff */
[----:B------:R0:W1:Y:S01]  /*e180*/  SYNCS.PHASECHK.TRANS64.TRYWAIT P0, [R3+URZ+0x13230], R14 ;  /* 0x0132300e030075a7 */ /* 0x000062000800017f */
[----:B------:R-:W-:Y:S05]  /*e190*/  @!P1 BRA `(.L_x_1914) ;  /* 0x0000000000049947 */ /* 0x000fea0003800000 */
[----:B------:R-:W-:Y:S01]  /*e1a0*/  BPT.TRAP 0x1 ;  /* 0x000000040000795c */ /* 0x000fe20000300000 */
.L_x_1914:
        /* <DEDUP_REMOVED lines=8> */
.L_x_1916:
[----:B------:R-:W-:Y:S05]  /*e230*/  BSYNC B1 ;  /* 0x0000000000017941 */ /* 0x000fea0003800000 */
.L_x_1915:
        /* <DEDUP_REMOVED lines=87> */
.L_x_1918:
[----:B------:R-:W-:Y:S01]  /*e7b0*/  SHF.L.U32 R0, R9, 0x1f, RZ ;  /* 0x0000001f09007819 */ /* 0x000fe200000006ff */
[----:B------:R-:W-:-:S04]  /*e7c0*/  IMAD R13, R8, 0x8, R16 ;  /* 0x00000008080d7824 */ /* 0x000fc800078e0210 */
[----:B------:R0:W1:Y:S01]  /*e7d0*/  SYNCS.PHASECHK.TRANS64.TRYWAIT P0, [R13+URZ+0x13250], R0 ;  /* 0x013250000d0075a7 */ /* 0x000062000800017f */
[----:B------:R-:W-:Y:S05]  /*e7e0*/  @!P1 BRA `(.L_x_1919) ;  /* 0x0000000000049947 */ /* 0x000fea0003800000 */
[----:B------:R-:W-:Y:S01]  /*e7f0*/  BPT.TRAP 0x1 ;  /* 0x000000040000795c */ /* 0x000fe20000300000 */
.L_x_1919:
[----:B------:R-:W-:Y:S04]  /*e800*/  BSSY B1, `(.L_x_1920) ;  /* 0x0000004000017945 */ /* 0x000fe80003800000 */
[----:B-1----:R-:W-:Y:S05]  /*e810*/  @P0 BRA `(.L_x_1921) ;  /* 0x0000000000080947 */ /* 0x002fea0003800000 */
[----:B------:R-:W1:Y:S02]  /*e820*/  SYNCS.PHASECHK.TRANS64.TRYWAIT P0, [R13+URZ+0x13250], R0 ;  /* 0x013250000d0075a7 */ /* 0x000e64000800017f */
[----:B-1----:R-:W-:Y:S05]  /*e830*/  @!P0 BRA `(.L_x_1922) ;  /* 0x000000a0005c8947 */ /* 0x002fea0003800000 */
.L_x_1921:
[----:B------:R-:W-:Y:S05]  /*e840*/  BSYNC B1 ;  /* 0x0000000000017941 */ /* 0x000fea0003800000 */
.L_x_1920:
        /* <DEDUP_REMOVED lines=14> */
[----:B------:R-:W-:Y:S01]  /*e930*/  FMNMX.FTZ R0, R123, R0, !PT ;  /* 0x000000007b007209 */ /* 0x000fe20007810000 */
[----:B------:R-:W-:Y:S02]  /*e940*/  WARPGROUP.DEPBAR.LE gsb0, 0x0 ;  /* 0x00008000000079c5 */ /* 0x000fe40000010000 */
[----:B------:R-:W2:Y:S01]  /*e950*/  LDL.LU R155, [R1] ;  /* 0x00000000019b7983 */ /* 0x000ea20000300800 */
        /* <DEDUP_REMOVED lines=42> */
[----:B------:R-:W-:Y:S01]  /*ec00*/  R2UR UR6, R14 ;  /* 0x000000000e0672ca */ /* 0x000fe200000e0000 */
[----:B------:R-:W-:Y:S01]  /*ec10*/  VIADD R14, R8, 0x100 ;  /* 0x00000100080e7836 */ /* 0x000fe20000000000 */
[----:B------:R-:W-:Y:S01]  /*ec20*/  R2UR UR7, R15 ;  /* 0x000000000f0772ca */ /* 0x000fe200000e0000 */
[----:B------:R-:W-:Y:S01]  /*ec30*/  IMAD.MOV.U32 R15, RZ, RZ, -0x3ffffff0 ;  /* 0xc0000010ff0f7424 */ /* 0x000fe200078e00ff */
[----:B------:R-:W-:-:S02]  /*ec40*/  FMNMX.FTZ R9, R100, R9, !PT ;  /* 0x0000000964097209 */ /* 0x000fc40007810000 */
[----:B------:R-:W-:Y:S02]  /*ec50*/  FMNMX.FTZ R0, R102, R0, !PT ;  /* 0x0000000066007209 */ /* 0x000fe40007810000 */
[----:B------:R-:W-:Y:S02]  /*ec60*/  FMNMX.FTZ R9, R101, R9, !PT ;  /* 0x0000000965097209 */ /* 0x000fe40007810000 */
[----:B------:R-:W-:Y:S02]  /*ec70*/  FMNMX.FTZ R0, R103, R0, !PT ;  /* 0x0000000067007209 */ /* 0x000fe40007810000 */
[----:B------:R-:W-:Y:S02]  /*ec80*/  FMNMX.FTZ R9, R72, R9, !PT ;  /* 0x0000000948097209 */ /* 0x000fe40007810000 */
[----:B------:R-:W-:Y:S01]  /*ec90*/  FMNMX.FTZ R0, R74, R0, !PT ;  /* 0x000000004a007209 */ /* 0x000fe20007810000 */
[----:B------:R-:W-:Y:S01]  /*eca0*/  QGMMA.64x64x32.F32.E4M3.E4M3 R24, R148, gdesc[UR4], R24, gsb0 ;  /* 0x00e0000494187df3 */ /* 0x000fe20008000818 */
        /* <DEDUP_REMOVED lines=31> */
[----:B------:R-:W-:Y:S01]  /*eea0*/  R2UR UR7, R15 ;  /* 0x000000000f0772ca */ /* 0x000fe200000e0000 */
[----:B------:R-:W0:Y:S01]  /*eeb0*/  SHFL.BFLY PT, R14, R9, 0x2, 0x1f ;  /* 0x0c401f00090e7f89 */ /* 0x000e2200000e0000 */
[----:B------:R-:W-:-:S03]  /*eec0*/  IMAD.MOV.U32 R15, RZ, RZ, -0x3ffffff0 ;  /* 0xc0000010ff0f7424 */ /* 0x000fc600078e00ff */
[----:B------:R-:W1:Y:S01]  /*eed0*/  SHFL.BFLY PT, R3, R0, 0x2, 0x1f ;  /* 0x0c401f0000037f89 */ /* 0x000e6200000e0000 */
[----:B------:R-:W-:Y:S02]  /*eee0*/  WARPGROUP.DEPBAR.LE gsb0, 0x0 ;  /* 0x00008000000079c5 */ /* 0x000fe40000010000 */
[----:B------:R-:W-:-:S06]  /*eef0*/  WARPGROUP.ARRIVE ;  /* 0x00000000000079c5 */ /* 0x000fcc0000000000 */
[----:B------:R-:W-:Y:S01]  /*ef00*/  QGMMA.64x64x32.F32.E4M3.E4M3 R24, R144, gdesc[UR4], R24, gsb0 ;  /* 0x00e0000490187df3 */ /* 0x000fe20008000818 */
[----:B------:R-:W-:Y:S02]  /*ef10*/  R2UR UR7, R15 ;  /* 0x000000000f0772ca */ /* 0x000fe400000e0000 */
[----:B0-----:R-:W-:Y:S01]  /*ef20*/  FMNMX.FTZ R9, R9, R14, !PT ;  /* 0x0000000e09097209 */ /* 0x001fe20007810000 */
[----:B------:R-:W-:Y:S01]  /*ef30*/  VIADD R14, R8, 0x180 ;  /* 0x00000180080e7836 */ /* 0x000fe20000000000 */
[----:B-1----:R-:W-:-:S03]  /*ef40*/  FMNMX.FTZ R0, R0, R3, !PT ;  /* 0x0000000300007209 */ /* 0x002fc60007810000 */
[----:B------:R-:W0:Y:S01]  /*ef50*/  SHFL.BFLY PT, R3, R9, 0x1, 0x1f ;  /* 0x0c201f0009037f89 */ /* 0x000e2200000e0000 */
[----:B------:R-:W-:-:S03]  /*ef60*/  R2UR UR6, R14 ;  /* 0x000000000e0672ca */ /* 0x000fc600000e0000 */
[----:B------:R-:W1:Y:S01]  /*ef70*/  SHFL.BFLY PT, R14, R0, 0x1, 0x1f ;  /* 0x0c201f00000e7f89 */ /* 0x000e6200000e0000 */
        /* <DEDUP_REMOVED lines=16> */
[----:B------:R-:W-:-:S02]  /*f080*/  IMAD.MOV.U32 R57, RZ, RZ, -0x3ffffff0 ;  /* 0xc0000010ff397424 */ /* 0x000fc400078e00ff */
        /* <DEDUP_REMOVED lines=20> */
[----:B------:R-:W-:-:S01]  /*f1d0*/  FFMA.FTZ R72, R2, R72, -R11 ;  /* 0x0000004802487223 */ /* 0x000fc2000001080b */
[----:B------:R-:W-:Y:S01]  /*f1e0*/  FFMA.FTZ R73, R2, R73, -R11 ;  /* 0x0000004902497223 */ /* 0x000fe2000001080b */
[----:B------:R-:W-:-:S02]  /*f1f0*/  WARPGROUP.DEPBAR.LE gsb0, 0x0 ;  /* 0x00008000000079c5 */ /* 0x000fc40000010000 */
[----:B------:R-:W-:Y:S01]  /*f200*/  WARPGROUP.ARRIVE ;  /* 0x00000000000079c5 */ /* 0x000fe20000000000 */
        /* <DEDUP_REMOVED lines=14> */
[----:B------:R-:W-:Y:S01]  /*f2f0*/  QGMMA.64x64x32.F32.E4M3.E4M3 R24, R140, gdesc[UR4], R24, gsb0 ;  /* 0x00e000048c187df3 */ /* 0x000fe20008000818 */
[----:B------:R-:W-:-:S01]  /*f300*/  FFMA.FTZ R69, R2, R0, -8 ;  /* 0xc100000002457423 */ /* 0x000fc20000010000 */
[----:B------:R-:W4:Y:S01]  /*f310*/  MUFU.EX2 R124, R124 ;  /* 0x0000007c007c7308 */ /* 0x000f220000000800 */
[----:B------:R-:W-:Y:S01]  /*f320*/  R2UR UR7, R57 ;  /* 0x00000000390772ca */ /* 0x000fe200000e0000 */
[----:B------:R-:W-:-:S02]  /*f330*/  VIADD R56, R8, 0x200 ;  /* 0x0000020008387836 */ /* 0x000fc40000000000 */
[----:B------:R-:W-:-:S01]  /*f340*/  FFMA.FTZ R122, R2, R122, -R69 ;  /* 0x0000007a027a7223 */ /* 0x000fc20000010845 */
[C-C-:B------:R-:W-:Y:S01]  /*f350*/  FFMA.FTZ R123, R2.reuse, R123, -R69.reuse ;  /* 0x0000007b027b7223 */ /* 0x140fe20000010845 */
[----:B------:R-:W-:-:S01]  /*f360*/  FFMA.FTZ R8, R2, R99, -R69 ;  /* 0x0000006302087223 */ /* 0x000fc20000010845 */
[C-C-:B------:R-:W-:Y:S01]  /*f370*/  FFMA.FTZ R126, R2.reuse, R126, -R69.reuse ;  /* 0x0000007e027e7223 */ /* 0x140fe20000010845 */
[----:B------:R-:W-:-:S01]  /*f380*/  FFMA.FTZ R127, R2, R127, -R69 ;  /* 0x0000007f027f7223 */ /* 0x000fc20000010845 */
[----:B------:R-:W5:Y:S01]  /*f390*/  MUFU.EX2 R125, R125 ;  /* 0x0000007d007d7308 */ /* 0x000f620000000800 */
[----:B------:R-:W-:-:S01]  /*f3a0*/  FFMA.FTZ R130, R2, R130, -R69 ;  /* 0x0000008202827223 */ /* 0x000fc20000010845 */
[C-C-:B------:R-:W-:Y:S01]  /*f3b0*/  FFMA.FTZ R131, R2.reuse, R131, -R69.reuse ;  /* 0x0000008302837223 */ /* 0x140fe20000010845 */
        /* <DEDUP_REMOVED lines=11> */
[----:B------:R-:W-:Y:S01]  /*f470*/  FFMA.FTZ R90, R2, R90, -R69 ;  /* 0x0000005a025a7223 */ /* 0x000fe20000010845 */
[----:B--2---:R-:W-:-:S01]  /*f480*/  FFMA.FTZ R57, R10, R155, R14 ;  /* 0x0000009b0a397223 */ /* 0x004fc2000001000e */
[----:B------:R-:W-:Y:S01]  /*f490*/  MUFU.EX2 R9, R9 ;  /* 0x0000000900097308 */ /* 0x000fe20000000800 */
[----:B------:R-:W-:-:S01]  /*f4a0*/  FFMA.FTZ R91, R2, R91, -R69 ;  /* 0x0000005b025b7223 */ /* 0x000fc20000010845 */
[----:B------:R-:W-:Y:S01]  /*f4b0*/  FFMA.FTZ R94, R2, R94, -R69 ;  /* 0x0000005e025e7223 */ /* 0x000fe20000010845 */
[----:B0-----:R-:W-:-:S01]  /*f4c0*/  FADD.FTZ R57, R15, R57 ;  /* 0x000000390f397221 */ /* 0x001fc20000010000 */
[----:B------:R-:W-:Y:S01]  /*f4d0*/  R2UR UR6, R56 ;  /* 0x00000000380672ca */ /* 0x000fe200000e0000 */
[----:B------:R-:W-:-:S01]  /*f4e0*/  FFMA.FTZ R95, R2, R95, -R69 ;  /* 0x0000005f025f7223 */ /* 0x000fc20000010845 */
[----:B------:R-:W-:Y:S01]  /*f4f0*/  FFMA.FTZ R98, R2, R98, -R69 ;  /* 0x0000006202627223 */ /* 0x000fe20000010845 */
[----:B-1----:R-:W-:-:S01]  /*f500*/  FADD.FTZ R99, R120, R57 ;  /* 0x0000003978637221 */ /* 0x002fc20000010000 */
[----:B------:R-:W0:Y:S01]  /*f510*/  MUFU.EX2 R122, R122 ;  /* 0x0000007a007a7308 */ /* 0x000e220000000800 */
[----:B------:R-:W-:-:S01]  /*f520*/  FFMA.FTZ R56, R2, R102, -R69 ;  /* 0x0000006602387223 */ /* 0x000fc20000010845 */
[----:B------:R-:W1:Y:S01]  /*f530*/  S2R R155, SR_TID.X ;  /* 0x00000000009b7919 */ /* 0x000e620000002100 */
[----:B---3--:R-:W-:-:S01]  /*f540*/  FADD.FTZ R99, R121, R99 ;  /* 0x0000006379637221 */ /* 0x008fc20000010000 */
[C-C-:B------:R-:W-:Y:S01]  /*f550*/  FFMA.FTZ R103, R2.reuse, R103, -R69.reuse ;  /* 0x0000006702677223 */ /* 0x140fe20000010845 */
[----:B------:R-:W-:-:S01]  /*f560*/  FFMA.FTZ R74, R2, R74, -R69 ;  /* 0x0000004a024a7223 */ /* 0x000fc20000010845 */
[----:B------:R-:W-:Y:S01]  /*f570*/  FFMA.FTZ R75, R2, R75, -R69 ;  /* 0x0000004b024b7223 */ /* 0x000fe20000010845 */
[----:B----4-:R-:W-:-:S01]  /*f580*/  FADD.FTZ R99, R124, R99 ;  /* 0x000000637c637221 */ /* 0x010fc20000010000 */
[----:B------:R-:W2:Y:S01]  /*f590*/  MUFU.EX2 R129, R129 ;  /* 0x0000008100817308 */ /* 0x000ea20000000800 */
[----:B------:R-:W-:-:S01]  /*f5a0*/  FFMA.FTZ R78, R2, R78, -R69 ;  /* 0x0000004e024e7223 */ /* 0x000fc20000010845 */
[----:B------:R-:W-:Y:S01]  /*f5b0*/  FFMA.FTZ R79, R2, R79, -R69 ;  /* 0x0000004f024f7223 */ /* 0x000fe20000010845 */
[----:B-----5:R-:W-:-:S01]  /*f5c0*/  FADD.FTZ R99, R125, R99 ;  /* 0x000000637d637221 */ /* 0x020fc20000010000 */
[C-C-:B------:R-:W-:Y:S01]  /*f5d0*/  FFMA.FTZ R82, R2.reuse, R82, -R69.reuse ;  /* 0x0000005202527223 */ /* 0x140fe20000010845 */
[----:B------:R-:W-:-:S01]  /*f5e0*/  FFMA.FTZ R83, R2, R83, -R69 ;  /* 0x0000005302537223 */ /* 0x000fc20000010845 */
[----:B------:R-:W-:Y:S01]  /*f5f0*/  FFMA.FTZ R86, R2, R86, -R69 ;  /* 0x0000005602567223 */ /* 0x000fe20000010845 */
[----:B------:R-:W-:-:S01]  /*f600*/  FADD.FTZ R99, R128, R99 ;  /* 0x0000006380637221 */ /* 0x000fc20000010000 */
[----:B------:R-:W3:Y:S01]  /*f610*/  MUFU.EX2 R123, R123 ;  /* 0x0000007b007b7308 */ /* 0x000ee20000000800 */
[----:B0-----:R-:W-:-:S01]  /*f620*/  FFMA.FTZ R21, R9, R21, R122 ;  /* 0x0000001509157223 */ /* 0x001fc2000001007a */
[C-C-:B------:R-:W-:Y:S01]  /*f630*/  FFMA.FTZ R87, R2.reuse, R87, -R69.reuse ;  /* 0x0000005702577223 */ /* 0x140fe20000010845 */
        /* <DEDUP_REMOVED lines=11> */
[----:B---3--:R-:W-:-:S01]  /*f6f0*/  FADD.FTZ R21, R123, R21 ;  /* 0x000000157b157221 */ /* 0x008fc20000010000 */
[----:B-1----:R-:W-:-:S04]  /*f700*/  LOP3.LUT R102, R155, 0x7f, RZ, 0xc0, !PT ;  /* 0x0000007f9b667812 */ /* 0x002fc800078ec0ff */
[----:B------:R-:W-:Y:S02]  /*f710*/  ISETP.NE.AND P0, PT, R102, RZ, PT ;  /* 0x000000ff6600720c */ /* 0x000fe40003f05270 */
[----:B------:R-:W1:Y:S01]  /*f720*/  MUFU.EX2 R105, R105 ;  /* 0x0000006900697308 */ /* 0x000e620000000800 */
[----:B0-----:R-:W-:-:S01]  /*f730*/  FADD.FTZ R99, R104, R99 ;  /* 0x0000006368637221 */ /* 0x001fc20000010000 */
[----:B------:R-:W-:Y:S02]  /*f740*/  WARPGROUP.DEPBAR.LE gsb0, 0x0 ;  /* 0x00008000000079c5 */ /* 0x000fe40000010000 */
[----:B------:R-:W-:-:S04]  /*f750*/  WARPGROUP.ARRIVE ;  /* 0x00000000000079c5 */ /* 0x000fc80000000000 */
[----:B------:R-:W0:Y:S01]  /*f760*/  MUFU.EX2 R127, R127 ;  /* 0x0000007f007f7308 */ /* 0x000e220000000800 */
[----:B--2---:R-:W-:-:S02]  /*f770*/  FADD.FTZ R21, R126, R21 ;  /* 0x000000157e157221 */ /* 0x004fc40000010000 */
[----:B------:R-:W-:Y:S01]  /*f780*/  @!P0 IMAD R20, R20, 0x8, R16 ;  /* 0x0000000814148824 */ /* 0x000fe200078e0210 */
[----:B------:R-:W-:Y:S03]  /*f790*/  QGMMA.64x64x32.F32.E4M3.E4M3 R24, R136, gdesc[UR4], R24, gsb0 ;  /* 0x00e0000488187df3 */ /* 0x000fe60008000818 */
[----:B------:R-:W-:Y:S01]  /*f7a0*/  @!P0 VIADD R20, R20, 0x13240 ;  /* 0x0001324014148836 */ /* 0x000fe20000000000 */
[----:B------:R-:W2:Y:S01]  /*f7b0*/  MUFU.EX2 R108, R108 ;  /* 0x0000006c006c7308 */ /* 0x000ea20000000800 */
[----:B-1----:R-:W-:-:S03]  /*f7c0*/  FADD.FTZ R99, R105, R99 ;  /* 0x0000006369637221 */ /* 0x002fc60000010000 */
[----:B------:R-:W-:-:S04]  /*f7d0*/  @!P0 PRMT R20, RZ, 0x654, R20 ;  /* 0x00000654ff148816 */ /* 0x000fc80000000014 */
        /* <DEDUP_REMOVED lines=18> */
[----:B------:R-:W-:Y:S02]  /*f900*/  WARPGROUP.DEPBAR.LE gsb0, 0x0 ;  /* 0x00008000000079c5 */ /* 0x000fe40000010000 */
[----:B------:R1:W-:Y:S04]  /*f910*/  @!P0 SYNCS.ARRIVE.TRANS64.RED.A1T0 RZ, [R20+URZ], RZ ;  /* 0x000000ff14ff89a7 */ /* 0x0003e8000810043f */
[----:B------:R-:W3:Y:S01]  /*f920*/  MUFU.EX2 R117, R117 ;  /* 0x0000007500757308 */ /* 0x000ee20000000800 */
[----:B0-----:R-:W-:-:S07]  /*f930*/  FADD.FTZ R99, R116, R99 ;  /* 0x0000006374637221 */ /* 0x001fce0000010000 */
[----:B------:R-:W0:Y:S01]  /*f940*/  MUFU.EX2 R107, R107 ;  /* 0x0000006b006b7308 */ /* 0x000e220000000800 */
[----:B--2---:R-:W-:-:S07]  /*f950*/  FADD.FTZ R21, R106, R21 ;  /* 0x000000156a157221 */ /* 0x004fce0000010000 */
[----:B------:R-:W2:Y:S01]  /*f960*/  MUFU.EX2 R88, R88 ;  /* 0x0000005800587308 */ /* 0x000ea20000000800 */
[----:B---3--:R-:W-:-:S07]  /*f970*/  FADD.FTZ R99, R117, R99 ;  /* 0x0000006375637221 */ /* 0x008fce0000010000 */
        /* <DEDUP_REMOVED lines=90> */
[----:B------:R-:W1:Y:S01]  /*ff20*/  MUFU.EX2 R11, R11 ;  /* 0x0000000b000b7308 */ /* 0x000e620000000800 */
[----:B0-----:R-:W-:-:S07]  /*ff30*/  FADD.FTZ R99, R68, R99 ;  /* 0x0000006344637221 */ /* 0x001fce0000010000 */
[----:B------:R-:W0:Y:S01]  /*ff40*/  MUFU.EX2 R59, R59 ;  /* 0x0000003b003b7308 */ /* 0x000e220000000800 */
[----:B--2---:R-:W-:-:S07]  /*ff50*/  FADD.FTZ R21, R58, R21 ;  /* 0x000000153a157221 */ /* 0x004fce0000010000 */
[----:B------:R-:W2:Y:S01]  /*ff60*/  MUFU.EX2 R62, R62 ;  /* 0x0000003e003e7308 */ /* 0x000ea20000000800 */
[----:B-1----:R-:W-:-:S05]  /*ff70*/  FADD.FTZ R20, R11, R99 ;  /* 0x000000630b147221 */ /* 0x002fca0000010000 */
[----:B------:R1:W-:Y:S02]  /*ff80*/  STL [R1], R20 ;  /* 0x0000001401007387 */ /* 0x0003e40000100800 */
        /* <DEDUP_REMOVED lines=9> */
[----:B--2---:R-:W-:-:S04]  /*10020*/  FADD.FTZ R21, R67, R21 ;  /* 0x0000001543157221 */ /* 0x004fc80000010000 */
[----:B---3--:R-:W-:-:S04]  /*10030*/  FADD.FTZ R21, R70, R21 ;  /* 0x0000001546157221 */ /* 0x008fc80000010000 */
[----:B0-----:R-:W-:Y:S01]  /*10040*/  FADD.FTZ R21, R69, R21 ;  /* 0x0000001545157221 */ /* 0x001fe20000010000 */
[----:B-1----:R-:W-:Y:S06]  /*10050*/  @!P1 BRA `(.L_x_1923) ;  /* 0x0000000000049947 */ /* 0x002fec0003800000 */
[----:B------:R-:W-:Y:S01]  /*10060*/  BPT.TRAP 0x1 ;  /* 0x000000040000795c */ /* 0x000fe20000300000 */
.L_x_1923:
[----:B------:R-:W2:Y:S01]  /*10070*/  LDL R20, [R1+0x1c] ;  /* 0x00001c0001147983 */ /* 0x000ea20000100800 */
[----:B------:R-:W-:Y:S01]  /*10080*/  ISETP.GT.AND P0, PT, R12, RZ, PT ;  /* 0x000000ff0c00720c */ /* 0x000fe20003f04270 */
[----:B------:R-:W-:Y:S01]  /*10090*/  VIADD R13, R13, 0x13260 ;  /* 0x000132600d0d7836 */ /* 0x000fe20000000000 */
        /* <DEDUP_REMOVED lines=77> */
[----:B--2---:R-:W-:-:S04]  /*10570*/  PRMT R13, R20, 0x654, R13 ;  /* 0x00000654140d7816 */ /* 0x004fc8000000000d */
[----:B------:R0:W-:Y:S01]  /*10580*/  SYNCS.ARRIVE.TRANS64.RED.A1T0 RZ, [R13+URZ], RZ ;  /* 0x000000ff0dff79a7 */ /* 0x0001e2000810043f */
[----:B------:R-:W-:Y:S05]  /*10590*/  @P0 BRA `(.L_x_1924) ;  /* 0xffffffd800d00947 */ /* 0x000fea000383ffff */
.L_x_1912:
[----:B------:R-:W-:Y:S05]  /*105a0*/  BSYNC B0 ;  /* 0x0000000000007941 */ /* 0x000fea0003800000 */
.L_x_1911:
[----:B------:R-:W-:Y:S06]  /*105b0*/  BAR.ARV 0x8, 0x1a0 ;  /* 0x0206800000007b1d */ /* 0x000fec0000002000 */
[----:B------:R-:W-:Y:S05]  /*105c0*/  @!P1 BRA `(.L_x_1925) ;  /* 0x0000000000049947 */ /* 0x000fea0003800000 */
[----:B------:R-:W-:Y:S01]  /*105d0*/  BPT.TRAP 0x1 ;  /* 0x000000040000795c */ /* 0x000fe20000300000 */
.L_x_1925:
[----:B0-----:R-:W-:Y:S01]  /*105e0*/  IMAD R13, R22, 0x8, R16 ;  /* 0x00000008160d7824 */ /* 0x001fe200078e0210 */
[----:B------:R-:W-:-:S04]  /*105f0*/  SHF.L.U32 R4, R157, 0x1f, RZ ;  /* 0x0000001f9d047819 */ /* 0x000fc800000006ff */
[----:B------:R0:W1:Y:S01]  /*10600*/  SYNCS.PHASECHK.TRANS64.TRYWAIT P0, [R13+URZ+0x13250], R4 ;  /* 0x013250040d0075a7 */ /* 0x000062000800017f */
[----:B------:R-:W-:Y:S05]  /*10610*/  @!P1 BRA `(.L_x_1926) ;  /* 0x0000000000049947 */ /* 0x000fea0003800000 */
[----:B------:R-:W-:Y:S01]  /*10620*/  BPT.TRAP 0x1 ;  /* 0x000000040000795c */ /* 0x000fe20000300000 */
.L_x_1926:
[----:B------:R-:W-:Y:S04]  /*10630*/  BSSY B0, `(.L_x_1927) ;  /* 0x0000004000007945 */ /* 0x000fe80003800000 */
[----:B-1----:R-:W-:Y:S05]  /*10640*/  @P0 BRA `(.L_x_1928) ;  /* 0x0000000000080947 */ /* 0x002fea0003800000 */
[----:B------:R-:W1:Y:S02]  /*10650*/  SYNCS.PHASECHK.TRANS64.TRYWAIT P0, [R13+URZ+0x13250], R4 ;  /* 0x013250040d0075a7 */ /* 0x000e64000800017f */
[----:B-1----:R-:W-:Y:S05]  /*10660*/  @!P0 BRA `(.L_x_1929) ;  /* 0x0000008000e48947 */ /* 0x002fea0003800000 */
.L_x_1928:
[----:B------:R-:W-:Y:S05]  /*10670*/  BSYNC B0 ;  /* 0x0000000000007941 */ /* 0x000fea0003800000 */
.L_x_1927:
[----:B------:R-:W2:Y:S04]  /*10680*/  LDL R8, [R1+0x5c] ;  /* 0x00005c0001087983 */ /* 0x000ea80000100800 */
[----:B------:R-:W3:Y:S01]  /*10690*/  LDL R9, [R1+0x44] ;  /* 0x0000440001097983 */ /* 0x000ee20000100800 */
[----:B------:R-:W-:-:S03]  /*106a0*/  ULDC.64 UR4, c[0x0][0x9a0] ;  /* 0x0002680000047ab9 */ /* 0x000fc60000000a00 */
[----:B------:R-:W4:Y:S04]  /*106b0*/  LDL.LU R14, [R1+0x64] ;  /* 0x00006400010e7983 */ /* 0x000f280000300800 */
[----:B------:R-:W5:Y:S01]  /*106c0*/  LDL.LU R12, [R1] ;  /* 0x00000000010c7983 */ /* 0x000f620000300800 */
[----:B------:R-:W-:Y:S01]  /*106d0*/  VIADD R16, R16, 0x1000 ;  /* 0x0000100010107836 */ /* 0x000fe20000000000 */
[----:B------:R-:W-:Y:S01]  /*106e0*/  ISETP.NE.U32.AND P0, PT, RZ, UR4, PT ;  /* 0x00000004ff007c0c */ /* 0x000fe2000bf05070 */
[----:B------:R-:W-:-:S03]  /*106f0*/  WARPGROUP.ARRIVE ;  /* 0x00000000000079c5 */ /* 0x000fc60000000000 */
[----:B------:R-:W-:Y:S02]  /*10700*/  SHF.R.U32.HI R16, RZ, 0x4, R16 ;  /* 0x00000004ff107819 */ /* 0x000fe40000011610 */
[----:B------:R-:W-:Y:S02]  /*10710*/  ISETP.NE.AND.EX P0, PT, RZ, UR5, PT, P0 ;  /* 0x00000005ff007c0c */ /* 0x000fe4000bf05300 */
[----:B------:R-:W-:-:S04]  /*10720*/  LOP3.LUT R16, R16, 0x3fff, RZ, 0xc0, !PT ;  /* 0x00003fff10107812 */ /* 0x000fc800078ec0ff */
[----:B------:R-:W-:-:S05]  /*10730*/  LOP3.LUT R5, R16, 0x10000, RZ, 0xfc, !PT ;  /* 0x0001000010057812 */ /* 0x000fca00078efcff */
[----:B01----:R-:W-:Y:S02]  /*10740*/  IMAD R4, R22, 0x280, R5 ;  /* 0x0000028016047824 */ /* 0x003fe400078e0205 */
[----:B------:R-:W-:Y:S01]  /*10750*/  IMAD.MOV.U32 R5, RZ, RZ, -0x3ffffff0 ;  /* 0xc0000010ff057424 */ /* 0x000fe200078e00ff */
[----:B------:R-:W2:Y:S02]  /*10760*/  @P0 LDC.64 R10, c[0x0][0x9c8] ;  /* 0x00027200ff0a0b82 */ /* 0x000ea40000000a00 */
[----:B------:R-:W-:Y:S02]  /*10770*/  R2UR UR6, R4 ;  /* 0x00000000040672ca */ /* 0x000fe400000e0000 */
[----:B------:R-:W-:-:S04]  /*10780*/  R2UR UR7, R5 ;  /* 0x00000000050772ca */ /* 0x000fc800000e0000 */
[----:B------:R-:W0:Y:S09]  /*10790*/  @P0 LDC.64 R6, c[0x0][0x9d0] ;  /* 0x00027400ff060b82 */ /* 0x000e320000000a00 */
[----:B------:R-:W-:Y:S03]  /*107a0*/  QGMMA.64x64x32.F32.E4M3.E4M3 R24, R152, gdesc[UR4], R24, gsb0 ;  /* 0x00e0000498187df3 */ /* 0x000fe60008000818 */
[----:B------:R-:W-:-:S02]  /*107b0*/  WARPGROUP.DEPBAR.LE gsb0, 0x0 ;  /* 0x00008000000079c5 */ /* 0x000fc40000010000 */
[----:B------:R-:W-:Y:S01]  /*107c0*/  WARPGROUP.ARRIVE ;  /* 0x00000000000079c5 */ /* 0x000fe20000000000 */
[----:B--2---:R-:W-:-:S04]  /*107d0*/  @P0 IMAD R8, R8, R10, RZ ;  /* 0x0000000a08080224 */ /* 0x004fc800078e02ff */
[C---:B---3--:R-:W-:Y:S02]  /*107e0*/  @P0 IMAD R11, R9.reuse, R11, R8 ;  /* 0x0000000b090b0224 */ /* 0x048fe400078e0208 */
[----:B------:R-:W-:Y:S01]  /*107f0*/  @P0 IMAD.WIDE.U32 R8, R9, R10, RZ ;  /* 0x0000000a09080225 */ /* 0x000fe200078e00ff */
[----:B----4-:R-:W-:-:S03]  /*10800*/  @P0 SHF.R.S32.HI R5, RZ, 0x1f, R14 ;  /* 0x0000001fff050819 */ /* 0x010fc6000001140e */
[----:B------:R-:W-:Y:S02]  /*10810*/  @P0 IMAD.IADD R9, R9, 0x1, R11 ;  /* 0x0000000109090824 */ /* 0x000fe400078e020b */
[----:B0-----:R-:W-:-:S04]  /*10820*/  @P0 IMAD R10, R5, R6, RZ ;  /* 0x00000006050a0224 */ /* 0x001fc800078e02ff */
        /* <DEDUP_REMOVED lines=13> */
[----:B-----5:R-:W-:Y:S01]  /*10900*/  SHFL.BFLY PT, R5, R12, 0x2, 0x1f ;  /* 0x0c401f000c057f89 */ /* 0x020fe200000e0000 */
[----:B------:R-:W-:-:S03]  /*10910*/  IMAD.MOV.U32 R20, RZ, RZ, -0x800000 ;  /* 0xff800000ff147424 */ /* 0x000fc600078e00ff */
        /* <DEDUP_REMOVED lines=9> */
[----:B------:R-:W-:Y:S01]  /*109b0*/  IMAD.MOV.U32 R21, RZ, RZ, -0x800000 ;  /* 0xff800000ff157424 */ /* 0x000fe200078e00ff */
[----:B------:R-:W-:-:S02]  /*109c0*/  WARPGROUP.DEPBAR.LE gsb0, 0x0 ;  /* 0x00008000000079c5 */ /* 0x000fc40000010000 */
        /* <DEDUP_REMOVED lines=40> */
.L_x_1930:
[----:B------:R-:W2:Y:S01]  /*10c50*/  LDL.LU R3, [R1+0x1c] ;  /* 0x00001c0001037983 */ /* 0x000ea20000300800 */
[----:B------:R-:W-:Y:S02]  /*10c60*/  VIADD R0, R13, 0x13260 ;  /* 0x000132600d007836 */ /* 0x000fe40000000000 */
[-C--:B------:R-:W-:Y:S01]  /*10c70*/  FMUL.FTZ R60, R25, R5.reuse ;  /* 0x00000005193c7220 */ /* 0x080fe20000410000 */
[-C--:B------:R-:W-:Y:S02]  /*10c80*/  FMUL.FTZ R62, R24, R5.reuse ;  /* 0x00000005183e7220 */ /* 0x080fe40000410000 */
[----:B--2---:R-:W-:Y:S02]  /*10c90*/  PRMT R0, R3, 0x654, R0 ;  /* 0x0000065403007816 */ /* 0x004fe40000000000 */
[----:B------:R-:W2:Y:S01]  /*10ca0*/  LDL.LU R3, [R1+0x58] ;  /* 0x0000580001037983 */ /* 0x000ea20000300800 */
[----:B------:R-:W-:Y:S01]  /*10cb0*/  VIADD R22, R22, 0x1 ;  /* 0x0000000116167836 */ /* 0x000fe20000000000 */
[----:B------:R0:W-:Y:S01]  /*10cc0*/  SYNCS.ARRIVE.TRANS64.RED.A1T0 RZ, [R0+URZ], RZ ;  /* 0x000000ff00ff79a7 */ /* 0x0001e2000810043f */
[-C--:B------:R-:W-:Y:S01]  /*10cd0*/  FMUL.FTZ R57, R29, R5.reuse ;  /* 0x000000051d397220 */ /* 0x080fe20000410000 */
[-C--:B------:R-:W-:Y:S01]  /*10ce0*/  FMUL.FTZ R58, R32, R5.reuse ;  /* 0x00000005203a7220 */ /* 0x080fe20000410000 */
[-C--:B------:R-:W-:Y:S01]  /*10cf0*/  FMUL.FTZ R56, R33, R5.reuse ;  /* 0x0000000521387220 */ /* 0x080fe20000410000 */
[----:B------:R-:W-:Y:S01]  /*10d00*/  ISETP.NE.AND P1, PT, R22, 0x2, PT ;  /* 0x000000021600780c */ /* 0x000fe20003f25270 */
[-C--:B------:R-:W-:Y:S01]  /*10d10*/  FMUL.FTZ R33, R36, R5.reuse ;  /* 0x0000000524217220 */ /* 0x080fe20000410000 */
[-C--:B------:R-:W-:Y:S01]  /*10d20*/  FMUL.FTZ R29, R37, R5.reuse ;  /* 0x00000005251d7220 */ /* 0x080fe20000410000 */
[-C--:B------:R-:W-:Y:S01]  /*10d30*/  FMUL.FTZ R32, R40, R5.reuse ;  /* 0x0000000528207220 */ /* 0x080fe20000410000 */
[----:B0-----:R-:W-:Y:S01]  /*10d40*/  SEL R0, RZ, 0x1, P1 ;  /* 0x00000001ff007807 */ /* 0x001fe20000800000 */
        /* <DEDUP_REMOVED lines=25> */
[----:B------:R-:W-:-:S02]  /*10ee0*/  LOP3.LUT R157, R157, R0, RZ, 0x3c, !PT ;  /* 0x000000009d9d7212 */ /* 0x000fc400078e3cff */
[----:B------:R-:W-:Y:S01]  /*10ef0*/  SEL R22, R22, RZ, P1 ;  /* 0x000000ff16167207 */ /* 0x000fe20000800000 */
[----:B--2---:R-:W-:-:S05]  /*10f00*/  VIADD R3, R3, 0x1 ;  /* 0x0000000103037836 */ /* 0x004fca0000000000 */
[----:B------:R0:W-:Y:S02]  /*10f10*/  STL [R1+0x58], R3 ;  /* 0x0000580301007387 */ /* 0x0001e40000100800 */
.L_x_1864:
[----:B------:R-:W1:Y:S08]  /*10f20*/  S2UR UR4, SR_CgaCtaId ;  /* 0x00000000000479c3 */ /* 0x000e700000008800 */
[----:B------:R-:W-:Y:S01]  /*10f30*/  BAR.SYNC.DEFER_BLOCKING 0x5, 0x200 ;  /* 0x0148000000007b1d */ /* 0x000fe20000010000 */
[----:B------:R-:W-:-:S05]  /*10f40*/  MOV R16, 0x400 ;  /* 0x0000040000107802 */ /* 0x000fca0000000f00 */
[----:B------:R-:W-:Y:S01]  /*10f50*/  BSSY B0, `(.L_x_1931) ;  /* 0x00001c8000007945 */ /* 0x000fe20003800000 */
[----:B-1----:R-:W-:-:S05]  /*10f60*/  IMAD.U32 R0, RZ, RZ, UR4 ;  /* 0x00000004ff007e24 */ /* 0x002fca000f8e00ff */
[----:B------:R-:W-:Y:S01]  /*10f70*/  LEA R16, R0, R16, 0x18 ;  /* 0x0000001000107211 */ /* 0x000fe200078ec0ff */
[----:B------:R-:W-:Y:S04]  /*10f80*/  STL [R1+0x1c], R0 ;  /* 0x00001c0001007387 */ /* 0x000fe80000100800 */
[----:B------:R-:W1:Y:S04]  /*10f90*/  LDS.128 R44, [R16+0x132d0] ;  /* 0x0132d000102c7984 */ /* 0x000e680000000c00 */
[----:B-1----:R1:W-:Y:S04]  /*10fa0*/  STL.64 [R1], R44 ;  /* 0x0000002c01007387 */ /* 0x0023e80000100a00 */
[----:B------:R1:W-:Y:S01]  /*10fb0*/  STL.64 [R1+0x8], R46 ;  /* 0x0000082e01007387 */ /* 0x0003e20000100a00 */
[----:B------:R-:W-:Y:S06]  /*10fc0*/  BAR.ARV 0x4, 0x200 ;  /* 0x0108000000007b1d */ /* 0x000fec0000002000 */
[----:B------:R-:W-:Y:S05]  /*10fd0*/  @P0 BRA `(.L_x_1932) ;  /* 0x0000001000a00947 */ /* 0x000fea0003800000 */
[----:B------:R-:W2:Y:S01]  /*10fe0*/  S2R R34, SR_TID.X ;  /* 0x0000000000227919 */ /* 0x000ea20000002100 */
[----:B------:R-:W-:Y:S01]  /*10ff0*/  ULDC.64 UR4, c[0x4][0x38] ;  /* 0x01000e0000047ab9 */ /* 0x000fe20000000a00 */
[----:B-----5:R-:W3:Y:S04]  /*11000*/  LDL R28, [R1+0x70] ;  /* 0x00007000011c7983 */ /* 0x020ee80000100800 */
[----:B-1----:R-:W4:Y:S04]  /*11010*/  LDL.LU R44, [R1+0x50] ;  /* 0x00005000012c7983 */ /* 0x002f280000300800 */
[----:B------:R-:W4:Y:S01]  /*11020*/  LDL.LU R42, [R1+0x54] ;  /* 0x00005400012a7983 */ /* 0x000f220000300800 */
[----:B--2---:R-:W-:-:S05]  /*11030*/  IMAD.SHL.U32 R0, R34, 0x4, RZ ;  /* 0x0000000422007824 */ /* 0x004fca00078e00ff */
[----:B------:R-:W-:-:S04]  /*11040*/  LOP3.LUT R0, R0, 0xc, RZ, 0xc0, !PT ;  /* 0x0000000c00007812 */ /* 0x000fc800078ec0ff */
[----:B------:R-:W-:-:S05]  /*11050*/  IADD3 R2, P0, R0, UR4, RZ ;  /* 0x0000000400027c10 */ /* 0x000fca000ff1e0ff */
[----:B0-----:R-:W-:Y:S01]  /*11060*/  IMAD.X R3, RZ, RZ, UR5, P0 ;  /* 0x00000005ff037e24 */ /* 0x001fe200080e06ff */
[----:B------:R-:W0:Y:S01]  /*11070*/  S2R R43, SR_SWINHI ;  /* 0x00000000002b7919 */ /* 0x000e220000002f00 */
[----:B------:R-:W-:Y:S01]  /*11080*/  F2FP.BF16.F32.PACK_AB R12, R11, R12 ;  /* 0x0000000c0b0c723e */ /* 0x000fe200000010ff */
[----:B------:R-:W-:Y:S02]  /*11090*/  ULDC.64 UR4, c[0x0][0xbd8] ;  /* 0x0002f60000047ab9 */ /* 0x000fe40000000a00 */
[----:B------:R1:W2:Y:S01]  /*110a0*/  LDG.E.CONSTANT R0, desc[UR40][R2.64] ;  /* 0x0000002802007981 */ /* 0x0002a2000c1e9900 */
[----:B------:R-:W-:Y:S02]  /*110b0*/  F2FP.BF16.F32.PACK_AB R9, R9, R10 ;  /* 0x0000000a0909723e */ /* 0x000fe400000010ff */
[----:B------:R-:W-:Y:S02]  /*110c0*/  F2FP.BF16.F32.PACK_AB R30, R30, R31 ;  /* 0x0000001f1e1e723e */ /* 0x000fe400000010ff */
[----:B------:R-:W-:-:S02]  /*110d0*/  F2FP.BF16.F32.PACK_AB R27, R26, R27 ;  /* 0x0000001b1a1b723e */ /* 0x000fc400000010ff */
[----:B------:R-:W-:Y:S02]  /*110e0*/  F2FP.BF16.F32.PACK_AB R15, R15, R24 ;  /* 0x000000180f0f723e */ /* 0x000fe400000010ff */
[----:B------:R-:W-:Y:S02]  /*110f0*/  F2FP.BF16.F32.PACK_AB R59, R59, R62 ;  /* 0x0000003e3b3b723e */ /* 0x000fe400000010ff */
[----:B-1----:R-:W-:Y:S02]  /*11100*/  LOP3.LUT P0, R2, R34, 0x3, RZ, 0xc0, !PT ;  /* 0x0000000322027812 */ /* 0x002fe4000780c0ff */
[----:B------:R-:W-:Y:S02]  /*11110*/  F2FP.BF16.F32.PACK_AB R60, R57, R60 ;  /* 0x0000003c393c723e */ /* 0x000fe400000010ff */
[----:B------:R-:W-:Y:S02]  /*11120*/  ISETP.EQ.OR P0, PT, R2, 0x3, !P0 ;  /* 0x000000030200780c */ /* 0x000fe40004702670 */
[----:B------:R-:W-:-:S02]  /*11130*/  F2FP.BF16.F32.PACK_AB R25, R25, R32 ;  /* 0x000000201919723e */ /* 0x000fc400000010ff */
[----:B------:R-:W-:Y:S02]  /*11140*/  F2FP.BF16.F32.PACK_AB R14, R13, R14 ;  /* 0x0000000e0d0e723e */ /* 0x000fe400000010ff */
[----:B------:R-:W-:Y:S02]  /*11150*/  F2FP.BF16.F32.PACK_AB R40, R40, R41 ;  /* 0x000000292828723e */ /* 0x000fe400000010ff */
[----:B------:R-:W-:Y:S02]  /*11160*/  F2FP.BF16.F32.PACK_AB R37, R36, R37 ;  /* 0x000000252425723e */ /* 0x000fe400000010ff */
[----:B------:R-:W-:Y:S02]  /*11170*/  F2FP.BF16.F32.PACK_AB R7, R7, R8 ;  /* 0x000000080707723e */ /* 0x000fe400000010ff */
[----:B------:R-:W-:Y:S02]  /*11180*/  F2FP.BF16.F32.PACK_AB R4, R55, R4 ;  /* 0x000000043704723e */ /* 0x000fe400000010ff */
[----:B------:R-:W-:-:S02]  /*11190*/  MOV R2, R16 ;  /* 0x0000001000027202 */ /* 0x000fc40000000f00 */
[----:B0-----:R-:W-:Y:S02]  /*111a0*/  MOV R3, R43 ;  /* 0x0000002b00037202 */ /* 0x001fe40000000f00 */
        /* <DEDUP_REMOVED lines=11> */
[----:B------:R-:W-:Y:S02]  /*11260*/  F2FP.BF16.F32.PACK_AB R33, R33, R58 ;  /* 0x0000003a2121723e */ /* 0x000fe400000010ff */
[----:B------:R-:W-:Y:S02]  /*11270*/  F2FP.BF16.F32.PACK_AB R56, R29, R56 ;  /* 0x000000381d38723e */ /* 0x000fe400000010ff */
[----:B------:R-:W-:Y:S02]  /*11280*/  SEL R37, R37, R40, P0 ;  /* 0x0000002825257207 */ /* 0x000fe40000000000 */
[----:B------:R-:W-:Y:S01]  /*11290*/  F2FP.BF16.F32.PACK_AB R6, R5, R6 ;  /* 0x000000060506723e */ /* 0x000fe200000010ff */
[----:B------:R-:W4:Y:S01]  /*112a0*/  LDL R40, [R1+0x48] ;  /* 0x0000480001287983 */ /* 0x000f220000100800 */
[----:B------:R-:W-:Y:S02]  /*112b0*/  SEL R29, R33, R56, P0 ;  /* 0x00000038211d7207 */ /* 0x000fe40000000000 */
[----:B------:R-:W-:-:S02]  /*112c0*/  SEL R33, R56, R33, P0 ;  /* 0x0000002138217207 */ /* 0x000fc40000000000 */
[----:B------:R-:W-:Y:S02]  /*112d0*/  SEL R35, R9, R6, P0 ;  /* 0x0000000609237207 */ /* 0x000fe40000000000 */
[----:B------:R-:W-:Y:S01]  /*112e0*/  SEL R39, R6, R9, P0 ;  /* 0x0000000906277207 */ /* 0x000fe20000000000 */
[----:B---3--:R-:W-:-:S03]  /*112f0*/  IMAD.WIDE R10, R28, 0x2, R2 ;  /* 0x000000021c0a7825 */ /* 0x008fc600078e0202 */
[C---:B------:R-:W-:Y:S02]  /*11300*/  LOP3.LUT R27, R10.reuse, 0x380, RZ, 0xc0, !PT ;  /* 0x000003800a1b7812 */ /* 0x040fe400078ec0ff */
[C---:B------:R-:W-:Y:S02]  /*11310*/  IADD3 R57, P1, R10.reuse, 0x60, RZ ;  /* 0x000000600a397810 */ /* 0x040fe40007f3e0ff */
[----:B------:R-:W-:Y:S02]  /*11320*/  IADD3 R53, P3, R10, 0x20, RZ ;  /* 0x000000200a357810 */ /* 0x000fe40007f7e0ff */
[----:B------:R-:W-:Y:S02]  /*11330*/  SHF.R.U64 R27, R27, 0x3, RZ ;  /* 0x000000031b1b7819 */ /* 0x000fe400000012ff */
[----:B------:R-:W-:Y:S02]  /*11340*/  LOP3.LUT R4, R53, 0x380, RZ, 0xc0, !PT ;  /* 0x0000038035047812 */ /* 0x000fe400078ec0ff */
        /* <DEDUP_REMOVED lines=8> */
[----:B------:R-:W-:Y:S01]  /*113d0*/  LOP3.LUT R4, R14, R57, RZ, 0x3c, !PT ;  /* 0x000000390e047212 */ /* 0x000fe200078e3cff */
[----:B------:R-:W-:Y:S01]  /*113e0*/  IMAD.X R9, RZ, RZ, R11, P3 ;  /* 0x000000ffff097224 */ /* 0x000fe200018e060b */
[----:B------:R-:W-:-:S02]  /*113f0*/  MOV R11, R10 ;  /* 0x0000000a000b7202 */ /* 0x000fc40000000f00 */
        /* <DEDUP_REMOVED lines=8> */
[----:B------:R1:W3:Y:S04]  /*11480*/  SHFL.IDX PT, R10, R25, R12, 0x1c1f ;  /* 0x001c1f0c190a7589 */ /* 0x0002e800000e0000 */
[----:B------:R-:W-:Y:S04]  /*11490*/  SHFL.IDX PT, R43, R43, R0, 0x1c1f ;  /* 0x001c1f002b2b7589 */ /* 0x000fe800000e0000 */
[----:B------:R-:W4:Y:S04]  /*114a0*/  SHFL.IDX PT, R32, R45, R12, 0x1c1f ;  /* 0x001c1f0c2d207589 */ /* 0x000f2800000e0000 */
[----:B------:R-:W-:Y:S04]  /*114b0*/  SHFL.IDX PT, R47, R47, R0, 0x1c1f ;  /* 0x001c1f002f2f7589 */ /* 0x000fe800000e0000 */
[----:B------:R-:W4:Y:S04]  /*114c0*/  SHFL.IDX PT, R34, R15, R12, 0x1c1f ;  /* 0x001c1f0c0f227589 */ /* 0x000f2800000e0000 */
[----:B------:R-:W-:Y:S04]  /*114d0*/  SHFL.IDX PT, R35, R35, R0, 0x1c1f ;  /* 0x001c1f0023237589 */ /* 0x000fe800000e0000 */
[----:B------:R-:W4:Y:S04]  /*114e0*/  SHFL.IDX PT, R28, R39, R12, 0x1c1f ;  /* 0x001c1f0c271c7589 */ /* 0x000f2800000e0000 */
[----:B------:R-:W-:Y:S04]  /*114f0*/  SHFL.IDX PT, R49, R49, R0, 0x1c1f ;  /* 0x001c1f0031317589 */ /* 0x000fe800000e0000 */
[----:B------:R4:W4:Y:S01]  /*11500*/  SHFL.IDX PT, R36, R51, R12, 0x1c1f ;  /* 0x001c1f0c33247589 */ /* 0x00092200000e0000 */
        /* <DEDUP_REMOVED lines=9> */
[----:B------:R-:W-:Y:S02]  /*115a0*/  MOV R37, R6 ;  /* 0x0000000600257202 */ /* 0x000fe40000000f00 */
[----:B------:R-:W-:Y:S02]  /*115b0*/  MOV R30, R4 ;  /* 0x00000004001e7202 */ /* 0x000fe40000000f00 */
[----:B--2---:R-:W-:Y:S02]  /*115c0*/  SEL R4, R29, R14, P0 ;  /* 0x0000000e1d047207 */ /* 0x004fe40000000000 */
[----:B------:R-:W-:Y:S02]  /*115d0*/  SEL R6, R14, R29, P0 ;  /* 0x0000001d0e067207 */ /* 0x000fe40000000000 */
[----:B---3--:R-:W-:Y:S02]  /*115e0*/  SEL R8, R31, R10, P0 ;  /* 0x0000000a1f087207 */ /* 0x008fe40000000000 */
[----:B----4-:R-:W-:-:S02]  /*115f0*/  SEL R5, R43, R32, P0 ;  /* 0x000000202b057207 */ /* 0x010fc40000000000 */
[----:B------:R-:W-:Y:S02]  /*11600*/  SEL R7, R32, R43, P0 ;  /* 0x0000002b20077207 */ /* 0x000fe40000000000 */
[----:B------:R-:W-:Y:S02]  /*11610*/  SEL R10, R10, R31, P0 ;  /* 0x0000001f0a0a7207 */ /* 0x000fe40000000000 */
[----:B------:R-:W-:Y:S02]  /*11620*/  SEL R9, R47, R34, P0 ;  /* 0x000000222f097207 */ /* 0x000fe40000000000 */
[----:B------:R-:W-:Y:S01]  /*11630*/  SEL R12, R35, R28, P0 ;  /* 0x0000001c230c7207 */ /* 0x000fe20000000000 */
[----:B------:R0:W-:Y:S01]  /*11640*/  STSM.16.M88.4 [R11], R24 ;  /* 0x000000180b007844 */ /* 0x0001e20000000200 */
[----:B------:R-:W-:Y:S02]  /*11650*/  SEL R14, R28, R35, P0 ;  /* 0x000000231c0e7207 */ /* 0x000fe40000000000 */
[----:B------:R-:W-:-:S02]  /*11660*/  SEL R13, R49, R36, P0 ;  /* 0x00000024310d7207 */ /* 0x000fc40000000000 */
[----:B------:R-:W-:Y:S02]  /*11670*/  SEL R15, R36, R49, P0 ;  /* 0x00000031240f7207 */ /* 0x000fe40000000000 */
[----:B------:R-:W-:Y:S01]  /*11680*/  ISETP.NE.U32.AND P1, PT, RZ, UR4, PT ;  /* 0x00000004ff007c0c */ /* 0x000fe2000bf25070 */
[----:B------:R1:W-:Y:S01]  /*11690*/  STSM.16.M88.4 [R38], R4 ;  /* 0x0000000426007844 */ /* 0x0003e20000000200 */
[----:B0-----:R-:W-:Y:S02]  /*116a0*/  SEL R11, R34, R47, P0 ;  /* 0x0000002f220b7207 */ /* 0x001fe40000000000 */
[----:B------:R-:W-:Y:S02]  /*116b0*/  IADD3 R26, P2, R44, UR4, RZ ;  /* 0x000000042c1a7c10 */ /* 0x000fe4000ff5e0ff */
[----:B------:R-:W-:Y:S01]  /*116c0*/  ISETP.NE.AND.EX P1, PT, RZ, UR5, PT, P1 ;  /* 0x00000005ff007c0c */ /* 0x000fe2000bf25310 */
[----:B------:R1:W-:Y:S01]  /*116d0*/  STSM.16.M88.4 [R37], R8 ;  /* 0x0000000825007844 */ /* 0x0003e20000000200 */
[----:B------:R-:W-:Y:S01]  /*116e0*/  IADD3.X R27, R42, UR5, RZ, P2, !PT ;  /* 0x000000052a1b7c10 */ /* 0x000fe200097fe4ff */
[----:B------:R-:W-:-:S02]  /*116f0*/  ULDC.64 UR4, c[0x0][0xbe0] ;  /* 0x0002f80000047ab9 */ /* 0x000fc40000000a00 */
[----:B------:R1:W-:Y:S01]  /*11700*/  STSM.16.M88.4 [R30], R12 ;  /* 0x0000000c1e007844 */ /* 0x0003e20000000200 */
        /* <DEDUP_REMOVED lines=17> */
.L_x_1933:
        /* <DEDUP_REMOVED lines=22> */
[----:B------:R-:W-:Y:S01]  /*11980*/  IMAD R6, R35, UR5, R6 ;  /* 0x0000000523067c24 */ /* 0x000fe2000f8e0206 */
[----:B------:R-:W-:Y:S01]  /*11990*/  ULDC.64 UR4, c[0x0][0xb40] ;  /* 0x0002d00000047ab9 */ /* 0x000fe20000000a00 */
[----:B----4-:R-:W-:Y:S02]  /*119a0*/  IMAD.MOV.U32 R38, RZ, RZ, R12 ;  /* 0x000000ffff267224 */ /* 0x010fe400078e000c */
[----:B------:R-:W-:Y:S02]  /*119b0*/  IMAD R11, R37, 0xc0, R9 ;  /* 0x000000c0250b7824 */ /* 0x000fe400078e0209 */
[----:B------:R-:W-:-:S03]  /*119c0*/  IMAD R7, R38, 0x40, R41 ;  /* 0x0000004026077824 */ /* 0x000fc600078e0229 */
[----:B------:R-:W-:Y:S01]  /*119d0*/  IADD3 R4, P1, R11, R4, RZ ;  /* 0x000000040b047210 */ /* 0x000fe20007f3e0ff */
[----:B------:R-:W-:-:S03]  /*119e0*/  IMAD.WIDE R2, R7, 0x2, R2 ;  /* 0x0000000207027825 */ /* 0x000fc600078e0202 */
[----:B------:R-:W-:Y:S02]  /*119f0*/  LEA R30, P2, R4, UR4, 0x2 ;  /* 0x00000004041e7c11 */ /* 0x000fe4000f8410ff */
[C---:B------:R-:W-:Y:S02]  /*11a00*/  IADD3 R7, P3, R2.reuse, 0x3000, RZ ;  /* 0x0000300002077810 */ /* 0x040fe40007f7e0ff */
[----:B------:R-:W-:Y:S01]  /*11a10*/  LOP3.LUT R15, R2, 0x380, RZ, 0xc0, !PT ;  /* 0x00000380020f7812 */ /* 0x000fe200078ec0ff */
[----:B0-----:R-:W-:Y:S01]  /*11a20*/  VIADD R9, R8, 0xffffff80 ;  /* 0xffffff8008097836 */ /* 0x001fe20000000000 */
[----:B------:R-:W-:Y:S01]  /*11a30*/  SHF.R.S32.HI R29, RZ, 0x1f, R41 ;  /* 0x0000001fff1d7819 */ /* 0x000fe20000011429 */
[----:B------:R-:W-:Y:S01]  /*11a40*/  IMAD.X R13, RZ, RZ, R3, P3 ;  /* 0x000000ffff0d7224 */ /* 0x000fe200018e0603 */
[----:B------:R-:W-:Y:S02]  /*11a50*/  SHF.R.U64 R15, R15, 0x3, RZ ;  /* 0x000000030f0f7819 */ /* 0x000fe400000012ff */
[----:B------:R-:W-:-:S04]  /*11a60*/  SHF.R.S32.HI R8, RZ, 0x1f, R9 ;  /* 0x0000001fff087819 */ /* 0x000fc80000011409 */
[----:B------:R-:W-:-:S04]  /*11a70*/  LEA.HI R8, R8, R9, RZ, 0x7 ;  /* 0x0000000908087211 */ /* 0x000fc800078f38ff */
[----:B------:R-:W-:-:S05]  /*11a80*/  LOP3.LUT R8, R8, 0xffffff80, RZ, 0xc0, !PT ;  /* 0xffffff8008087812 */ /* 0x000fca00078ec0ff */
[----:B------:R-:W-:Y:S01]  /*11a90*/  IMAD.IADD R8, R9, 0x1, -R8 ;  /* 0x0000000109087824 */ /* 0x000fe200078e0a08 */
[----:B------:R-:W-:-:S04]  /*11aa0*/  SHF.R.S32.HI R9, RZ, 0x1f, R11 ;  /* 0x0000001fff097819 */ /* 0x000fc8000001140b */
[----:B------:R-:W-:Y:S01]  /*11ab0*/  IADD3.X R9, R9, R5, R6, P1, !PT ;  /* 0x0000000509097210 */ /* 0x000fe20000ffe406 */
[C---:B------:R-:W-:Y:S01]  /*11ac0*/  VIADD R5, R11.reuse, 0x8 ;  /* 0x000000080b057836 */ /* 0x040fe20000000000 */
[----:B------:R-:W-:Y:S02]  /*11ad0*/  LOP3.LUT P0, RZ, R8, 0x3, RZ, 0xc0, !PT ;  /* 0x0000000308ff7812 */ /* 0x000fe4000780c0ff */
[----:B------:R-:W-:Y:S01]  /*11ae0*/  LEA.HI.X R31, R4, UR5, R9, 0x2, P2 ;  /* 0x00000005041f7c11 */ /* 0x000fe200090f1409 */
[----:B------:R-:W-:Y:S01]  /*11af0*/  ULDC.64 UR4, c[0x0][0xaa0] ;  /* 0x0002a80000047ab9 */ /* 0x000fe20000000a00 */
[-C--:B-----5:R-:W-:Y:S02]  /*11b00*/  ISETP.GE.OR P1, PT, R11, R0.reuse, P0 ;  /* 0x000000000b00720c */ /* 0x0a0fe40000726670 */
[----:B------:R-:W-:Y:S02]  /*11b10*/  ISETP.GE.OR P0, PT, R5, R0, P0 ;  /* 0x000000000500720c */ /* 0x000fe40000706670 */
[----:B------:R-:W-:-:S02]  /*11b20*/  IADD3 R11, P2, R2, 0x1800, RZ ;  /* 0x00001800020b7810 */ /* 0x000fc40007f5e0ff */
[----:B------:R-:W-:Y:S02]  /*11b30*/  IADD3 R5, P4, R2, 0x4800, RZ ;  /* 0x0000480002057810 */ /* 0x000fe40007f9e0ff */
[----:B------:R-:W-:Y:S01]  /*11b40*/  LOP3.LUT R8, R11, 0x380, RZ, 0xc0, !PT ;  /* 0x000003800b087812 */ /* 0x000fe200078ec0ff */
[--C-:B------:R-:W-:Y:S01]  /*11b50*/  IMAD.X R9, RZ, RZ, R3.reuse, P2 ;  /* 0x000000ffff097224 */ /* 0x100fe200010e0603 */
[----:B------:R-:W-:Y:S01]  /*11b60*/  LOP3.LUT R6, R7, 0x380, RZ, 0xc0, !PT ;  /* 0x0000038007067812 */ /* 0x000fe200078ec0ff */
[----:B------:R-:W-:Y:S01]  /*11b70*/  IMAD.X R25, RZ, RZ, R3, P4 ;  /* 0x000000ffff197224 */ /* 0x000fe200020e0603 */
[----:B------:R-:W-:Y:S01]  /*11b80*/  LOP3.LUT R4, R5, 0x380, RZ, 0xc0, !PT ;  /* 0x0000038005047812 */ /* 0x000fe200078ec0ff */
[----:B------:R-:W-:Y:S01]  /*11b90*/  IMAD.MOV.U32 R28, RZ, RZ, R41 ;  /* 0x000000ffff1c7224 */ /* 0x000fe200078e0029 */
[----:B------:R-:W-:Y:S01]  /*11ba0*/  SHF.R.U64 R8, R8, 0x3, RZ ;  /* 0x0000000308087819 */ /* 0x000fe200000012ff */
[----:B------:R-:W-:Y:S01]  /*11bb0*/  IMAD R32, R32, UR4, RZ ;  /* 0x0000000420207c24 */ /* 0x000fe2000f8e02ff */
[----:B------:R-:W-:Y:S01]  /*11bc0*/  SHF.R.U64 R6, R6, 0x3, RZ ;  /* 0x0000000306067819 */ /* 0x000fe200000012ff */
[----:B------:R0:W-:Y:S01]  /*11bd0*/  @!P1 STG.E desc[UR40][R30.64], R20 ;  /* 0x000000141e009986 */ /* 0x0001e2000c101928 */
[----:B------:R-:W-:-:S02]  /*11be0*/  SHF.R.U64 R4, R4, 0x3, RZ ;  /* 0x0000000304047819 */ /* 0x000fc400000012ff */
[----:B------:R-:W-:Y:S01]  /*11bf0*/  LOP3.LUT R8, R8, R11, RZ, 0x3c, !PT ;  /* 0x0000000b08087212 */ /* 0x000fe200078e3cff */
[----:B------:R1:W-:Y:S01]  /*11c00*/  @!P0 STG.E desc[UR40][R30.64+0x20], R21 ;  /* 0x000020151e008986 */ /* 0x0003e2000c101928 */
[----:B------:R-:W-:Y:S02]  /*11c10*/  LOP3.LUT R12, R6, R7, RZ, 0x3c, !PT ;  /* 0x00000007060c7212 */ /* 0x000fe400078e3cff */
[----:B------:R-:W-:Y:S02]  /*11c20*/  LOP3.LUT R24, R4, R5, RZ, 0x3c, !PT ;  /* 0x0000000504187212 */ /* 0x000fe400078e3cff */
[----:B------:R-:W-:Y:S01]  /*11c30*/  LOP3.LUT R2, R15, R2, RZ, 0x3c, !PT ;  /* 0x000000020f027212 */ /* 0x000fe200078e3cff */
[----:B------:R-:W5:Y:S01]  /*11c40*/  LD.E.128 R8, desc[UR40][R8.64] ;  /* 0x0000002808087980 */ /* 0x000f62000c101d00 */
[C---:B------:R-:W-:Y:S01]  /*11c50*/  IMAD.WIDE.U32 R28, R33.reuse, UR4, R28 ;  /* 0x00000004211c7c25 */ /* 0x040fe2000f8e001c */
[----:B------:R-:W-:Y:S01]  /*11c60*/  SHF.R.S32.HI R39, RZ, 0x1f, R38 ;  /* 0x0000001fff277819 */ /* 0x000fe20000011426 */
[----:B------:R-:W-:Y:S01]  /*11c70*/  ULDC UR4, c[0x0][0xa8c] ;  /* 0x0002a30000047ab9 */ /* 0x000fe20000000800 */
[----:B------:R2:W5:Y:S01]  /*11c80*/  LD.E.128 R4, desc[UR40][R2.64] ;  /* 0x0000002802047980 */ /* 0x000562000c101d00 */
[----:B------:R-:W-:-:S03]  /*11c90*/  IMAD R33, R33, UR5, R32 ;  /* 0x0000000521217c24 */ /* 0x000fc6000f8e0220 */
[----:B------:R-:W5:Y:S04]  /*11ca0*/  LD.E.128 R12, desc[UR40][R12.64] ;  /* 0x000000280c0c7980 */ /* 0x000f68000c101d00 */
[----:B------:R-:W5:Y:S01]  /*11cb0*/  LD.E.128 R24, desc[UR40][R24.64] ;  /* 0x0000002818187980 */ /* 0x000f62000c101d00 */
[----:B------:R-:W-:Y:S01]  /*11cc0*/  @!PT LDS RZ, [RZ] ;  /* 0x00000000fffff984 */ /* 0x000fe20000000800 */
[----:B------:R-:W-:Y:S01]  /*11cd0*/  @!PT LDS RZ, [RZ] ;  /* 0x00000000fffff984 */ /* 0x000fe20000000800 */
[----:B------:R-:W-:Y:S01]  /*11ce0*/  @!PT LDS RZ, [RZ] ;  /* 0x00000000fffff984 */ /* 0x000fe20000000800 */
[----:B------:R-:W-:Y:S01]  /*11cf0*/  @!PT LDS RZ, [RZ] ;  /* 0x00000000fffff984 */ /* 0x000fe20000000800 */
[----:B------:R3:W-:Y:S06]  /*11d00*/  MEMBAR.ALL.CTA ;  /* 0x0000000000007992 */ /* 0x0007ec0000008000 */
[----:B---3--:R-:W3:Y:S01]  /*11d10*/  FENCE.VIEW.ASYNC.S ;  /* 0x00000000000073c6 */ /* 0x008ee20000000000 */
[----:B------:R-:W-:-:S02]  /*11d20*/  IMAD.IADD R29, R29, 0x1, R33 ;  /* 0x000000011d1d7824 */ /* 0x000fc400078e0221 */
[----:B------:R-:W-:Y:S01]  /*11d30*/  IMAD R33, R37, -0xc0, R0 ;  /* 0xffffff4025217824 */ /* 0x000fe200078e0200 */
[----:B------:R-:W-:Y:S01]  /*11d40*/  ISETP.GE.AND P0, PT, R41, UR4, PT ;  /* 0x0000000429007c0c */ /* 0x000fe2000bf06270 */
[C---:B0-----:R-:W-:Y:S01]  /*11d50*/  VIADD R20, R38.reuse, 0x30 ;  /* 0x0000003026147836 */ /* 0x041fe20000000000 */
[----:B------:R0:W-:Y:S01]  /*11d60*/  STL [R1+0x2c], R39 ;  /* 0x00002c2701007387 */ /* 0x0001e20000100800 */
[C---:B-1----:R-:W-:Y:S01]  /*11d70*/  VIADD R21, R38.reuse, 0x60 ;  /* 0x0000006026157836 */ /* 0x042fe20000000000 */
[----:B------:R-:W-:Y:S01]  /*11d80*/  ULDC.64 UR4, c[0x0][0xae8] ;  /* 0x0002ba0000047ab9 */ /* 0x000fe20000000a00 */
[----:B------:R-:W-:Y:S01]  /*11d90*/  VIADD R0, R38, 0x90 ;  /* 0x0000009026007836 */ /* 0x000fe20000000000 */
[-C--:B------:R-:W-:Y:S01]  /*11da0*/  ISETP.GE.OR P3, PT, R20, R33.reuse, P0 ;  /* 0x000000211400720c */ /* 0x080fe20000766670 */
[----:B--2---:R-:W-:Y:S01]  /*11db0*/  IMAD R2, R34, UR6, RZ ;  /* 0x0000000622027c24 */ /* 0x004fe2000f8e02ff */
[-C--:B------:R-:W-:Y:S02]  /*11dc0*/  ISETP.GE.OR P1, PT, R21, R33.reuse, P0 ;  /* 0x000000211500720c */ /* 0x080fe40000726670 */
[----:B------:R-:W-:-:S02]  /*11dd0*/  ISETP.GE.OR P2, PT, R0, R33, P0 ;  /* 0x000000210000720c */ /* 0x000fc40000746670 */
[----:B------:R-:W-:Y:S01]  /*11de0*/  ISETP.GE.OR P0, PT, R38, R33, P0 ;  /* 0x000000212600720c */ /* 0x000fe20000706670 */
[C---:B------:R-:W-:Y:S02]  /*11df0*/  IMAD R31, R40.reuse, UR7, R2 ;  /* 0x00000007281f7c24 */ /* 0x040fe4000f8e0202 */
[----:B------:R-:W-:-:S04]  /*11e00*/  IMAD.WIDE.U32 R2, R40, UR6, R28 ;  /* 0x0000000628027c25 */ /* 0x000fc8000f8e001c */
[----:B------:R-:W-:Y:S02]  /*11e10*/  VIADD R0, R16, 0x13220 ;  /* 0x0001322010007836 */ /* 0x000fe40000000000 */
[----:B------:R-:W-:Y:S02]  /*11e20*/  IMAD.IADD R3, R3, 0x1, R31 ;  /* 0x0000000103037824 */ /* 0x000fe400078e021f */
[----:B------:R-:W-:Y:S01]  /*11e30*/  IMAD R20, R36, UR4, RZ ;  /* 0x0000000424147c24 */ /* 0x000fe2000f8e02ff */
[----:B------:R-:W-:Y:S01]  /*11e40*/  PRMT R0, RZ, 0x654, R0 ;  /* 0x00000654ff007816 */ /* 0x000fe20000000000 */
[----:B------:R-:W-:-:S03]  /*11e50*/  IMAD.WIDE.U32 R30, R35, UR4, R2 ;  /* 0x00000004231e7c25 */ /* 0x000fc6000f8e0002 */
[----:B---3--:R0:W-:Y:S01]  /*11e60*/  SYNCS.ARRIVE.TRANS64.RED.A1T0 RZ, [R0+URZ], RZ ;  /* 0x000000ff00ff79a7 */ /* 0x0081e2000810043f */
        /* <DEDUP_REMOVED lines=15> */
.L_x_1935:
[----:B------:R-:W-:Y:S05]  /*11f60*/  BSYNC B1 ;  /* 0x0000000000017941 */ /* 0x000fea0003800000 */
.L_x_1934:
        /* <DEDUP_REMOVED lines=15> */
.L_x_1937:
[----:B------:R-:W-:Y:S05]  /*12060*/  BSYNC B1 ;  /* 0x0000000000017941 */ /* 0x000fea0003800000 */
.L_x_1936:
        /* <DEDUP_REMOVED lines=15> */
.L_x_1939:
[----:B------:R-:W-:Y:S05]  /*12160*/  BSYNC B1 ;  /* 0x0000000000017941 */ /* 0x000fea0003800000 */
.L_x_1938:
        /* <DEDUP_REMOVED lines=15> */
.L_x_1932:
[----:B------:R-:W2:Y:S01]  /*12260*/  LDL.LU R4, [R1+0x50] ;  /* 0x0000500001047983 */ /* 0x000ea20000300800 */
[----:B------:R-:W-:-:S03]  /*12270*/  ULDC.64 UR4, c[0x0][0xbd8] ;  /* 0x0002f60000047ab9 */ /* 0x000fc60000000a00 */
[----:B------:R-:W0:Y:S01]  /*12280*/  LDL.LU R0, [R1+0x54] ;  /* 0x0000540001007983 */ /* 0x000e220000300800 */
[----:B------:R-:W-:Y:S01]  /*12290*/  ISETP.NE.U32.AND P0, PT, RZ, UR4, PT ;  /* 0x00000004ff007c0c */ /* 0x000fe2000bf05070 */
[----:B------:R-:W-:-:S03]  /*122a0*/  IMAD.MOV.U32 R7, RZ, RZ, RZ ;  /* 0x000000ffff077224 */ /* 0x000fc600078e00ff */
[----:B------:R-:W-:Y:S02]  /*122b0*/  ISETP.NE.AND.EX P0, PT, RZ, UR5, PT, P0 ;  /* 0x00000005ff007c0c */ /* 0x000fe4000bf05300 */
[----:B--2---:R-:W-:-:S04]  /*122c0*/  IADD3 R2, P1, R4, UR4, RZ ;  /* 0x0000000404027c10 */ /* 0x004fc8000ff3e0ff */
[----:B0-----:R-:W-:Y:S01]  /*122d0*/  IADD3.X R3, R0, UR5, RZ, P1, !PT ;  /* 0x0000000500037c10 */ /* 0x001fe20008ffe4ff */
        /* <DEDUP_REMOVED lines=17> */
.L_x_1941:
        /* <DEDUP_REMOVED lines=34> */
.L_x_1943:
[----:B------:R-:W-:Y:S05]  /*12610*/  BSYNC B1 ;  /* 0x0000000000017941 */ /* 0x000fea0003800000 */
.L_x_1942:
        /* <DEDUP_REMOVED lines=44> */
.L_x_1945:
[----:B------:R-:W-:Y:S05]  /*128e0*/  BSYNC B1 ;  /* 0x0000000000017941 */ /* 0x000fea0003800000 */
.L_x_1944:
        /* <DEDUP_REMOVED lines=15> */
.L_x_1947:
[----:B------:R-:W-:Y:S05]  /*129e0*/  BSYNC B1 ;  /* 0x0000000000017941 */ /* 0x000fea0003800000 */
.L_x_1946:
        /* <DEDUP_REMOVED lines=15> */
.L_x_1949:
[----:B------:R-:W-:Y:S05]  /*12ae0*/  BSYNC B1 ;  /* 0x0000000000017941 */ /* 0x000fea0003800000 */
.L_x_1948:
        /* <DEDUP_REMOVED lines=14> */
.L_x_1940:
[----:B------:R-:W-:Y:S05]  /*12bd0*/  BSYNC B0 ;  /* 0x0000000000007941 */ /* 0x000fea0003800000 */
.L_x_1931:
[----:B------:R-:W3:Y:S01]  /*12be0*/  LDL R0, [R1+0xc] ;  /* 0x00000c0001007983 */ /* 0x000ee20000100800 */
[----:B------:R-:W-:Y:S02]  /*12bf0*/  ULDC UR4, c[0x0][0xc14] ;  /* 0x0003050000047ab9 */ /* 0x000fe40000000800 */
[----:B---3--:R-:W-:-:S13]  /*12c00*/  ISETP.GE.AND P0, PT, R0, UR4, PT ;  /* 0x0000000400007c0c */ /* 0x008fda000bf06270 */
[----:B------:R-:W-:Y:S05]  /*12c10*/  @!P0 BRA `(.L_x_1950) ;  /* 0xfffffee400188947 */ /* 0x000fea000383ffff */
[----:B------:R-:W-:Y:S05]  /*12c20*/  BRA `(.L_x_1823) ;  /* 0x0000005400587947 */ /* 0x000fea0003800000 */
.L_x_1821:
[----:B------:R-:W-:-:S08]  /*12c30*/  NOP ;  /* 0x0000000000007918 */ /* 0x000fd00000000000 */
[----:B--2---:R-:W0:-:S00]  /*12c40*/  USETMAXREG.DEALLOC.CTAPOOL 0x20 ;  /* 0x00000020000079c8 */ /* 0x004e0000080e0500 */
        /* <DEDUP_REMOVED lines=14> */
.L_x_1951:
        /* <DEDUP_REMOVED lines=42> */
.L_x_1957:
        /* <DEDUP_REMOVED lines=12> */
.L_x_1956:
[----:B------:R-:W-:Y:S05]  /*13090*/  BSYNC B0 ;  /* 0x0000000000007941 */ /* 0x000fea0003800000 */
.L_x_1955:
        /* <DEDUP_REMOVED lines=22> */
.L_x_1953:
        /* <DEDUP_REMOVED lines=21> */
.L_x_1958:
        /* <DEDUP_REMOVED lines=55> */
.L_x_1954:
[----:B------:R-:W-:Y:S02]  /*136c0*/  IMAD.MOV.U32 R17, RZ, RZ, RZ ;  /* 0x000000ffff117224 */ /* 0x000fe400078e00ff */
[----:B------:R-:W-:Y:S02]  /*136d0*/  IMAD.U32 R16, RZ, RZ, UR6 ;  /* 0x00000006ff107e24 */ /* 0x000fe4000f8e00ff */
[----:B------:R-:W-:-:S07]  /*136e0*/  IMAD.MOV.U32 R18, RZ, RZ, RZ ;  /* 0x000000ffff127224 */ /* 0x000fce00078e00ff */
.L_x_1959:
[----:B------:R-:W-:-:S13]  /*136f0*/  ISETP.NE.AND P0, PT, R5, RZ, PT ;  /* 0x000000ff0500720c */ /* 0x000fda0003f05270 */
[----:B------:R-:W0:Y:S01]  /*13700*/  @!P0 S2R R3, SR_CgaCtaId ;  /* 0x0000000000038919 */ /* 0x000e220000008800 */
[----:B------:R-:W-:-:S04]  /*13710*/  @!P0 MOV R0, 0x400 ;  /* 0x0000040000008802 */ /* 0x000fc80000000f00 */
[----:B0-----:R-:W-:-:S05]  /*13720*/  @!P0 LEA R0, R3, R0, 0x18 ;  /* 0x0000000003008211 */ /* 0x001fca00078ec0ff */
[----:B------:R1:W-:Y:S01]  /*13730*/  @!P0 STS.128 [R0+0x132d0], R16 ;  /* 0x0132d01000008388 */ /* 0x0003e20000000c00 */
[----:B------:R-:W-:Y:S06]  /*13740*/  BAR.ARV 0x5, 0x200 ;  /* 0x0148000000007b1d */ /* 0x000fec0000002000 */
.L_x_1952:
        /* <DEDUP_REMOVED lines=13> */
[----:B------:R-:W-:Y:S01]  /*13820*/  LOP3.LUT R0, R29, 0x180, RZ, 0xc0, !PT ;  /* 0x000001801d007812 */ /* 0x000fe200078ec0ff */
[----:B------:R-:W-:-:S03]  /*13830*/  IMAD.SHL.U32 R2, R8, 0x20, RZ ;  /* 0x0000002008027824 */ /* 0x000fc600078e00ff */
[----:B------:R-:W-:Y:S02]  /*13840*/  LOP3.LUT R5, R4, 0x600, RZ, 0xc0, !PT ;  /* 0x0000060004057812 */ /* 0x000fe400078ec0ff */
[----:B------:R-:W-:Y:S01]  /*13850*/  LOP3.LUT R0, R0, 0x30, R3, 0xf8, !PT ;  /* 0x0000003000007812 */ /* 0x000fe200078ef803 */
[----:B------:R-:W-:Y:S01]  /*13860*/  IMAD.SHL.U32 R3, R8, 0x8, RZ ;  /* 0x0000000808037824 */ /* 0x000fe200078e00ff */
[----:B------:R-:W-:-:S04]  /*13870*/  LOP3.LUT R5, R5, 0x60, R2, 0xf8, !PT ;  /* 0x0000006005057812 */ /* 0x000fc800078ef802 */
[----:B------:R-:W-:Y:S02]  /*13880*/  LOP3.LUT R0, R0, 0x30, R3, 0x78, !PT ;  /* 0x0000003000007812 */ /* 0x000fe400078e7803 */
[----:B------:R-:W-:Y:S02]  /*13890*/  LOP3.LUT R4, R2, 0x80, RZ, 0xc0, !PT ;  /* 0x0000008002047812 */ /* 0x000fe400078ec0ff */
[----:B------:R-:W-:Y:S02]  /*138a0*/  LOP3.LUT R5, R5, 0x100, R2, 0xf8, !PT ;  /* 0x0000010005057812 */ /* 0x000fe400078ef802 */
[----:B------:R-:W-:Y:S01]  /*138b0*/  LOP3.LUT R29, R0, 0x640, R29, 0xf8, !PT ;  /* 0x00000640001d7812 */ /* 0x000fe200078ef81d */
[----:B------:R-:W-:Y:S01]  /*138c0*/  IMAD.SHL.U32 R7, R8, 0x4, RZ ;  /* 0x0000000408077824 */ /* 0x000fe200078e00ff */
[----:B------:R-:W-:Y:S01]  /*138d0*/  LOP3.LUT R4, R4, 0x10, R8, 0xf8, !PT ;  /* 0x0000001004047812 */ /* 0x000fe200078ef808 */
[----:B------:R-:W-:Y:S03]  /*138e0*/  BSSY B7, `(.L_x_1960) ;  /* 0x000044c000077945 */ /* 0x000fe60003800000 */
[----:B------:R-:W-:Y:S01]  /*138f0*/  LOP3.LUT R4, R4, 0x10, R7, 0x78, !PT ;  /* 0x0000001004047812 */ /* 0x000fe200078e7807 */
[----:B------:R-:W-:-:S02]  /*13900*/  IMAD.MOV.U32 R26, RZ, RZ, 0x1 ;  /* 0x00000001ff1a7424 */ /* 0x000fc400078e00ff */
[----:B------:R-:W-:Y:S01]  /*13910*/  IMAD.MOV.U32 R24, RZ, RZ, RZ ;  /* 0x000000ffff187224 */ /* 0x000fe200078e00ff */
[----:B------:R-:W-:Y:S01]  /*13920*/  LOP3.LUT R28, R5, R4, RZ, 0xfc, !PT ;  /* 0x00000004051c7212 */ /* 0x000fe200078efcff */
[----:B------:R-:W-:Y:S02]  /*13930*/  IMAD.MOV.U32 R22, RZ, RZ, RZ ;  /* 0x000000ffff167224 */ /* 0x000fe400078e00ff */
[----:B------:R-:W-:Y:S01]  /*13940*/  IMAD.MOV.U32 R25, RZ, RZ, 0x1 ;  /* 0x00000001ff197424 */ /* 0x000fe200078e00ff */
[----:B------:R-:W-:Y:S01]  /*13950*/  ULDC UR36, c[0x0][0xc] ;  /* 0x0000030000247ab9 */ /* 0x000fe20000000800 */
[----:B------:R-:W-:Y:S01]  /*13960*/  ULDC.64 UR38, c[0x0][0x198] ;  /* 0x0000660000267ab9 */ /* 0x000fe20000000a00 */
[C---:B--2---:R-:W-:Y:S02]  /*13970*/  LOP3.LUT R2, R6.reuse, 0x1, RZ, 0xfc, !PT ;  /* 0x0000000106027812 */ /* 0x044fe400078efcff */
[----:B------:R-:W-:-:S03]  /*13980*/  LOP3.LUT R0, R6, 0x2, RZ, 0xfc, !PT ;  /* 0x0000000206007812 */ /* 0x000fc600078efcff */
[----:B------:R0:W-:Y:S04]  /*13990*/  STL [R1+0x28], R2 ;  /* 0x0000280201007387 */ /* 0x0001e80000100800 */
[----:B------:R0:W-:Y:S04]  /*139a0*/  STL [R1+0x14], R0 ;  /* 0x0000140001007387 */ /* 0x0001e80000100800 */
[----:B------:R0:W-:Y:S02]  /*139b0*/  STL [R1+0x1c], RZ ;  /* 0x00001cff01007387 */ /* 0x0001e40000100800 */
.L_x_2057:
[----:B0-----:R-:W0:Y:S02]  /*139c0*/  LDC.64 R2, c[0x0][0xc60] ;  /* 0x00031800ff027b82 */ /* 0x001e240000000a00 */
[----:B0-----:R-:W-:-:S05]  /*139d0*/  IMAD.WIDE R2, R19, 0x4, R2 ;  /* 0x0000000413027825 */ /* 0x001fca00078e0202 */
[----:B------:R-:W2:Y:S01]  /*139e0*/  LDG.E R14, desc[UR40][R2.64] ;  /* 0x00000028020e7981 */ /* 0x000ea2000c1e1900 */
[----:B------:R-:W-:Y:S05]  /*139f0*/  YIELD ;  /* 0x0000000000007946 */ /* 0x000fea0003800000 */
[----:B------:R-:W-:Y:S01]  /*13a00*/  ULDC.64 UR4, c[0x0][0xa28] ;  /* 0x00028a0000047ab9 */ /* 0x000fe20000000a00 */
[----:B------:R-:W-:Y:S01]  /*13a10*/  ULDC.64 UR8, c[0x0][0xa18] ;  /* 0x0002860000087ab9 */ /* 0x000fe20000000a00 */
[----:B------:R-:W-:Y:S01]  /*13a20*/  ISETP.NE.U32.AND P0, PT, RZ, UR4, PT ;  /* 0x00000004ff007c0c */ /* 0x000fe2000bf05070 */
[----:B------:R-:W-:Y:S01]  /*13a30*/  ULDC.64 UR6, c[0x0][0xa00] ;  /* 0x0002800000067ab9 */ /* 0x000fe20000000a00 */
[----:B------:R-:W-:-:S02]  /*13a40*/  CS2R R8, SRZ ;  /* 0x0000000000087805 */ /* 0x000fc4000001ff00 */
[----:B------:R-:W-:Y:S02]  /*13a50*/  ISETP.NE.AND.EX P1, PT, RZ, UR5, PT, P0 ;  /* 0x00000005ff007c0c */ /* 0x000fe4000bf25300 */
[----:B------:R-:W-:Y:S02]  /*13a60*/  ISETP.NE.U32.AND P3, PT, RZ, UR8, PT ;  /* 0x00000008ff007c0c */ /* 0x000fe4000bf65070 */
[----:B------:R-:W-:Y:S02]  /*13a70*/  ISETP.NE.U32.AND P0, PT, RZ, UR6, PT ;  /* 0x00000006ff007c0c */ /* 0x000fe4000bf05070 */
[----:B------:R-:W-:Y:S02]  /*13a80*/  ISETP.NE.AND.EX P3, PT, RZ, UR9, PT, P3 ;  /* 0x00000009ff007c0c */ /* 0x000fe4000bf65330 */
[----:B------:R-:W-:Y:S01]  /*13a90*/  ISETP.NE.AND.EX P0, PT, RZ, UR7, PT, P0 ;  /* 0x00000007ff007c0c */ /* 0x000fe2000bf05300 */
[----:B------:R-:W-:Y:S01]  /*13aa0*/  IMAD.MOV.U32 R27, RZ, RZ, RZ ;  /* 0x000000ffff1b7224 */ /* 0x000fe200078e00ff */
[----:B--2---:R-:W-:Y:S01]  /*13ab0*/  SHF.R.S32.HI R0, RZ, 0x1f, R14 ;  /* 0x0000001fff007819 */ /* 0x004fe2000001140e */
[----:B------:R-:W-:-:S02]  /*13ac0*/  IMAD.SHL.U32 R20, R14, 0x4, RZ ;  /* 0x000000040e147824 */ /* 0x000fc400078e00ff */
[C---:B------:R-:W-:Y:S01]  /*13ad0*/  @P1 LEA R4, P2, R14.reuse, UR4, 0x2 ;  /* 0x000000040e041c11 */ /* 0x040fe2000f8410ff */
[----:B------:R-:W-:Y:S01]  /*13ae0*/  STL [R1], R14 ;  /* 0x0000000e01007387 */ /* 0x000fe20000100800 */
[C-C-:B------:R-:W-:Y:S02]  /*13af0*/  SHF.L.U64.HI R15, R14.reuse, 0x2, R0.reuse ;  /* 0x000000020e0f7819 */ /* 0x140fe40000010200 */
[----:B------:R-:W-:Y:S01]  /*13b00*/  @P1 LEA.HI.X R5, R14, UR5, R0, 0x2, P2 ;  /* 0x000000050e051c11 */ /* 0x000fe200090f1400 */
[----:B------:R-:W-:Y:S01]  /*13b10*/  ULDC.64 UR4, c[0x0][0xa08] ;  /* 0x0002820000047ab9 */ /* 0x000fe20000000a00 */
[C---:B------:R-:W-:Y:S01]  /*13b20*/  IADD3 R2, P2, R20.reuse, UR6, RZ ;  /* 0x0000000614027c10 */ /* 0x040fe2000ff5e0ff */
[----:B------:R-:W-:Y:S01]  /*13b30*/  STL [R1+0x8], R20 ;  /* 0x0000081401007387 */ /* 0x000fe20000100800 */
[----:B------:R-:W-:Y:S02]  /*13b40*/  IADD3 R6, P4, R20, UR4, RZ ;  /* 0x0000000414067c10 */ /* 0x000fe4000ff9e0ff */
[----:B------:R-:W-:Y:S01]  /*13b50*/  IADD3.X R3, R15, UR7, RZ, P2, !PT ;  /* 0x000000070f037c10 */ /* 0x000fe200097fe4ff */
[----:B------:R-:W-:Y:S01]  /*13b60*/  ULDC.64 UR6, c[0x0][0xa10] ;  /* 0x0002840000067ab9 */ /* 0x000fe20000000a00 */
[----:B------:R0:W5:Y:S01]  /*13b70*/  @P1 LDG.E R8, desc[UR40][R4.64] ;  /* 0x0000002804081981 */ /* 0x000162000c1e1900 */
[----:B------:R-:W-:-:S02]  /*13b80*/  ISETP.NE.U32.AND P1, PT, RZ, UR4, PT ;  /* 0x00000004ff007c0c */ /* 0x000fc4000bf25070 */
[----:B------:R-:W-:Y:S01]  /*13b90*/  ISETP.NE.U32.AND P2, PT, RZ, UR6, PT ;  /* 0x00000006ff007c0c */ /* 0x000fe2000bf45070 */
[----:B------:R-:W2:Y:S01]  /*13ba0*/  @P0 LDG.E R9, desc[UR40][R2.64] ;  /* 0x0000002802090981 */ /* 0x000ea2000c1e1900 */
[----:B------:R-:W-:Y:S02]  /*13bb0*/  IADD3.X R7, R15, UR5, RZ, P4, !PT ;  /* 0x000000050f077c10 */ /* 0x000fe4000a7fe4ff */
[----:B------:R-:W-:Y:S01]  /*13bc0*/  ISETP.NE.AND.EX P1, PT, RZ, UR5, PT, P1 ;  /* 0x00000005ff007c0c */ /* 0x000fe2000bf25310 */
[----:B------:R-:W-:Y:S01]  /*13bd0*/  IMAD.MOV.U32 R0, RZ, RZ, RZ ;  /* 0x000000ffff007224 */ /* 0x000fe200078e00ff */
[----:B------:R-:W-:Y:S01]  /*13be0*/  ISETP.NE.AND.EX P2, PT, RZ, UR7, PT, P2 ;  /* 0x00000007ff007c0c */ /* 0x000fe2000bf45320 */
[----:B------:R-:W-:Y:S01]  /*13bf0*/  STL [R1+0xc], R15 ;  /* 0x00000c0f01007387 */ /* 0x000fe20000100800 */
[----:B0-----:R-:W-:Y:S01]  /*13c00*/  IADD3 R4, P4, R20, UR6, RZ ;  /* 0x0000000614047c10 */ /* 0x001fe2000ff9e0ff */
[----:B------:R-:W-:-:S03]  /*13c10*/  ULDC UR4, c[0x0][0x288] ;  /* 0x0000a20000047ab9 */ /* 0x000fc60000000800 */
[C---:B------:R-:W-:Y:S02]  /*13c20*/  IADD3.X R5, R15.reuse, UR7, RZ, P4, !PT ;  /* 0x000000070f057c10 */ /* 0x040fe4000a7fe4ff */
[----:B------:R-:W-:Y:S01]  /*13c30*/  @P3 IADD3 R12, P4, R20, UR8, RZ ;  /* 0x00000008140c3c10 */ /* 0x000fe2000ff9e0ff */
[----:B------:R-:W-:Y:S01]  /*13c40*/  IMAD.U32 R10, RZ, RZ, UR4 ;  /* 0x00000004ff0a7e24 */ /* 0x000fe2000f8e00ff */
[----:B------:R-:W-:Y:S01]  /*13c50*/  ULDC.64 UR4, c[0x0][0x3f8] ;  /* 0x0000fe0000047ab9 */ /* 0x000fe20000000a00 */
[----:B------:R0:W5:Y:S01]  /*13c60*/  @P1 LDG.E R27, desc[UR40][R6.64] ;  /* 0x00000028061b1981 */ /* 0x000162000c1e1900 */
[----:B------:R-:W-:-:S03]  /*13c70*/  @P3 IADD3.X R13, R15, UR9, RZ, P4, !PT ;  /* 0x000000090f0d3c10 */ /* 0x000fc6000a7fe4ff */
[----:B------:R0:W5:Y:S04]  /*13c80*/  @P2 LDG.E R0, desc[UR40][R4.64] ;  /* 0x0000002804002981 */ /* 0x000168000c1e1900 */
        /* <DEDUP_REMOVED lines=10> */
[----:B-1----:R-:W-:Y:S01]  /*13d30*/  IMAD.U32 R9, RZ, RZ, UR5 ;  /* 0x00000005ff097e24 */ /* 0x002fe2000f8e00ff */
[----:B0-----:R-:W-:Y:S06]  /*13d40*/  @P3 BRA `(.L_x_1961) ;  /* 0x0000000000103947 */ /* 0x001fec0003800000 */
[----:B------:R-:W-:Y:S05]  /*13d50*/  @!P0 BRA `(.L_x_1961) ;  /* 0x00000000000c8947 */ /* 0x000fea0003800000 */
[----:B-----5:R-:W2:Y:S04]  /*13d60*/  LDG.E R10, desc[UR40][R2.64] ;  /* 0x00000028020a7981 */ /* 0x020ea8000c1e1900 */
[----:B------:R-:W2:Y:S02]  /*13d70*/  LDG.E R2, desc[UR40][R2.64+0x4] ;  /* 0x0000042802027981 */ /* 0x000ea4000c1e1900 */
[----:B--2---:R-:W-:-:S07]  /*13d80*/  IMAD.IADD R10, R2, 0x1, -R10 ;  /* 0x00000001020a7824 */ /* 0x004fce00078e0a0a */
.L_x_1961:
[----:B------:R-:W-:Y:S01]  /*13d90*/  ULDC.64 UR4, c[0x0][0xa20] ;  /* 0x0002880000047ab9 */ /* 0x000fe20000000a00 */
[----:B-----5:R-:W-:Y:S01]  /*13da0*/  IMAD.IADD R27, R27, 0x1, R8 ;  /* 0x000000011b1b7824 */ /* 0x020fe200078e0208 */
[----:B------:R-:W-:-:S04]  /*13db0*/  ISETP.NE.U32.AND P0, PT, RZ, UR4, PT ;  /* 0x00000004ff007c0c */ /* 0x000fc8000bf05070 */
[----:B------:R-:W-:-:S13]  /*13dc0*/  ISETP.NE.AND.EX P0, PT, RZ, UR5, PT, P0 ;  /* 0x00000005ff007c0c */ /* 0x000fda000bf05300 */
[----:B------:R-:W-:Y:S05]  /*13dd0*/  @!P0 BRA `(.L_x_1962) ;  /* 0x0000000000108947 */ /* 0x000fea0003800000 */
[----:B------:R-:W-:-:S04]  /*13de0*/  IADD3 R2, P0, R20, UR4, RZ ;  /* 0x0000000414027c10 */ /* 0x000fc8000ff1e0ff */
[----:B------:R-:W-:-:S05]  /*13df0*/  IADD3.X R3, R15, UR5, RZ, P0, !PT ;  /* 0x000000050f037c10 */ /* 0x000fca00087fe4ff */
[----:B------:R0:W5:Y:S01]  /*13e00*/  LDG.E R11, desc[UR40][R2.64] ;  /* 0x00000028020b7981 */ /* 0x000162000c1e1900 */
[----:B------:R-:W-:Y:S05]  /*13e10*/  BRA `(.L_x_1963) ;  /* 0x0000000000107947 */ /* 0x000fea0003800000 */
.L_x_1962:
[----:B------:R-:W-:Y:S05]  /*13e20*/  @!P1 BRA `(.L_x_1963) ;  /* 0x00000000000c9947 */ /* 0x000fea0003800000 */
[----:B------:R-:W2:Y:S04]  /*13e30*/  LDG.E R11, desc[UR40][R6.64] ;  /* 0x00000028060b7981 */ /* 0x000ea8000c1e1900 */
[----:B------:R-:W2:Y:S02]  /*13e40*/  LDG.E R6, desc[UR40][R6.64+0x4] ;  /* 0x0000042806067981 */ /* 0x000ea4000c1e1900 */
[----:B--2---:R-:W-:-:S07]  /*13e50*/  IMAD.IADD R11, R6, 0x1, -R11 ;  /* 0x00000001060b7824 */ /* 0x004fce00078e0a0b */
.L_x_1963:
[----:B0-----:R-:W2:Y:S01]  /*13e60*/  @P2 LDG.E R2, desc[UR40][R4.64] ;  /* 0x0000002804022981 */ /* 0x001ea2000c1e1900 */
[----:B-----5:R-:W-:-:S03]  /*13e70*/  IMAD.IADD R11, R11, 0x1, -R8 ;  /* 0x000000010b0b7824 */ /* 0x020fc600078e0a08 */
[----:B------:R0:W2:Y:S02]  /*13e80*/  @P2 LDG.E R3, desc[UR40][R4.64+0x4] ;  /* 0x0000042804032981 */ /* 0x0000a4000c1e1900 */
[----:B0-----:R-:W-:-:S05]  /*13e90*/  IMAD.MOV R4, RZ, RZ, -R11 ;  /* 0x000000ffff047224 */ /* 0x001fca00078e0a0b */
[----:B------:R-:W-:Y:S01]  /*13ea0*/  VIMNMX R4, RZ, R4, !PT ;  /* 0x00000004ff047248 */ /* 0x000fe20007fe0100 */
[----:B------:R-:W-:Y:S01]  /*13eb0*/  BSSY B0, `(.L_x_1964) ;  /* 0x00000ea000007945 */ /* 0x000fe20003800000 */
[----:B--2---:R-:W-:Y:S02]  /*13ec0*/  @P2 IMAD.IADD R9, R3, 0x1, -R2 ;  /* 0x0000000103092824 */ /* 0x004fe400078e0a02 */
[----:B------:R-:W-:-:S05]  /*13ed0*/  IMAD R3, R17, 0xc0, RZ ;  /* 0x000000c011037824 */ /* 0x000fca00078e02ff */
[----:B------:R-:W-:Y:S01]  /*13ee0*/  IADD3 R10, -R10, 0x15f, R3 ;  /* 0x0000015f0a0a7810 */ /* 0x000fe20007ffe103 */
[----:B------:R-:W-:-:S04]  /*13ef0*/  IMAD.IADD R3, R11, 0x1, R9 ;  /* 0x000000010b037824 */ /* 0x000fc800078e0209 */
[C---:B------:R-:W-:Y:S02]  /*13f00*/  VIADD R2, R3.reuse, 0x9f ;  /* 0x0000009f03027836 */ /* 0x040fe40000000000 */
[----:B------:R-:W-:Y:S02]  /*13f10*/  IMAD.IADD R10, R3, 0x1, R10 ;  /* 0x00000001030a7824 */ /* 0x000fe400078e020a */
[----:B------:R-:W-:-:S04]  /*13f20*/  IMAD.HI R3, R2, 0x66666667, RZ ;  /* 0x6666666702037827 */ /* 0x000fc800078e02ff */
[----:B------:R-:W-:Y:S01]  /*13f30*/  IMAD.HI R2, R10, 0x66666667, RZ ;  /* 0x666666670a027827 */ /* 0x000fe200078e02ff */
[----:B------:R-:W-:-:S04]  /*13f40*/  SHF.R.U32.HI R6, RZ, 0x1f, R3 ;  /* 0x0000001fff067819 */ /* 0x000fc80000011603 */
[----:B------:R-:W-:Y:S02]  /*13f50*/  SHF.R.U32.HI R5, RZ, 0x1f, R2 ;  /* 0x0000001fff057819 */ /* 0x000fe40000011602 */
[----:B------:R-:W-:Y:S02]  /*13f60*/  LEA.HI.SX32 R3, R3, R6, 0x1a ;  /* 0x0000000603037211 */ /* 0x000fe400078fd2ff */
[----:B------:R-:W-:-:S04]  /*13f70*/  LEA.HI.SX32 R2, R2, R5, 0x1a ;  /* 0x0000000502027211 */ /* 0x000fc800078fd2ff */
[----:B------:R-:W-:-:S05]  /*13f80*/  VIMNMX R7, R3, R2, PT ;  /* 0x0000000203077248 */ /* 0x000fca0003fe0100 */
[----:B------:R-:W-:-:S05]  /*13f90*/  IMAD R2, R7, 0xa0, -R11 ;  /* 0x000000a007027824 */ /* 0x000fca00078e0a0b */
[----:B------:R-:W-:-:S04]  /*13fa0*/  VIMNMX R9, R2, R9, PT ;  /* 0x0000000902097248 */ /* 0x000fc80003fe0100 */
[----:B------:R-:W-:Y:S01]  /*13fb0*/  ISETP.GT.AND P0, PT, R9, R4, PT ;  /* 0x000000040900720c */ /* 0x000fe20003f04270 */
[----:B------:R-:W-:-:S05]  /*13fc0*/  IMAD.WIDE.U32 R4, R4, -0x33333333, RZ ;  /* 0xcccccccd04047825 */ /* 0x000fca00078e00ff */
[----:B------:R-:W-:-:S07]  /*13fd0*/  SHF.R.U32.HI R4, RZ, 0x7, R5 ;  /* 0x00000007ff047819 */ /* 0x000fce0000011605 */
[----:B------:R-:W-:-:S04]  /*13fe0*/  @P0 VIADD R2, R9, 0x9f ;  /* 0x0000009f09020836 */ /* 0x000fc80000000000 */
[----:B------:R-:W-:Y:S01]  /*13ff0*/  @P0 IMAD.HI R2, R2, 0x66666667, RZ ;  /* 0x6666666702020827 */ /* 0x000fe200078e02ff */
[----:B------:R0:W-:Y:S04]  /*14000*/  STL [R1+0x10], R7 ;  /* 0x0000100701007387 */ /* 0x0001e80000100800 */
[----:B------:R-:W-:Y:S01]  /*14010*/  @P0 SHF.R.U32.HI R3, RZ, 0x1f, R2 ;  /* 0x0000001fff030819 */ /* 0x000fe20000011602 */
[----:B------:R-:W-:-:S03]  /*14020*/  IMAD.MOV.U32 R6, RZ, RZ, R4 ;  /* 0x000000ffff067224 */ /* 0x000fc600078e0004 */
[----:B------:R-:W-:-:S04]  /*14030*/  @P0 LEA.HI.SX32 R6, R2, R3, 0x1a ;  /* 0x0000000302060211 */ /* 0x000fc800078fd2ff */
[----:B------:R-:W-:Y:S02]  /*14040*/  ISETP.GT.AND P1, PT, R6, R4, PT ;  /* 0x000000040600720c */ /* 0x000fe40003f24270 */
[----:B------:R-:W-:-:S11]  /*14050*/  PLOP3.LUT P0, PT, PT, PT, PT, 0x80, 0x0 ;  /* 0x000000000000781c */ /* 0x000fd60003f0f070 */
[----:B0-----:R-:W-:Y:S05]  /*14060*/  @!P1 BRA `(.L_x_1965) ;  /* 0x0000000c00389947 */ /* 0x001fea0003800000 */
        /* <DEDUP_REMOVED lines=14> */
.L_x_2104:
[----:B-1----:R-:W-:Y:S02]  /*14150*/  ISETP.NE.AND P0, PT, R14, RZ, PT ;  /* 0x000000ff0e00720c */ /* 0x002fe40003f05270 */
[----:B------:R-:W-:-:S11]  /*14160*/  PLOP3.LUT P6, PT, PT, PT, PT, 0x8, 0x0 ;  /* 0x000000000000781c */ /* 0x000fd60003fce170 */
[----:B------:R-:W-:Y:S05]  /*14170*/  @P0 BRA `(.L_x_1967) ;  /* 0x00000000000c0947 */ /* 0x000fea0003800000 */
[----:B------:R-:W-:-:S03]  /*14180*/  UMOV UR4, 0xffffffff ;  /* 0xffffffff00047882 */ /* 0x000fc60000000000 */
[----:B------:R-:W-:Y:S05]  /*14190*/  BRA.DIV UR4, `(.L_x_1968) ;  /* 0x0000004a04607947 */ /* 0x000fea000b800000 */
[----:B------:R-:W-:-:S13]  /*141a0*/  ELECT P6, URZ, PT ;  /* 0x00000000003f782f */ /* 0x000fda00038c0000 */
.L_x_1967:
        /* <DEDUP_REMOVED lines=12> */
.L_x_2107:
[----:B------:R-:W-:Y:S05]  /*14270*/  BSYNC B1 ;  /* 0x0000000000017941 */ /* 0x000fea0003800000 */
.L_x_1969:
[----:B------:R-:W-:Y:S04]  /*14280*/  BSSY B1, `(.L_x_1971) ;  /* 0x000004d000017945 */ /* 0x000fe80003800000 */
[----:B------:R-:W-:Y:S05]  /*14290*/  @!P6 BRA `(.L_x_1972) ;  /* 0x00000004002ce947 */ /* 0x000fea0003800000 */
[----:B------:R-:W1:Y:S01]  /*142a0*/  S2R R8, SR_TID.X ;  /* 0x0000000000087919 */ /* 0x000e620000002100 */
[----:B0-----:R-:W-:Y:S01]  /*142b0*/  SHF.L.U32 R7, R26, 0x1f, RZ ;  /* 0x0000001f1a077819 */ /* 0x001fe200000006ff */
[----:B------:R-:W-:Y:S01]  /*142c0*/  BSSY B2, `(.L_x_1973) ;  /* 0x0000006000027945 */ /* 0x000fe20003800000 */
[----:B-1----:R-:W-:Y:S01]  /*142d0*/  LOP3.LUT R9, R8, 0x7f, RZ, 0xc0, !PT ;  /* 0x0000007f08097812 */ /* 0x002fe200078ec0ff */
[----:B------:R-:W-:-:S03]  /*142e0*/  IMAD R8, R24, 0x8, R5 ;  /* 0x0000000818087824 */ /* 0x000fc600078e0205 */
[----:B------:R-:W-:Y:S01]  /*142f0*/  ISETP.NE.AND P1, PT, R9, RZ, PT ;  /* 0x000000ff0900720c */ /* 0x000fe20003f25270 */
[----:B------:R-:W0:Y:S02]  /*14300*/  SYNCS.PHASECHK.TRANS64.TRYWAIT P0, [R8+URZ+0x132a0], R7 ;  /* 0x0132a007080075a7 */ /* 0x000e24000800017f */
[----:B0-----:R-:W-:Y:S10]  /*14310*/  @!P0 BRA `(.L_x_1974) ;  /* 0x0000004800348947 */ /* 0x001ff40003800000 */
.L_x_2108:
[----:B------:R-:W-:Y:S05]  /*14320*/  BSYNC B2 ;  /* 0x0000000000027941 */ /* 0x000fea0003800000 */
.L_x_1973:
        /* <DEDUP_REMOVED lines=9> */
.L_x_1976:
[----:B------:R-:W-:Y:S05]  /*143c0*/  BSYNC B2 ;  /* 0x0000000000027941 */ /* 0x000fea0003800000 */
.L_x_1975:
        /* <DEDUP_REMOVED lines=12> */
.L_x_1977:
        /* <DEDUP_REMOVED lines=13> */
.L_x_2109:
[----:B------:R-:W-:Y:S05]  /*14560*/  BSYNC B2 ;  /* 0x0000000000027941 */ /* 0x000fea0003800000 */
.L_x_1978:
        /* <DEDUP_REMOVED lines=11> */
.L_x_1981:
[----:B------:R-:W-:Y:S05]  /*14620*/  BSYNC B2 ;  /* 0x0000000000027941 */ /* 0x000fea0003800000 */
.L_x_1980:
        /* <DEDUP_REMOVED lines=8> */
.L_x_1982:
        /* <DEDUP_REMOVED lines=10> */
.L_x_1972:
[----:B------:R-:W-:Y:S05]  /*14750*/  BSYNC B1 ;  /* 0x0000000000017941 */ /* 0x000fea0003800000 */
.L_x_1971:
        /* <DEDUP_REMOVED lines=9> */
.L_x_1995:
        /* <DEDUP_REMOVED lines=11> */
.L_x_2110:
[----:B------:R-:W-:Y:S05]  /*148a0*/  BSYNC B2 ;  /* 0x0000000000027941 */ /* 0x000fea0003800000 */
.L_x_1985:
        /* <DEDUP_REMOVED lines=9> */
.L_x_1988:
[----:B------:R-:W-:Y:S05]  /*14940*/  BSYNC B2 ;  /* 0x0000000000027941 */ /* 0x000fea0003800000 */
.L_x_1987:
        /* <DEDUP_REMOVED lines=11> */
.L_x_1989:
        /* <DEDUP_REMOVED lines=13> */
.L_x_2111:
[----:B------:R-:W-:Y:S05]  /*14ad0*/  BSYNC B2 ;  /* 0x0000000000027941 */ /* 0x000fea0003800000 */
.L_x_1990:
        /* <DEDUP_REMOVED lines=11> */
.L_x_1993:
[----:B------:R-:W-:Y:S05]  /*14b90*/  BSYNC B2 ;  /* 0x0000000000027941 */ /* 0x000fea0003800000 */
.L_x_1992:
        /* <DEDUP_REMOVED lines=8> */
.L_x_1994:
        /* <DEDUP_REMOVED lines=10> */
.L_x_1984:
[----:B------:R-:W-:Y:S05]  /*14cc0*/  BSYNC B1 ;  /* 0x0000000000017941 */ /* 0x000fea0003800000 */
.L_x_1983:
        /* <DEDUP_REMOVED lines=8> */
.L_x_1965:
[----:B------:R-:W-:Y:S05]  /*14d50*/  BSYNC B0 ;  /* 0x0000000000007941 */ /* 0x000fea0003800000 */
.L_x_1964:
        /* <DEDUP_REMOVED lines=23> */
.L_x_1997:
        /* <DEDUP_REMOVED lines=22> */
.L_x_1999:
        /* <DEDUP_REMOVED lines=24> */
.L_x_2000:
        /* <DEDUP_REMOVED lines=22> */
.L_x_2001:
        /* <DEDUP_REMOVED lines=22> */
.L_x_2002:
[----:B------:R-:W2:Y:S01]  /*15470*/  LDL.LU R2, [R1+0x8] ;  /* 0x0000080001027983 */ /* 0x000ea20000300800 */
[----:B------:R-:W-:Y:S01]  /*15480*/  ULDC.64 UR4, c[0x0][0x9f8] ;  /* 0x00027e0000047ab9 */ /* 0x000fe20000000a00 */
[----:B------:R-:W0:Y:S02]  /*15490*/  LDC R0, c[0x0][0x428] ;  /* 0x00010a00ff007b82 */ /* 0x000e240000000800 */
[----:B------:R-:W3:Y:S04]  /*154a0*/  LDL.LU R20, [R1+0xc] ;  /* 0x00000c0001147983 */ /* 0x000ee80000300800 */
[----:B------:R-:W4:Y:S04]  /*154b0*/  LDL.LU R6, [R1+0x24] ;  /* 0x0000240001067983 */ /* 0x000f280000300800 */
[----:B------:R-:W4:Y:S01]  /*154c0*/  LDL.LU R21, [R1] ;  /* 0x0000000001157983 */ /* 0x000f220000300800 */
[----:B------:R-:W-:Y:S01]  /*154d0*/  ISETP.NE.U32.AND P0, PT, RZ, UR4, PT ;  /* 0x00000004ff007c0c */ /* 0x000fe2000bf05070 */
[----:B------:R-:W1:Y:S03]  /*154e0*/  S2R R4, SR_TID.X ;  /* 0x0000000000047919 */ /* 0x000e660000002100 */
[----:B------:R-:W-:-:S02]  /*154f0*/  ISETP.NE.AND.EX P0, PT, RZ, UR5, PT, P0 ;  /* 0x00000005ff007c0c */ /* 0x000fc4000bf05300 */
[----:B-1----:R-:W-:-:S11]  /*15500*/  LOP3.LUT R7, R4, 0x7f, RZ, 0xc0, !PT ;  /* 0x0000007f04077812 */ /* 0x002fd600078ec0ff */
[----:B--2---:R-:W-:-:S04]  /*15510*/  @P0 IADD3 R2, P1, R2, UR4, RZ ;  /* 0x0000000402020c10 */ /* 0x004fc8000ff3e0ff */
[----:B---3--:R-:W-:Y:S01]  /*15520*/  @P0 IADD3.X R3, R20, UR5, RZ, P1, !PT ;  /* 0x0000000514030c10 */ /* 0x008fe20008ffe4ff */
[----:B------:R-:W-:Y:S01]  /*15530*/  ULDC.64 UR4, c[0x0][0xa00] ;  /* 0x0002800000047ab9 */ /* 0x000fe20000000a00 */
[----:B----4-:R-:W-:-:S06]  /*15540*/  IMAD.MOV.U32 R20, RZ, RZ, R21 ;  /* 0x000000ffff147224 */ /* 0x010fcc00078e0015 */
[----:B------:R1:W5:Y:S01]  /*15550*/  @P0 LDG.E R20, desc[UR40][R2.64] ;  /* 0x0000002802140981 */ /* 0x000362000c1e1900 */
[----:B0-----:R-:W-:Y:S01]  /*15560*/  ISETP.NE.AND P0, PT, R0, 0x1, PT ;  /* 0x000000010000780c */ /* 0x001fe20003f05270 */
[----:B------:R-:W-:Y:S01]  /*15570*/  IMAD.MOV.U32 R0, RZ, RZ, R18 ;  /* 0x000000ffff007224 */ /* 0x000fe200078e0012 */
[----:B------:R-:W-:Y:S01]  /*15580*/  ISETP.NE.AND P1, PT, R7, RZ, PT ;  /* 0x000000ff0700720c */ /* 0x000fe20003f25270 */
[----:B------:R-:W-:-:S03]  /*15590*/  IMAD R6, R17, 0xc0, R6 ;  /* 0x000000c011067824 */ /* 0x000fc600078e0206 */
        /* <DEDUP_REMOVED lines=12> */
.L_x_2003:
        /* <DEDUP_REMOVED lines=22> */
.L_x_2114:
[----:B-1----:R-:W-:Y:S02]  /*157c0*/  ISETP.NE.AND P0, PT, R14, RZ, PT ;  /* 0x000000ff0e00720c */ /* 0x002fe40003f05270 */
[----:B------:R-:W-:-:S11]  /*157d0*/  PLOP3.LUT P6, PT, PT, PT, PT, 0x8, 0x0 ;  /* 0x000000000000781c */ /* 0x000fd60003fce170 */
[----:B------:R-:W-:Y:S05]  /*157e0*/  @P0 BRA `(.L_x_2005) ;  /* 0x0000000400ac0947 */ /* 0x000fea0003800000 */
[----:B------:R-:W-:-:S03]  /*157f0*/  UMOV UR4, 0xffffffff ;  /* 0xffffffff00047882 */ /* 0x000fc60000000000 */
[----:B------:R-:W-:Y:S05]  /*15800*/  BRA.DIV UR4, `(.L_x_2006) ;  /* 0x00000036047c7947 */ /* 0x000fea000b800000 */
[----:B------:R-:W-:-:S13]  /*15810*/  ELECT P6, URZ, PT ;  /* 0x00000000003f782f */ /* 0x000fda00038c0000 */
.L_x_2117:
        /* <DEDUP_REMOVED lines=23> */
.L_x_2008:
        /* <DEDUP_REMOVED lines=10> */
.L_x_2118:
        /* <DEDUP_REMOVED lines=8> */
.L_x_2010:
        /* <DEDUP_REMOVED lines=20> */
.L_x_2119:
        /* <DEDUP_REMOVED lines=8> */
.L_x_2012:
        /* <DEDUP_REMOVED lines=14> */
.L_x_2007:
        /* <DEDUP_REMOVED lines=21> */
.L_x_2005:
[----:B------:R-:W2:Y:S04]  /*15ea0*/  LDL.LU R7, [R1+0x1c] ;  /* 0x00001c0001077983 */ /* 0x000ea80000300800 */
[----:B------:R-:W3:Y:S01]  /*15eb0*/  LDL R4, [R1+0x10] ;  /* 0x0000100001047983 */ /* 0x000ee20000100800 */
        /* <DEDUP_REMOVED lines=13> */
.L_x_2120:
[----:B------:R-:W-:Y:S05]  /*15f90*/  BSYNC B0 ;  /* 0x0000000000007941 */ /* 0x000fea0003800000 */
.L_x_2013:
[----:B------:R-:W-:Y:S05]  /*15fa0*/  @!P2 BRA `(.L_x_2015) ;  /* 0x0000000c0004a947 */ /* 0x000fea0003800000 */
[----:B0-----:R-:W2:Y:S01]  /*15fb0*/  LDL.LU R4, [R1+0x10] ;  /* 0x0000100001047983 */ /* 0x001ea20000300800 */
[----:B------:R-:W-:Y:S02]  /*15fc0*/  IMAD.MOV.U32 R8, RZ, RZ, R22 ;  /* 0x000000ffff087224 */ /* 0x000fe400078e0016 */
[----:B------:R-:W-:Y:S02]  /*15fd0*/  IMAD.MOV.U32 R9, RZ, RZ, R25 ;  /* 0x000000ffff097224 */ /* 0x000fe400078e0019 */
[----:B--2---:R-:W-:-:S07]  /*15fe0*/  VIADD R3, R4, 0xfffffffe ;  /* 0xfffffffe04037836 */ /* 0x004fce0000000000 */
.L_x_2035:
        /* <DEDUP_REMOVED lines=14> */
[----:B------:R-:W-:Y:S02]  /*160d0*/  ULDC.64 UR6, c[0x0][0x408] ;  /* 0x0001020000067ab9 */ /* 0x000fe40000000a00 */
[----:B------:R-:W-:Y:S01]  /*160e0*/  IMAD R7, R17, UR6, RZ ;  /* 0x0000000611077c24 */ /* 0x000fe2000f8e02ff */
        /* <DEDUP_REMOVED lines=8> */
[C---:B------:R-:W-:Y:S02]  /*16170*/  IMAD R2, R20.reuse, UR7, R7 ;  /* 0x0000000714027c24 */ /* 0x040fe4000f8e0207 */
[----:B------:R-:W-:-:S04]  /*16180*/  IMAD.WIDE.U32 R4, R20, UR6, R4 ;  /* 0x0000000614047c25 */ /* 0x000fc8000f8e0004 */
[----:B------:R-:W-:Y:S01]  /*16190*/  IMAD.IADD R2, R2, 0x1, R5 ;  /* 0x0000000102027824 */ /* 0x000fe200078e0205 */
[----:B------:R-:W-:-:S04]  /*161a0*/  LEA R6, P0, R4, UR4, 0x2 ;  /* 0x0000000404067c11 */ /* 0x000fc8000f8010ff */
[----:B------:R-:W-:-:S05]  /*161b0*/  LEA.HI.X R7, R4, UR5, R2, 0x2, P0 ;  /* 0x0000000504077c11 */ /* 0x000fca00080f1402 */
[----:B------:R0:W5:Y:S04]  /*161c0*/  LDG.E R2, desc[UR40][R6.64] ;  /* 0x0000002806027981 */ /* 0x000168000c1e1900 */
.L_x_2018:
        /* <DEDUP_REMOVED lines=11> */
.L_x_2121:
[----:B------:R-:W-:Y:S05]  /*16280*/  BSYNC B1 ;  /* 0x0000000000017941 */ /* 0x000fea0003800000 */
.L_x_2019:
        /* <DEDUP_REMOVED lines=9> */
.L_x_2022:
[----:B------:R-:W-:Y:S05]  /*16320*/  BSYNC B1 ;  /* 0x0000000000017941 */ /* 0x000fea0003800000 */
.L_x_2021:
        /* <DEDUP_REMOVED lines=14> */
.L_x_2023:
        /* <DEDUP_REMOVED lines=13> */
.L_x_2122:
[----:B------:R-:W-:Y:S05]  /*164e0*/  BSYNC B1 ;  /* 0x0000000000017941 */ /* 0x000fea0003800000 */
.L_x_2024:
        /* <DEDUP_REMOVED lines=11> */
.L_x_2027:
[----:B------:R-:W-:Y:S05]  /*165a0*/  BSYNC B1 ;  /* 0x0000000000017941 */ /* 0x000fea0003800000 */
.L_x_2026:
        /* <DEDUP_REMOVED lines=8> */
.L_x_2028:
        /* <DEDUP_REMOVED lines=10> */
.L_x_2017:
[----:B------:R-:W-:Y:S05]  /*166d0*/  BSYNC B0 ;  /* 0x0000000000007941 */ /* 0x000fea0003800000 */
.L_x_2016:
[----:B------:R-:W2:Y:S02]  /*166e0*/  LDL R5, [R1+0x28] ;  /* 0x0000280001057983 */ /* 0x000ea40000100800 */
[----:B--2---:R-:W-:-:S13]  /*166f0*/  ISETP.NE.AND P0, PT, R5, 0x3, PT ;  /* 0x000000030500780c */ /* 0x004fda0003f05270 */
[----:B------:R-:W-:Y:S05]  /*16700*/  @!P0 BRA `(.L_x_2029) ;  /* 0x0000000000048947 */ /* 0x000fea0003800000 */
[----:B------:R-:W-:Y:S01]  /*16710*/  BPT.TRAP 0x1 ;  /* 0x000000040000795c */ /* 0x000fe20000300000 */
.L_x_2029:
        /* <DEDUP_REMOVED lines=11> */
.L_x_2123:
[----:B------:R-:W-:Y:S05]  /*167d0*/  BSYNC B0 ;  /* 0x0000000000007941 */ /* 0x000fea0003800000 */
.L_x_2030:
[----:B------:R-:W-:Y:S05]  /*167e0*/  @!P0 BRA `(.L_x_2032) ;  /* 0x0000000000048947 */ /* 0x000fea0003800000 */
[----:B------:R-:W-:Y:S01]  /*167f0*/  BPT.TRAP 0x1 ;  /* 0x000000040000795c */ /* 0x000fe20000300000 */
.L_x_2032:
[----:B0-----:R-:W-:Y:S01]  /*16800*/  SHF.L.U32 R4, R9, 0x1f, RZ ;  /* 0x0000001f09047819 */ /* 0x001fe200000006ff */
[----:B------:R-:W-:-:S03]  /*16810*/  IMAD R10, R8, 0x2800, RZ ;  /* 0x00002800080a7824 */ /* 0x000fc600078e02ff */
[----:B------:R-:W0:Y:S02]  /*16820*/  SYNCS.PHASECHK.TRANS64.TRYWAIT P2, [R13+URZ+0x13260], R4 ;  /* 0x013260040d0075a7 */ /* 0x000e24000804017f */
[----:B0-----:R-:W-:Y:S05]  /*16830*/  @!P2 BRA `(.L_x_2033) ;  /* 0x000000280014a947 */ /* 0x001fea0003800000 */
.L_x_2124:
[----:B------:R-:W1:Y:S01]  /*16840*/  S2R R18, SR_CgaCtaId ;  /* 0x0000000000127919 */ /* 0x000e620000008800 */
[----:B------:R-:W-:Y:S01]  /*16850*/  MOV R15, 0x400 ;  /* 0x00000400000f7802 */ /* 0x000fe20000000f00 */
[----:B------:R-:W-:Y:S05]  /*16860*/  WARPSYNC.ALL ;  /* 0x0000000000007948 */ /* 0x000fea0003800000 */
[C---:B------:R-:W-:Y:S02]  /*16870*/  LOP3.LUT R12, R10.reuse, R29, RZ, 0xfc, !PT ;  /* 0x0000001d0a0c7212 */ /* 0x040fe400078efcff */
[----:B------:R-:W-:Y:S02]  /*16880*/  LOP3.LUT R14, R10, R28, RZ, 0xfc, !PT ;  /* 0x0000001c0a0e7212 */ /* 0x000fe400078efcff */
[----:B-1----:R-:W-:-:S05]  /*16890*/  LEA R15, R18, R15, 0x18 ;  /* 0x0000000f120f7211 */ /* 0x002fca00078ec0ff */
[C---:B------:R-:W-:Y:S02]  /*168a0*/  IMAD.IADD R12, R15.reuse, 0x1, R12 ;  /* 0x000000010f0c7824 */ /* 0x040fe400078e020c */
[----:B------:R-:W-:-:S03]  /*168b0*/  IMAD.IADD R14, R15, 0x1, R14 ;  /* 0x000000010f0e7824 */ /* 0x000fc600078e020e */
        /* <DEDUP_REMOVED lines=38> */
.L_x_2034:
[----:B-1----:R1:W-:Y:S01]  /*16b20*/  SYNCS.ARRIVE.TRANS64.A1T0 RZ, [R13+URZ+0x13250], RZ ;  /* 0x013250ff0dff79a7 */ /* 0x0023e2000810003f */
[----:B------:R-:W-:Y:S01]  /*16b30*/  BAR.SYNC.DEFER_BLOCKING 0x2, 0x80 ;  /* 0x0082000000007b1d */ /* 0x000fe20000010000 */
[----:B------:R-:W-:Y:S01]  /*16b40*/  ISETP.GT.AND P0, PT, R3, RZ, PT ;  /* 0x000000ff0300720c */ /* 0x000fe20003f04270 */
[----:B------:R-:W-:Y:S02]  /*16b50*/  @!P1 VIADD R4, R13, 0x13280 ;  /* 0x000132800d049836 */ /* 0x000fe40000000000 */
[----:B------:R-:W-:Y:S02]  /*16b60*/  VIADD R3, R3, 0xffffffff ;  /* 0xffffffff03037836 */ /* 0x000fe40000000000 */
[----:B0-----:R-:W-:Y:S01]  /*16b70*/  IMAD.MOV.U32 R8, RZ, RZ, R22 ;  /* 0x000000ffff087224 */ /* 0x001fe200078e0016 */
[----:B------:R-:W-:Y:S01]  /*16b80*/  @!P1 PRMT R4, RZ, 0x654, R4 ;  /* 0x00000654ff049816 */ /* 0x000fe20000000004 */
[----:B------:R-:W-:-:S03]  /*16b90*/  IMAD.MOV.U32 R9, RZ, RZ, R25 ;  /* 0x000000ffff097224 */ /* 0x000fc600078e0019 */
[----:B------:R1:W-:Y:S03]  /*16ba0*/  @!P1 SYNCS.ARRIVE.TRANS64.RED.A1T0 RZ, [R4+URZ], RZ ;  /* 0x000000ff04ff99a7 */ /* 0x0003e6000810043f */
[----:B------:R-:W-:Y:S05]  /*16bb0*/  @P0 BRA `(.L_x_2035) ;  /* 0xfffffff4000c0947 */ /* 0x000fea000383ffff */
.L_x_2015:
        /* <DEDUP_REMOVED lines=16> */
.L_x_2037:
[----:B------:R-:W-:Y:S05]  /*16cc0*/  BSYNC B0 ;  /* 0x0000000000007941 */ /* 0x000fea0003800000 */
.L_x_2036:
[----:B------:R-:W-:Y:S05]  /*16cd0*/  @!P2 BRA `(.L_x_2038) ;  /* 0x000000000004a947 */ /* 0x000fea0003800000 */
[----:B------:R-:W-:Y:S01]  /*16ce0*/  BPT.TRAP 0x1 ;  /* 0x000000040000795c */ /* 0x000fe20000300000 */
.L_x_2038:
        /* <DEDUP_REMOVED lines=11> */
.L_x_2125:
[----:B------:R-:W-:Y:S05]  /*16da0*/  BSYNC B0 ;  /* 0x0000000000007941 */ /* 0x000fea0003800000 */
.L_x_2039:
[----:B------:R-:W-:Y:S05]  /*16db0*/  @!P2 BRA `(.L_x_2041) ;  /* 0x000000000004a947 */ /* 0x000fea0003800000 */
[----:B------:R-:W-:Y:S01]  /*16dc0*/  BPT.TRAP 0x1 ;  /* 0x000000040000795c */ /* 0x000fe20000300000 */
.L_x_2041:
[----:B0-----:R-:W-:-:S04]  /*16dd0*/  SHF.L.U32 R0, R25, 0x1f, RZ ;  /* 0x0000001f19007819 */ /* 0x001fc800000006ff */
[----:B------:R-:W0:Y:S02]  /*16de0*/  SYNCS.PHASECHK.TRANS64.TRYWAIT P0, [R3+URZ+0x13260], R0 ;  /* 0x01326000030075a7 */ /* 0x000e24000800017f */
[----:B0-----:R-:W-:Y:S05]  /*16df0*/  @!P0 BRA `(.L_x_2042) ;  /* 0x0000002000cc8947 */ /* 0x001fea0003800000 */
.L_x_2126:
[----:B------:R-:W1:Y:S01]  /*16e00*/  S2R R9, SR_CgaCtaId ;  /* 0x0000000000097919 */ /* 0x000e620000008800 */
[----:B------:R-:W-:Y:S01]  /*16e10*/  IMAD R2, R22, 0x2800, RZ ;  /* 0x0000280016027824 */ /* 0x000fe200078e02ff */
[----:B------:R-:W-:Y:S01]  /*16e20*/  MOV R8, 0x400 ;  /* 0x0000040000087802 */ /* 0x000fe20000000f00 */
[----:B------:R-:W-:Y:S05]  /*16e30*/  WARPSYNC.ALL ;  /* 0x0000000000007948 */ /* 0x000fea0003800000 */
[C---:B0-----:R-:W-:Y:S02]  /*16e40*/  LOP3.LUT R0, R2.reuse, R29, RZ, 0xfc, !PT ;  /* 0x0000001d02007212 */ /* 0x041fe400078efcff */
[----:B------:R-:W-:-:S02]  /*16e50*/  LOP3.LUT R2, R2, R28, RZ, 0xfc, !PT ;  /* 0x0000001c02027212 */ /* 0x000fc400078efcff */
[----:B-1----:R-:W-:-:S05]  /*16e60*/  LEA R8, R9, R8, 0x18 ;  /* 0x0000000809087211 */ /* 0x002fca00078ec0ff */
        /* <DEDUP_REMOVED lines=40> */
.L_x_2043:
        /* <DEDUP_REMOVED lines=10> */
.L_x_1998:
[----:B------:R-:W-:Y:S05]  /*17190*/  BSYNC B6 ;  /* 0x0000000000067941 */ /* 0x000fea0003800000 */
.L_x_1996:
        /* <DEDUP_REMOVED lines=10> */
.L_x_2044:
        /* <DEDUP_REMOVED lines=36> */
.L_x_2136:
[----:B------:R-:W-:Y:S02]  /*17480*/  ULDC UR4, c[0x0][0xc10] ;  /* 0x0003040000047ab9 */ /* 0x000fe40000000800 */
[----:B------:R-:W-:-:S04]  /*17490*/  IMAD.U32 R4, RZ, RZ, UR4 ;  /* 0x00000004ff047e24 */ /* 0x000fc8000f8e00ff */
[----:B-1----:R-:W-:-:S04]  /*174a0*/  IMAD R14, R14, R4, RZ ;  /* 0x000000040e0e7224 */ /* 0x002fc800078e02ff */
[----:B------:R-:W-:-:S05]  /*174b0*/  IMAD.IADD R5, R5, 0x1, R14 ;  /* 0x0000000105057824 */ /* 0x000fca00078e020e */
[----:B------:R-:W-:-:S13]  /*174c0*/  ISETP.GT.AND P6, PT, R5, R0, PT ;  /* 0x000000000500720c */ /* 0x000fda0003fc4270 */
[----:B------:R-:W-:Y:S05]  /*174d0*/  @P6 BRA `(.L_x_2047) ;  /* 0x00000000009c6947 */ /* 0x000fea0003800000 */
.L_x_2052:
        /* <DEDUP_REMOVED lines=14> */
.L_x_2050:
[----:B------:R-:W-:Y:S05]  /*175c0*/  BSYNC B0 ;  /* 0x0000000000007941 */ /* 0x000fea0003800000 */
.L_x_2049:
        /* <DEDUP_REMOVED lines=18> */
.L_x_2144:
[----:B------:R-:W-:Y:S02]  /*176f0*/  ULDC UR4, c[0x0][0xc10] ;  /* 0x0003040000047ab9 */ /* 0x000fe40000000800 */
[----:B------:R-:W-:-:S04]  /*17700*/  IMAD.U32 R4, RZ, RZ, UR4 ;  /* 0x00000004ff047e24 */ /* 0x000fc8000f8e00ff */
[----:B-1----:R-:W-:-:S04]  /*17710*/  IMAD R14, R14, R4, RZ ;  /* 0x000000040e0e7224 */ /* 0x002fc800078e02ff */
[----:B------:R-:W-:-:S05]  /*17720*/  IMAD.IADD R5, R14, 0x1, R5 ;  /* 0x000000010e057824 */ /* 0x000fca00078e0205 */
[----:B------:R-:W-:-:S13]  /*17730*/  ISETP.GT.AND P6, PT, R5, R0, PT ;  /* 0x000000000500720c */ /* 0x000fda0003fc4270 */
[----:B------:R-:W-:Y:S05]  /*17740*/  @!P6 BRA `(.L_x_2052) ;  /* 0xfffffffc0064e947 */ /* 0x000fea000383ffff */
.L_x_2047:
        /* <DEDUP_REMOVED lines=8> */
.L_x_2148:
[----:B------:R-:W-:Y:S01]  /*177d0*/  ISETP.NE.AND P0, PT, R2, RZ, PT ;  /* 0x000000ff0200720c */ /* 0x000fe20003f05270 */
[----:B------:R-:W-:-:S12]  /*177e0*/  IMAD.MOV.U32 R14, RZ, RZ, RZ ;  /* 0x000000ffff0e7224 */ /* 0x000fd800078e00ff */
[----:B------:R-:W-:Y:S05]  /*177f0*/  @!P0 BRA `(.L_x_2054) ;  /* 0x0000000000108947 */ /* 0x000fea0003800000 */
[----:B------:R-:W-:Y:S01]  /*17800*/  UMOV UR4, 0xffffffff ;  /* 0xffffffff00047882 */ /* 0x000fe20000000000 */
[----:B------:R-:W-:Y:S02]  /*17810*/  VIADD R12, R6, 0xffffffff ;  /* 0xffffffff060c7836 */ /* 0x000fe40000000000 */
[----:B------:R-:W-:Y:S05]  /*17820*/  BRA.DIV UR4, `(.L_x_2055) ;  /* 0x00000022047c7947 */ /* 0x000fea000b800000 */
[----:B------:R3:W4:Y:S02]  /*17830*/  SHFL.IDX PT, R14, R3, R12, 0x1f ;  /* 0x00001f0c030e7589 */ /* 0x00072400000e0000 */
.L_x_2054:
        /* <DEDUP_REMOVED lines=66> */
.L_x_2048:
[----:B------:R-:W-:Y:S01]  /*17c60*/  UMOV UR4, URZ ;  /* 0x0000003f00047c82 */ /* 0x000fe20008000000 */
[----:B------:R-:W-:Y:S01]  /*17c70*/  UMOV UR5, URZ ;  /* 0x0000003f00057c82 */ /* 0x000fe20008000000 */
[----:B------:R-:W-:Y:S01]  /*17c80*/  ULDC UR6, c[0x0][0xc14] ;  /* 0x0003050000067ab9 */ /* 0x000fe20000000800 */
[----:B------:R-:W-:Y:S02]  /*17c90*/  IMAD.MOV.U32 R16, RZ, RZ, R0 ;  /* 0x000000ffff107224 */ /* 0x000fe400078e0000 */
[----:B------:R-:W-:Y:S02]  /*17ca0*/  IMAD.U32 R17, RZ, RZ, UR4 ;  /* 0x00000004ff117e24 */ /* 0x000fe4000f8e00ff */
[----:B------:R-:W-:Y:S02]  /*17cb0*/  IMAD.U32 R18, RZ, RZ, UR5 ;  /* 0x00000005ff127e24 */ /* 0x000fe4000f8e00ff */
[----:B------:R-:W-:-:S07]  /*17cc0*/  IMAD.U32 R19, RZ, RZ, UR6 ;  /* 0x00000006ff137e24 */ /* 0x000fce000f8e00ff */
.L_x_2056:
        /* <DEDUP_REMOVED lines=10> */
.L_x_2045:
[----:B------:R-:W-:Y:S02]  /*17d70*/  ULDC UR4, c[0x0][0xc14] ;  /* 0x0003050000047ab9 */ /* 0x000fe40000000800 */
[----:B-1----:R-:W-:-:S13]  /*17d80*/  ISETP.GE.AND P0, PT, R19, UR4, PT ;  /* 0x0000000413007c0c */ /* 0x002fda000bf06270 */
[----:B------:R-:W-:Y:S05]  /*17d90*/  @!P0 BRA `(.L_x_2057) ;  /* 0xffffffbc00088947 */ /* 0x000fea000383ffff */
[----:B------:R-:W-:Y:S05]  /*17da0*/  BSYNC B7 ;  /* 0x0000000000077941 */ /* 0x000fea0003800000 */
.L_x_1960:
[----:B01----:R-:W2:Y:S01]  /*17db0*/  LDL.LU R0, [R1+0x1c] ;  /* 0x00001c0001007983 */ /* 0x003ea20000300800 */
        /* <DEDUP_REMOVED lines=11> */
.L_x_2151:
[----:B------:R-:W-:Y:S05]  /*17e70*/  BSYNC B0 ;  /* 0x0000000000007941 */ /* 0x000fea0003800000 */
.L_x_2058:
[----:B------:R-:W-:-:S03]  /*17e80*/  UMOV UR4, 0xffffffff ;  /* 0xffffffff00047882 */ /* 0x000fc60000000000 */
[----:B------:R-:W-:Y:S05]  /*17e90*/  BRA.DIV UR4, `(.L_x_2060) ;  /* 0x0000001e04187947 */ /* 0x000fea000b800000 */
[----:B0-----:R-:W0:Y:S02]  /*17ea0*/  S2R R0, SR_TID.X ;  /* 0x0000000000007919 */ /* 0x001e240000002100 */
[----:B0-----:R-:W-:-:S04]  /*17eb0*/  SHF.R.U32.HI R0, RZ, 0x5, R0 ;  /* 0x00000005ff007819 */ /* 0x001fc80000011600 */
[----:B------:R-:W-:-:S05]  /*17ec0*/  LOP3.LUT R0, R0, 0x3, RZ, 0xc0, !PT ;  /* 0x0000000300007812 */ /* 0x000fca00078ec0ff */
[----:B------:R0:W1:Y:S02]  /*17ed0*/  SHFL.IDX PT, R14, R0, RZ, 0x1f ;  /* 0x00001fff000e7589 */ /* 0x00006400000e0000 */
.L_x_2154:
[----:B-1----:R-:W-:-:S13]  /*17ee0*/  ISETP.NE.AND P0, PT, R14, RZ, PT ;  /* 0x000000ff0e00720c */ /* 0x002fda0003f05270 */
[----:B------:R-:W-:Y:S05]  /*17ef0*/  @P0 BRA `(.L_x_1823) ;  /* 0x0000000000a40947 */ /* 0x000fea0003800000 */
[----:B------:R-:W-:-:S03]  /*17f00*/  UMOV UR4, 0xffffffff ;  /* 0xffffffff00047882 */ /* 0x000fc60000000000 */
[----:B------:R-:W-:Y:S05]  /*17f10*/  BRA.DIV UR4, `(.L_x_2061) ;  /* 0x0000001e042c7947 */ /* 0x000fea000b800000 */
[----:B------:R-:W-:-:S13]  /*17f20*/  ELECT P6, URZ, PT ;  /* 0x00000000003f782f */ /* 0x000fda00038c0000 */
.L_x_2157:
[----:B------:R-:W-:Y:S05]  /*17f30*/  @!P6 BRA `(.L_x_1823) ;  /* 0x000000000094e947 */ /* 0x000fea0003800000 */
[----:B0-----:R-:W2:Y:S02]  /*17f40*/  LDL.LU R0, [R1+0x20] ;  /* 0x0000200001007983 */ /* 0x001ea40000300800 */
[----:B--2---:R-:W-:-:S04]  /*17f50*/  LOP3.LUT R0, R0, 0x2, RZ, 0xfc, !PT ;  /* 0x0000000200007812 */ /* 0x004fc800078efcff */
[----:B------:R-:W-:-:S13]  /*17f60*/  ISETP.NE.AND P0, PT, R0, 0x3, PT ;  /* 0x000000030000780c */ /* 0x000fda0003f05270 */
[----:B------:R-:W-:Y:S05]  /*17f70*/  @!P0 BRA `(.L_x_2062) ;  /* 0x0000000000048947 */ /* 0x000fea0003800000 */
[----:B------:R-:W-:Y:S01]  /*17f80*/  BPT.TRAP 0x1 ;  /* 0x000000040000795c */ /* 0x000fe20000300000 */
.L_x_2062:
        /* <DEDUP_REMOVED lines=12> */
.L_x_2158:
[----:B------:R-:W1:Y:S02]  /*18050*/  SYNCS.PHASECHK.TRANS64.TRYWAIT P1, [R3+URZ], R0 ;  /* 0x00000000030075a7 */ /* 0x000e64000802017f */
[----:B-1----:R-:W-:Y:S05]  /*18060*/  @!P1 BRA `(.L_x_2064) ;  /* 0x0000001c000c9947 */ /* 0x002fea0003800000 */
.L_x_2159:
[----:B------:R-:W-:Y:S05]  /*18070*/  @!P0 BRA `(.L_x_2065) ;  /* 0x0000000000048947 */ /* 0x000fea0003800000 */
[----:B------:R-:W-:Y:S01]  /*18080*/  BPT.TRAP 0x1 ;  /* 0x000000040000795c */ /* 0x000fe20000300000 */
.L_x_2065:
[----:B-1----:R-:W-:-:S04]  /*18090*/  IMAD R3, R22, 0x8, R7 ;  /* 0x0000000816037824 */ /* 0x002fc800078e0207 */
[----:B------:R-:W1:Y:S02]  /*180a0*/  SYNCS.PHASECHK.TRANS64.TRYWAIT P1, [R3+URZ+0x13260], R4 ;  /* 0x01326004030075a7 */ /* 0x000e64000802017f */
[----:B-1----:R-:W-:Y:S05]  /*180b0*/  @!P1 BRA `(.L_x_2066) ;  /* 0x0000001c000c9947 */ /* 0x002fea0003800000 */
.L_x_2160:
[----:B------:R-:W-:Y:S05]  /*180c0*/  @!P0 BRA `(.L_x_2067) ;  /* 0x0000000000048947 */ /* 0x000fea0003800000 */
[----:B------:R-:W-:Y:S01]  /*180d0*/  BPT.TRAP 0x1 ;  /* 0x000000040000795c */ /* 0x000fe20000300000 */
.L_x_2067:
[----:B0-----:R-:W-:-:S04]  /*180e0*/  IMAD R5, R6, 0x8, R7 ;  /* 0x0000000806057824 */ /* 0x001fc800078e0207 */
[----:B------:R-:W0:Y:S02]  /*180f0*/  SYNCS.PHASECHK.TRANS64.TRYWAIT P1, [R5+URZ+0x13260], R0 ;  /* 0x01326000050075a7 */ /* 0x000e24000802017f */
[----:B0-----:R-:W-:Y:S05]  /*18100*/  @!P1 BRA `(.L_x_2068) ;  /* 0x0000001c000c9947 */ /* 0x001fea0003800000 */
.L_x_2161:
[----:B------:R-:W-:Y:S05]  /*18110*/  @!P0 BRA `(.L_x_2069) ;  /* 0x0000000000048947 */ /* 0x000fea0003800000 */
[----:B------:R-:W-:Y:S01]  /*18120*/  BPT.TRAP 0x1 ;  /* 0x000000040000795c */ /* 0x000fe20000300000 */
.L_x_2069:
[----:B------:R-:W2:Y:S02]  /*18130*/  SYNCS.PHASECHK.TRANS64.TRYWAIT P0, [R3+URZ+0x13280], R4 ;  /* 0x01328004030075a7 */ /* 0x000ea4000800017f */
[----:B--2---:R-:W-:Y:S05]  /*18140*/  @!P0 BRA `(.L_x_2070) ;  /* 0x0000001c00108947 */ /* 0x004fea0003800000 */
.L_x_2071:
[----:B---3--:R3:W4:Y:S02]  /*18150*/  SYNCS.PHASECHK.TRANS64.TRYWAIT P0, [R5+URZ+0x13280], R0 ;  /* 0x01328000050075a7 */ /* 0x008724000800017f */
[----:B----4-:R-:W-:Y:S05]  /*18160*/  @!P0 NANOSLEEP.SYNCS 0x989680 ;  /* 0x009896800000895d */ /* 0x010fea0003900000 */
[----:B------:R-:W4:Y:S02]  /*18170*/  @!P0 SYNCS.PHASECHK.TRANS64 P0, [R5+URZ+0x13280], R0 ;  /* 0x01328000050085a7 */ /* 0x000f24000800007f */
[----:B----4-:R-:W-:Y:S05]  /*18180*/  @!P0 BRA `(.L_x_2071) ;  /* 0xfffffffc00f08947 */ /* 0x010fea000383ffff */
.L_x_1823:
[----:B------:R-:W-:Y:S05]  /*18190*/  BSYNC B8 ;  /* 0x0000000000087941 */ /* 0x000fea0003800000 */
.L_x_1820:
[----:B------:R-:W-:Y:S05]  /*181a0*/  EXIT ;  /* 0x000000000000794d */ /* 0x000fea0003800000 */
.L_x_1839:
[----:B0-----:R0:W1:Y:S02]  /*181b0*/  SYNCS.PHASECHK.TRANS64.TRYWAIT P5, [R75+URZ+0x13290], R76 ;  /* 0x0132904c4b0075a7 */ /* 0x00106400080a017f */
[----:B-1----:R-:W-:Y:S05]  /*181c0*/  @!P5 NANOSLEEP.SYNCS 0x989680 ;  /* 0x009896800000d95d */ /* 0x002fea0003900000 */
[----:B------:R-:W1:Y:S02]  /*181d0*/  @!P5 SYNCS.PHASECHK.TRANS64 P5, [R75+URZ+0x13290], R76 ;  /* 0x0132904c4b00d5a7 */ /* 0x000e6400080a007f */
[----:B-1----:R-:W-:Y:S05]  /*181e0*/  @!P5 BRA `(.L_x_1839) ;  /* 0xfffffffc00f0d947 */ /* 0x002fea000383ffff */
[----:B------:R-:W-:Y:S05]  /*181f0*/  BRA `(.L_x_2072) ;  /* 0xfffffea400307947 */ /* 0x000fea000383ffff */
.L_x_1849:
[----:B0-----:R0:W1:Y:S02]  /*18200*/  SYNCS.PHASECHK.TRANS64.TRYWAIT P5, [R75+URZ+0x13290], R76 ;  /* 0x0132904c4b0075a7 */ /* 0x00106400080a017f */
[----:B-1----:R-:W-:Y:S05]  /*18210*/  @!P5 NANOSLEEP.SYNCS 0x989680 ;  /* 0x009896800000d95d */ /* 0x002fea0003900000 */
[----:B------:R-:W1:Y:S02]  /*18220*/  @!P5 SYNCS.PHASECHK.TRANS64 P5, [R75+URZ+0x13290], R76 ;  /* 0x0132904c4b00d5a7 */ /* 0x000e6400080a007f */
[----:B-1----:R-:W-:Y:S05]  /*18230*/  @!P5 BRA `(.L_x_1849) ;  /* 0xfffffffc00f0d947 */ /* 0x002fea000383ffff */
[----:B------:R-:W-:Y:S05]  /*18240*/  BRA `(.L_x_2073) ;  /* 0xfffffeb400447947 */ /* 0x000fea000383ffff */
.L_x_1854:
[----:B0-----:R0:W1:Y:S02]  /*18250*/  SYNCS.PHASECHK.TRANS64.TRYWAIT P1, [R75+URZ+0x13290], R76 ;  /* 0x0132904c4b0075a7 */ /* 0x001064000802017f */
[----:B-1----:R-:W-:Y:S05]  /*18260*/  @!P1 NANOSLEEP.SYNCS 0x989680 ;  /* 0x009896800000995d */ /* 0x002fea0003900000 */
[----:B------:R-:W1:Y:S02]  /*18270*/  @!P1 SYNCS.PHASECHK.TRANS64 P1, [R75+URZ+0x13290], R76 ;  /* 0x0132904c4b0095a7 */ /* 0x000e64000802007f */
[----:B-1----:R-:W-:Y:S05]  /*18280*/  @!P1 BRA `(.L_x_1854) ;  /* 0xfffffffc00f09947 */ /* 0x002fea000383ffff */
[----:B------:R-:W-:Y:S05]  /*18290*/  BRA `(.L_x_2074) ;  /* 0xfffffec400507947 */ /* 0x000fea000383ffff */
.L_x_1858:
[----:B------:R0:W0:Y:S02]  /*182a0*/  SYNCS.PHASECHK.TRANS64.TRYWAIT P0, [R75+URZ+0x132b0], R76 ;  /* 0x0132b04c4b0075a7 */ /* 0x000024000800017f */
[----:B0-----:R-:W-:Y:S05]  /*182b0*/  @!P0 NANOSLEEP.SYNCS 0x989680 ;  /* 0x009896800000895d */ /* 0x001fea0003900000 */
[----:B------:R-:W0:Y:S02]  /*182c0*/  @!P0 SYNCS.PHASECHK.TRANS64 P0, [R75+URZ+0x132b0], R76 ;  /* 0x0132b04c4b0085a7 */ /* 0x000e24000800007f */
[----:B0-----:R-:W-:Y:S05]  /*182d0*/  @!P0 BRA `(.L_x_1858) ;  /* 0xfffffffc00f08947 */ /* 0x001fea000383ffff */
[----:B------:R-:W-:Y:S05]  /*182e0*/  BRA `(.L_x_2075) ;  /* 0xfffffec400b07947 */ /* 0x000fea000383ffff */
.L_x_1878:
[----:B------:R-:W-:Y:S01]  /*182f0*/  BSSY B1, `(.L_x_2076) ;  /* 0x0000007000017945 */ /* 0x000fe20003800000 */
[----:B------:R-:W-:Y:S02]  /*18300*/  IMAD.MOV.U32 R12, RZ, RZ, RZ ;  /* 0x000000ffff0c7224 */ /* 0x000fe400078e00ff */
[----:B------:R-:W-:Y:S02]  /*18310*/  IMAD.MOV.U32 R11, RZ, RZ, 0x1e1f ;  /* 0x00001e1fff0b7424 */ /* 0x000fe400078e00ff */
[----:B------:R-:W-:-:S07]  /*18320*/  IMAD.MOV.U32 R15, RZ, RZ, -0x1 ;  /* 0xffffffffff0f7424 */ /* 0x000fce00078e00ff */
[----:B-----5:R-:W-:Y:S05]  /*18330*/  WARPSYNC.COLLECTIVE R15, `(.L_x_2077) ;  /* 0x000000000f087348 */ /* 0x020fea0003c00000 */
[----:B------:R0:W1:Y:S02]  /*18340*/  SHFL.IDX P6, R14, R13, R12, R11 ;  /* 0x0000000c0d0e7389 */ /* 0x00006400000c000b */
[----:B01---5:R-:W-:Y:S01]  /*18350*/  ENDCOLLECTIVE ;  /* 0x000000000000791b */ /* 0x023fe20003800000 */
.L_x_2077:
[----:B------:R-:W-:Y:S05]  /*18360*/  BSYNC B1 ;  /* 0x0000000000017941 */ /* 0x000fea0003800000 */
.L_x_2076:
[----:B------:R-:W-:Y:S05]  /*18370*/  BRA `(.L_x_2078) ;  /* 0xfffffed8006c7947 */ /* 0x000fea000383ffff */
.L_x_1879:
        /* <DEDUP_REMOVED lines=8> */
.L_x_2080:
[----:B------:R-:W-:Y:S05]  /*18400*/  BSYNC B1 ;  /* 0x0000000000017941 */ /* 0x000fea0003800000 */
.L_x_2079:
[----:B------:R-:W-:Y:S05]  /*18410*/  BRA `(.L_x_2081) ;  /* 0xfffffed8004c7947 */ /* 0x000fea000383ffff */
.L_x_1880:
        /* <DEDUP_REMOVED lines=8> */
.L_x_2083:
[----:B------:R-:W-:Y:S05]  /*184a0*/  BSYNC B1 ;  /* 0x0000000000017941 */ /* 0x000fea0003800000 */
.L_x_2082:
[----:B------:R-:W-:Y:S05]  /*184b0*/  BRA `(.L_x_2084) ;  /* 0xfffffed8002c7947 */ /* 0x000fea000383ffff */
.L_x_1881:
        /* <DEDUP_REMOVED lines=8> */
.L_x_2086:
[----:B------:R-:W-:Y:S05]  /*18540*/  BSYNC B1 ;  /* 0x0000000000017941 */ /* 0x000fea0003800000 */
.L_x_2085:
[----:B------:R-:W-:Y:S05]  /*18550*/  BRA `(.L_x_2087) ;  /* 0xfffffed8000c7947 */ /* 0x000fea000383ffff */
.L_x_1883:
[----:B0-----:R0:W1:Y:S02]  /*18560*/  SYNCS.PHASECHK.TRANS64.TRYWAIT P1, [R16+URZ+0x13200], R5 ;  /* 0x01320005100075a7 */ /* 0x001064000802017f */
[----:B-1----:R-:W-:Y:S05]  /*18570*/  @!P1 NANOSLEEP.SYNCS 0x989680 ;  /* 0x009896800000995d */ /* 0x002fea0003900000 */
[----:B------:R-:W1:Y:S02]  /*18580*/  @!P1 SYNCS.PHASECHK.TRANS64 P1, [R16+URZ+0x13200], R5 ;  /* 0x01320005100095a7 */ /* 0x000e64000802007f */
[----:B-1----:R-:W-:Y:S05]  /*18590*/  @!P1 BRA `(.L_x_1883) ;  /* 0xfffffffc00f09947 */ /* 0x002fea000383ffff */
[----:B------:R-:W-:Y:S05]  /*185a0*/  BRA `(.L_x_2088) ;  /* 0xfffffed800047947 */ /* 0x000fea000383ffff */
.L_x_1887:
[----:B------:R-:W-:Y:S01]  /*185b0*/  BSSY B1, `(.L_x_2089) ;  /* 0x0000007000017945 */ /* 0x000fe20003800000 */
[----:B------:R-:W-:Y:S02]  /*185c0*/  IMAD.MOV.U32 R12, RZ, RZ, RZ ;  /* 0x000000ffff0c7224 */ /* 0x000fe400078e00ff */
[----:B------:R-:W-:Y:S02]  /*185d0*/  IMAD.MOV.U32 R11, RZ, RZ, 0x1e1f ;  /* 0x00001e1fff0b7424 */ /* 0x000fe400078e00ff */
[----:B------:R-:W-:-:S07]  /*185e0*/  IMAD.MOV.U32 R15, RZ, RZ, -0x1 ;  /* 0xffffffffff0f7424 */ /* 0x000fce00078e00ff */
[----:B-----5:R-:W-:Y:S05]  /*185f0*/  WARPSYNC.COLLECTIVE R15, `(.L_x_2090) ;  /* 0x000000000f087348 */ /* 0x020fea0003c00000 */
[----:B------:R0:W1:Y:S02]  /*18600*/  SHFL.IDX P6, R14, R13, R12, R11 ;  /* 0x0000000c0d0e7389 */ /* 0x00006400000c000b */
[----:B01---5:R-:W-:Y:S01]  /*18610*/  ENDCOLLECTIVE ;  /* 0x000000000000791b */ /* 0x023fe20003800000 */
.L_x_2090:
[----:B------:R-:W-:Y:S05]  /*18620*/  BSYNC B1 ;  /* 0x0000000000017941 */ /* 0x000fea0003800000 */
.L_x_2089:
[----:B------:R-:W-:Y:S05]  /*18630*/  BRA `(.L_x_2091) ;  /* 0xfffffee800d87947 */ /* 0x000fea000383ffff */
.L_x_1888:
        /* <DEDUP_REMOVED lines=8> */
.L_x_2093:
[----:B------:R-:W-:Y:S05]  /*186c0*/  BSYNC B1 ;  /* 0x0000000000017941 */ /* 0x000fea0003800000 */
.L_x_2092:
[----:B------:R-:W-:Y:S05]  /*186d0*/  BRA `(.L_x_2094) ;  /* 0xfffffee800bc7947 */ /* 0x000fea000383ffff */
.L_x_1889:
        /* <DEDUP_REMOVED lines=8> */
.L_x_2096:
[----:B------:R-:W-:Y:S05]  /*18760*/  BSYNC B1 ;  /* 0x0000000000017941 */ /* 0x000fea0003800000 */
.L_x_2095:
[----:B------:R-:W-:Y:S05]  /*18770*/  BRA `(.L_x_2097) ;  /* 0xfffffee800a07947 */ /* 0x000fea000383ffff */
.L_x_1890:
        /* <DEDUP_REMOVED lines=8> */
.L_x_2099:
[----:B------:R-:W-:Y:S05]  /*18800*/  BSYNC B1 ;  /* 0x0000000000017941 */ /* 0x000fea0003800000 */
.L_x_2098:
[----:B------:R-:W-:Y:S05]  /*18810*/  BRA `(.L_x_2100) ;  /* 0xfffffee800847947 */ /* 0x000fea000383ffff */
.L_x_1892:
[----:B0-----:R0:W1:Y:S02]  /*18820*/  SYNCS.PHASECHK.TRANS64.TRYWAIT P1, [R16+URZ+0x13200], R3 ;  /* 0x01320003100075a7 */ /* 0x001064000802017f */
[----:B-1----:R-:W-:Y:S05]  /*18830*/  @!P1 NANOSLEEP.SYNCS 0x989680 ;  /* 0x009896800000995d */ /* 0x002fea0003900000 */
[----:B------:R-:W1:Y:S02]  /*18840*/  @!P1 SYNCS.PHASECHK.TRANS64 P1, [R16+URZ+0x13200], R3 ;  /* 0x01320003100095a7 */ /* 0x000e64000802007f */
[----:B-1----:R-:W-:Y:S05]  /*18850*/  @!P1 BRA `(.L_x_1892) ;  /* 0xfffffffc00f09947 */ /* 0x002fea000383ffff */
[----:B------:R-:W-:Y:S05]  /*18860*/  BRA `(.L_x_2101) ;  /* 0xfffffee800847947 */ /* 0x000fea000383ffff */
.L_x_1896:
[----:B-1----:R1:W3:Y:S02]  /*18870*/  SYNCS.PHASECHK.TRANS64.TRYWAIT P0, [R12+URZ+0x13230], R3 ;  /* 0x013230030c0075a7 */ /* 0x0022e4000800017f */
[----:B---3--:R-:W-:Y:S05]  /*18880*/  @!P0 NANOSLEEP.SYNCS 0x989680 ;  /* 0x009896800000895d */ /* 0x008fea0003900000 */
[----:B------:R-:W3:Y:S02]  /*18890*/  @!P0 SYNCS.PHASECHK.TRANS64 P0, [R12+URZ+0x13230], R3 ;  /* 0x013230030c0085a7 */ /* 0x000ee4000800007f */
[----:B---3--:R-:W-:Y:S05]  /*188a0*/  @!P0 BRA `(.L_x_1896) ;  /* 0xfffffffc00f08947 */ /* 0x008fea000383ffff */
[----:B------:R-:W-:Y:S05]  /*188b0*/  BRA `(.L_x_1895) ;  /* 0xfffffef800d87947 */ /* 0x000fea000383ffff */
.L_x_1903:
[----:B-1----:R1:W2:Y:S02]  /*188c0*/  SYNCS.PHASECHK.TRANS64.TRYWAIT P0, [R13+URZ+0x13230], R14 ;  /* 0x0132300e0d0075a7 */ /* 0x0022a4000800017f */
[----:B--2---:R-:W-:Y:S05]  /*188d0*/  @!P0 NANOSLEEP.SYNCS 0x989680 ;  /* 0x009896800000895d */ /* 0x004fea0003900000 */
[----:B------:R-:W2:Y:S02]  /*188e0*/  @!P0 SYNCS.PHASECHK.TRANS64 P0, [R13+URZ+0x13230], R14 ;  /* 0x0132300e0d0085a7 */ /* 0x000ea4000800007f */
[----:B--2---:R-:W-:Y:S05]  /*188f0*/  @!P0 BRA `(.L_x_1903) ;  /* 0xfffffffc00f08947 */ /* 0x004fea000383ffff */
[----:B------:R-:W-:Y:S05]  /*18900*/  BRA `(.L_x_1902) ;  /* 0xffffff28002c7947 */ /* 0x000fea000383ffff */
.L_x_1908:
[----:B-1----:R1:W2:Y:S02]  /*18910*/  SYNCS.PHASECHK.TRANS64.TRYWAIT P0, [R20+URZ+0x13250], R0 ;  /* 0x01325000140075a7 */ /* 0x0022a4000800017f */
[----:B--2---:R-:W-:Y:S05]  /*18920*/  @!P0 NANOSLEEP.SYNCS 0x989680 ;  /* 0x009896800000895d */ /* 0x004fea0003900000 */
[----:B------:R-:W2:Y:S02]  /*18930*/  @!P0 SYNCS.PHASECHK.TRANS64 P0, [R20+URZ+0x13250], R0 ;  /* 0x01325000140085a7 */ /* 0x000ea4000800007f */
[----:B--2---:R-:W-:Y:S05]  /*18940*/  @!P0 BRA `(.L_x_1908) ;  /* 0xfffffffc00f08947 */ /* 0x004fea000383ffff */
[----:B------:R-:W-:Y:S05]  /*18950*/  BRA `(.L_x_1907) ;  /* 0xffffff2c009c7947 */ /* 0x000fea000383ffff */
.L_x_1917:
[----:B-1----:R1:W2:Y:S02]  /*18960*/  SYNCS.PHASECHK.TRANS64.TRYWAIT P0, [R3+URZ+0x13230], R14 ;  /* 0x0132300e030075a7 */ /* 0x0022a4000800017f */
[----:B--2---:R-:W-:Y:S05]  /*18970*/  @!P0 NANOSLEEP.SYNCS 0x989680 ;  /* 0x009896800000895d */ /* 0x004fea0003900000 */
[----:B------:R-:W2:Y:S02]  /*18980*/  @!P0 SYNCS.PHASECHK.TRANS64 P0, [R3+URZ+0x13230], R14 ;  /* 0x0132300e030085a7 */ /* 0x000ea4000800007f */
[----:B--2---:R-:W-:Y:S05]  /*18990*/  @!P0 BRA `(.L_x_1917) ;  /* 0xfffffffc00f08947 */ /* 0x004fea000383ffff */
[----:B------:R-:W-:Y:S05]  /*189a0*/  BRA `(.L_x_1916) ;  /* 0xffffff5800207947 */ /* 0x000fea000383ffff */
.L_x_1922:
[----:B-1----:R1:W2:Y:S02]  /*189b0*/  SYNCS.PHASECHK.TRANS64.TRYWAIT P0, [R13+URZ+0x13250], R0 ;  /* 0x013250000d0075a7 */ /* 0x0022a4000800017f */
[----:B--2---:R-:W-:Y:S05]  /*189c0*/  @!P0 NANOSLEEP.SYNCS 0x989680 ;  /* 0x009896800000895d */ /* 0x004fea0003900000 */
[----:B------:R-:W2:Y:S02]  /*189d0*/  @!P0 SYNCS.PHASECHK.TRANS64 P0, [R13+URZ+0x13250], R0 ;  /* 0x013250000d0085a7 */ /* 0x000ea4000800007f */
[----:B--2---:R-:W-:Y:S05]  /*189e0*/  @!P0 BRA `(.L_x_1922) ;  /* 0xfffffffc00f08947 */ /* 0x004fea000383ffff */
[----:B------:R-:W-:Y:S05]  /*189f0*/  BRA `(.L_x_1921) ;  /* 0xffffff5c00907947 */ /* 0x000fea000383ffff */
.L_x_1929:
[----:B-1----:R1:W2:Y:S02]  /*18a00*/  SYNCS.PHASECHK.TRANS64.TRYWAIT P0, [R13+URZ+0x13250], R4 ;  /* 0x013250040d0075a7 */ /* 0x0022a4000800017f */
[----:B--2---:R-:W-:Y:S05]  /*18a10*/  @!P0 NANOSLEEP.SYNCS 0x989680 ;  /* 0x009896800000895d */ /* 0x004fea0003900000 */
[----:B------:R-:W2:Y:S02]  /*18a20*/  @!P0 SYNCS.PHASECHK.TRANS64 P0, [R13+URZ+0x13250], R4 ;  /* 0x013250040d0085a7 */ /* 0x000ea4000800007f */
[----:B--2---:R-:W-:Y:S05]  /*18a30*/  @!P0 BRA `(.L_x_1929) ;  /* 0xfffffffc00f08947 */ /* 0x004fea000383ffff */
[----:B------:R-:W-:Y:S05]  /*18a40*/  BRA `(.L_x_1928) ;  /* 0xffffff7c00087947 */ /* 0x000fea000383ffff */
.L_x_1966:
        /* <DEDUP_REMOVED lines=11> */
.L_x_2103:
[----:B------:R-:W-:Y:S05]  /*18b00*/  BSYNC B1 ;  /* 0x0000000000017941 */ /* 0x000fea0003800000 */
.L_x_2102:
[----:B------:R-:W-:Y:S05]  /*18b10*/  BRA `(.L_x_2104) ;  /* 0xffffffb4008c7947 */ /* 0x000fea000383ffff */
.L_x_1968:
[----:B------:R-:W-:Y:S01]  /*18b20*/  BSSY B1, `(.L_x_2105) ;  /* 0x0000006000017945 */ /* 0x000fe20003800000 */
[----:B------:R-:W-:-:S07]  /*18b30*/  IMAD.MOV.U32 R15, RZ, RZ, -0x1 ;  /* 0xffffffffff0f7424 */ /* 0x000fce00078e00ff */
[----:B0-----:R-:W-:Y:S05]  /*18b40*/  WARPSYNC.COLLECTIVE R15, `(.L_x_2106) ;  /* 0x000000000f0c7348 */ /* 0x001fea0003c00000 */
[----:B------:R-:W-:Y:S02]  /*18b50*/  ELECT P6, UR62, PT ;  /* 0x00000000003e782f */ /* 0x000fe400038c0000 */
[----:B------:R-:W-:Y:S01]  /*18b60*/  MOV R14, UR62 ;  /* 0x0000003e000e7c02 */ /* 0x000fe20008000f00 */
[----:B0-----:R-:W-:Y:S10]  /*18b70*/  ENDCOLLECTIVE ;  /* 0x000000000000791b */ /* 0x001ff40003800000 */
.L_x_2106:
[----:B------:R-:W-:Y:S05]  /*18b80*/  BSYNC B1 ;  /* 0x0000000000017941 */ /* 0x000fea0003800000 */
.L_x_2105:
[----:B------:R-:W-:Y:S05]  /*18b90*/  BRA `(.L_x_1967) ;  /* 0xffffffb400847947 */ /* 0x000fea000383ffff */
.L_x_1970:
[----:B0-----:R0:W1:Y:S02]  /*18ba0*/  SYNCS.PHASECHK.TRANS64.TRYWAIT P0, [R5+URZ+0x13220], R7 ;  /* 0x01322007050075a7 */ /* 0x001064000800017f */
[----:B-1----:R-:W-:Y:S05]  /*18bb0*/  @!P0 NANOSLEEP.SYNCS 0x989680 ;  /* 0x009896800000895d */ /* 0x002fea0003900000 */
[----:B------:R-:W1:Y:S02]  /*18bc0*/  @!P0 SYNCS.PHASECHK.TRANS64 P0, [R5+URZ+0x13220], R7 ;  /* 0x01322007050085a7 */ /* 0x000e64000800007f */
[----:B-1----:R-:W-:Y:S05]  /*18bd0*/  @!P0 BRA `(.L_x_1970) ;  /* 0xfffffffc00f08947 */ /* 0x002fea000383ffff */
[----:B------:R-:W-:Y:S05]  /*18be0*/  BRA `(.L_x_2107) ;  /* 0xffffffb400a07947 */ /* 0x000fea000383ffff */
.L_x_1974:
[----:B0-----:R0:W1:Y:S02]  /*18bf0*/  SYNCS.PHASECHK.TRANS64.TRYWAIT P0, [R8+URZ+0x132a0], R7 ;  /* 0x0132a007080075a7 */ /* 0x001064000800017f */
[----:B-1----:R-:W-:Y:S05]  /*18c00*/  @!P0 NANOSLEEP.SYNCS 0x989680 ;  /* 0x009896800000895d */ /* 0x002fea0003900000 */
[----:B------:R-:W1:Y:S02]  /*18c10*/  @!P0 SYNCS.PHASECHK.TRANS64 P0, [R8+URZ+0x132a0], R7 ;  /* 0x0132a007080085a7 */ /* 0x000e64000800007f */
[----:B-1----:R-:W-:Y:S05]  /*18c20*/  @!P0 BRA `(.L_x_1974) ;  /* 0xfffffffc00f08947 */ /* 0x002fea000383ffff */
[----:B------:R-:W-:Y:S05]  /*18c30*/  BRA `(.L_x_2108) ;  /* 0xffffffb400b87947 */ /* 0x000fea000383ffff */
.L_x_1979:
[----:B-1----:R1:W2:Y:S02]  /*18c40*/  SYNCS.PHASECHK.TRANS64.TRYWAIT P0, [R8+URZ+0x132c0], R7 ;  /* 0x0132c007080075a7 */ /* 0x0022a4000800017f */
[----:B--2---:R-:W-:Y:S05]  /*18c50*/  @!P0 NANOSLEEP.SYNCS 0x989680 ;  /* 0x009896800000895d */ /* 0x004fea0003900000 */
[----:B------:R-:W2:Y:S02]  /*18c60*/  @!P0 SYNCS.PHASECHK.TRANS64 P0, [R8+URZ+0x132c0], R7 ;  /* 0x0132c007080085a7 */ /* 0x000ea4000800007f */
[----:B--2---:R-:W-:Y:S05]  /*18c70*/  @!P0 BRA `(.L_x_1979) ;  /* 0xfffffffc00f08947 */ /* 0x004fea000383ffff */
[----:B------:R-:W-:Y:S05]  /*18c80*/  BRA `(.L_x_2109) ;  /* 0xffffffb800347947 */ /* 0x000fea000383ffff */
.L_x_1986:
[----:B0-----:R0:W1:Y:S02]  /*18c90*/  SYNCS.PHASECHK.TRANS64.TRYWAIT P1, [R7+URZ+0x132a0], R8 ;  /* 0x0132a008070075a7 */ /* 0x001064000802017f */
[----:B-1----:R-:W-:Y:S05]  /*18ca0*/  @!P1 NANOSLEEP.SYNCS 0x989680 ;  /* 0x009896800000995d */ /* 0x002fea0003900000 */
[----:B------:R-:W1:Y:S02]  /*18cb0*/  @!P1 SYNCS.PHASECHK.TRANS64 P1, [R7+URZ+0x132a0], R8 ;  /* 0x0132a008070095a7 */ /* 0x000e64000802007f */
[----:B-1----:R-:W-:Y:S05]  /*18cc0*/  @!P1 BRA `(.L_x_1986) ;  /* 0xfffffffc00f09947 */ /* 0x002fea000383ffff */
[----:B------:R-:W-:Y:S05]  /*18cd0*/  BRA `(.L_x_2110) ;  /* 0xffffffb800f07947 */ /* 0x000fea000383ffff */
.L_x_1991:
[----:B-1----:R1:W2:Y:S02]  /*18ce0*/  SYNCS.PHASECHK.TRANS64.TRYWAIT P1, [R7+URZ+0x132c0], R8 ;  /* 0x0132c008070075a7 */ /* 0x0022a4000802017f */
[----:B--2---:R-:W-:Y:S05]  /*18cf0*/  @!P1 NANOSLEEP.SYNCS 0x989680 ;  /* 0x009896800000995d */ /* 0x004fea0003900000 */
[----:B------:R-:W2:Y:S02]  /*18d00*/  @!P1 SYNCS.PHASECHK.TRANS64 P1, [R7+URZ+0x132c0], R8 ;  /* 0x0132c008070095a7 */ /* 0x000ea4000802007f */
[----:B--2---:R-:W-:Y:S05]  /*18d10*/  @!P1 BRA `(.L_x_1991) ;  /* 0xfffffffc00f09947 */ /* 0x004fea000383ffff */
[----:B------:R-:W-:Y:S05]  /*18d20*/  BRA `(.L_x_2111) ;  /* 0xffffffbc00687947 */ /* 0x000fea000383ffff */
.L_x_2004:
        /* <DEDUP_REMOVED lines=11> */
.L_x_2113:
[----:B------:R-:W-:Y:S05]  /*18de0*/  BSYNC B0 ;  /* 0x0000000000007941 */ /* 0x000fea0003800000 */
.L_x_2112:
[----:B------:R-:W-:Y:S05]  /*18df0*/  BRA `(.L_x_2114) ;  /* 0xffffffc800707947 */ /* 0x000fea000383ffff */
.L_x_2006:
[----:B------:R-:W-:Y:S01]  /*18e00*/  BSSY B0, `(.L_x_2115) ;  /* 0x0000006000007945 */ /* 0x000fe20003800000 */
[----:B------:R-:W-:-:S07]  /*18e10*/  IMAD.MOV.U32 R15, RZ, RZ, -0x1 ;  /* 0xffffffffff0f7424 */ /* 0x000fce00078e00ff */
[----:B0-----:R-:W-:Y:S05]  /*18e20*/  WARPSYNC.COLLECTIVE R15, `(.L_x_2116) ;  /* 0x000000000f0c7348 */ /* 0x001fea0003c00000 */
[----:B------:R-:W-:Y:S02]  /*18e30*/  ELECT P6, UR62, PT ;  /* 0x00000000003e782f */ /* 0x000fe400038c0000 */
[----:B------:R-:W-:Y:S01]  /*18e40*/  MOV R14, UR62 ;  /* 0x0000003e000e7c02 */ /* 0x000fe20008000f00 */
[----:B0-----:R-:W-:Y:S10]  /*18e50*/  ENDCOLLECTIVE ;  /* 0x000000000000791b */ /* 0x001ff40003800000 */
.L_x_2116:
[----:B------:R-:W-:Y:S05]  /*18e60*/  BSYNC B0 ;  /* 0x0000000000007941 */ /* 0x000fea0003800000 */
.L_x_2115:
[----:B------:R-:W-:Y:S05]  /*18e70*/  BRA `(.L_x_2117) ;  /* 0xffffffc800687947 */ /* 0x000fea000383ffff */
.L_x_2009:
[----:B0-----:R0:W1:Y:S02]  /*18e80*/  SYNCS.PHASECHK.TRANS64.TRYWAIT P2, [R5+URZ+0x13280], R4 ;  /* 0x01328004050075a7 */ /* 0x001064000804017f */
[----:B-1----:R-:W-:Y:S05]  /*18e90*/  @!P2 NANOSLEEP.SYNCS 0x989680 ;  /* 0x009896800000a95d */ /* 0x002fea0003900000 */
[----:B------:R-:W1:Y:S02]  /*18ea0*/  @!P2 SYNCS.PHASECHK.TRANS64 P2, [R5+URZ+0x13280], R4 ;  /* 0x013280040500a5a7 */ /* 0x000e64000804007f */
[----:B-1----:R-:W-:Y:S05]  /*18eb0*/  @!P2 BRA `(.L_x_2009) ;  /* 0xfffffffc00f0a947 */ /* 0x002fea000383ffff */
[----:B------:R-:W-:Y:S05]  /*18ec0*/  BRA `(.L_x_2118) ;  /* 0xffffffc800d87947 */ /* 0x000fea000383ffff */
.L_x_2011:
[----:B-1----:R1:W2:Y:S02]  /*18ed0*/  SYNCS.PHASECHK.TRANS64.TRYWAIT P2, [R5+URZ+0x13240], R4 ;  /* 0x01324004050075a7 */ /* 0x0022a4000804017f */
[----:B--2---:R-:W-:Y:S05]  /*18ee0*/  @!P2 NANOSLEEP.SYNCS 0x989680 ;  /* 0x009896800000a95d */ /* 0x004fea0003900000 */
[----:B------:R-:W2:Y:S02]  /*18ef0*/  @!P2 SYNCS.PHASECHK.TRANS64 P2, [R5+URZ+0x13240], R4 ;  /* 0x013240040500a5a7 */ /* 0x000ea4000804007f */
[----:B--2---:R-:W-:Y:S05]  /*18f00*/  @!P2 BRA `(.L_x_2011) ;  /* 0xfffffffc00f0a947 */ /* 0x004fea000383ffff */
[----:B------:R-:W-:Y:S05]  /*18f10*/  BRA `(.L_x_2119) ;  /* 0xffffffcc00347947 */ /* 0x000fea000383ffff */
.L_x_2014:
        /* <DEDUP_REMOVED lines=8> */
.L_x_2020:
[----:B0-----:R0:W1:Y:S02]  /*18fa0*/  SYNCS.PHASECHK.TRANS64.TRYWAIT P0, [R6+URZ+0x13280], R5 ;  /* 0x01328005060075a7 */ /* 0x001064000800017f */
[----:B-1----:R-:W-:Y:S05]  /*18fb0*/  @!P0 NANOSLEEP.SYNCS 0x989680 ;  /* 0x009896800000895d */ /* 0x002fea0003900000 */
[----:B------:R-:W1:Y:S02]  /*18fc0*/  @!P0 SYNCS.PHASECHK.TRANS64 P0, [R6+URZ+0x13280], R5 ;  /* 0x01328005060085a7 */ /* 0x000e64000800007f */
[----:B-1----:R-:W-:Y:S05]  /*18fd0*/  @!P0 BRA `(.L_x_2020) ;  /* 0xfffffffc00f08947 */ /* 0x002fea000383ffff */
[----:B------:R-:W-:Y:S05]  /*18fe0*/  BRA `(.L_x_2121) ;  /* 0xffffffd000a47947 */ /* 0x000fea000383ffff */
.L_x_2025:
[----:B-1----:R1:W2:Y:S02]  /*18ff0*/  SYNCS.PHASECHK.TRANS64.TRYWAIT P0, [R6+URZ+0x13240], R5 ;  /* 0x01324005060075a7 */ /* 0x0022a4000800017f */
[----:B--2---:R-:W-:Y:S05]  /*19000*/  @!P0 NANOSLEEP.SYNCS 0x989680 ;  /* 0x009896800000895d */ /* 0x004fea0003900000 */
[----:B------:R-:W2:Y:S02]  /*19010*/  @!P0 SYNCS.PHASECHK.TRANS64 P0, [R6+URZ+0x13240], R5 ;  /* 0x01324005060085a7 */ /* 0x000ea4000800007f */
[----:B--2---:R-:W-:Y:S05]  /*19020*/  @!P0 BRA `(.L_x_2025) ;  /* 0xfffffffc00f08947 */ /* 0x004fea000383ffff */
[----:B------:R-:W-:Y:S05]  /*19030*/  BRA `(.L_x_2122) ;  /* 0xffffffd400287947 */ /* 0x000fea000383ffff */
.L_x_2031:
[----:B0-----:R0:W1:Y:S02]  /*19040*/  SYNCS.PHASECHK.TRANS64.TRYWAIT P2, [R13+URZ+0x13270], R4 ;  /* 0x013270040d0075a7 */ /* 0x001064000804017f */
[----:B-1----:R-:W-:Y:S05]  /*19050*/  @!P2 NANOSLEEP.SYNCS 0x989680 ;  /* 0x009896800000a95d */ /* 0x002fea0003900000 */
[----:B------:R-:W1:Y:S02]  /*19060*/  @!P2 SYNCS.PHASECHK.TRANS64 P2, [R13+URZ+0x13270], R4 ;  /* 0x013270040d00a5a7 */ /* 0x000e64000804007f */
[----:B-1----:R-:W-:Y:S05]  /*19070*/  @!P2 BRA `(.L_x_2031) ;  /* 0xfffffffc00f0a947 */ /* 0x002fea000383ffff */
[----:B------:R-:W-:Y:S05]  /*19080*/  BRA `(.L_x_2123) ;  /* 0xffffffd400d07947 */ /* 0x000fea000383ffff */
.L_x_2033:
[----:B0-----:R0:W1:Y:S02]  /*19090*/  SYNCS.PHASECHK.TRANS64.TRYWAIT P2, [R13+URZ+0x13260], R4 ;  /* 0x013260040d0075a7 */ /* 0x001064000804017f */
[----:B-1----:R-:W-:Y:S05]  /*190a0*/  @!P2 NANOSLEEP.SYNCS 0x989680 ;  /* 0x009896800000a95d */ /* 0x002fea0003900000 */
[----:B------:R-:W1:Y:S02]  /*190b0*/  @!P2 SYNCS.PHASECHK.TRANS64 P2, [R13+URZ+0x13260], R4 ;  /* 0x013260040d00a5a7 */ /* 0x000e64000804007f */
[----:B-1----:R-:W-:Y:S05]  /*190c0*/  @!P2 BRA `(.L_x_2033) ;  /* 0xfffffffc00f0a947 */ /* 0x002fea000383ffff */
[----:B------:R-:W-:Y:S05]  /*190d0*/  BRA `(.L_x_2124) ;  /* 0xffffffd400d87947 */ /* 0x000fea000383ffff */
.L_x_2040:
[----:B0-----:R0:W1:Y:S02]  /*190e0*/  SYNCS.PHASECHK.TRANS64.TRYWAIT P0, [R3+URZ+0x13270], R0 ;  /* 0x01327000030075a7 */ /* 0x001064000800017f */
[----:B-1----:R-:W-:Y:S05]  /*190f0*/  @!P0 NANOSLEEP.SYNCS 0x989680 ;  /* 0x009896800000895d */ /* 0x002fea0003900000 */
[----:B------:R-:W1:Y:S02]  /*19100*/  @!P0 SYNCS.PHASECHK.TRANS64 P0, [R3+URZ+0x13270], R0 ;  /* 0x01327000030085a7 */ /* 0x000e64000800007f */
[----:B-1----:R-:W-:Y:S05]  /*19110*/  @!P0 BRA `(.L_x_2040) ;  /* 0xfffffffc00f08947 */ /* 0x002fea000383ffff */
[----:B------:R-:W-:Y:S05]  /*19120*/  BRA `(.L_x_2125) ;  /* 0xffffffdc001c7947 */ /* 0x000fea000383ffff */
.L_x_2042:
[----:B0-----:R0:W1:Y:S02]  /*19130*/  SYNCS.PHASECHK.TRANS64.TRYWAIT P0, [R3+URZ+0x13260], R0 ;  /* 0x01326000030075a7 */ /* 0x001064000800017f */
[----:B-1----:R-:W-:Y:S05]  /*19140*/  @!P0 NANOSLEEP.SYNCS 0x989680 ;  /* 0x009896800000895d */ /* 0x002fea0003900000 */
[----:B------:R-:W1:Y:S02]  /*19150*/  @!P0 SYNCS.PHASECHK.TRANS64 P0, [R3+URZ+0x13260], R0 ;  /* 0x01326000030085a7 */ /* 0x000e64000800007f */
[----:B-1----:R-:W-:Y:S05]  /*19160*/  @!P0 BRA `(.L_x_2042) ;  /* 0xfffffffc00f08947 */ /* 0x002fea000383ffff */
[----:B------:R-:W-:Y:S05]  /*19170*/  BRA `(.L_x_2126) ;  /* 0xffffffdc00207947 */ /* 0x000fea000383ffff */
.L_x_2046:
        /* <DEDUP_REMOVED lines=8> */
.L_x_2128:
[----:B------:R-:W-:Y:S05]  /*19200*/  BSYNC B0 ;  /* 0x0000000000007941 */ /* 0x000fea0003800000 */
.L_x_2127:
        /* <DEDUP_REMOVED lines=9> */
.L_x_2129:
        /* <DEDUP_REMOVED lines=18> */
.L_x_2130:
[----:B------:R-:W-:Y:S01]  /*193c0*/  IMAD.MOV.U32 R12, RZ, RZ, 0x2 ;  /* 0x00000002ff0c7424 */ /* 0x000fe200078e00ff */
[----:B------:R-:W-:-:S05]  /*193d0*/  SEL R4, R14, RZ, P1 ;  /* 0x000000ff0e047207 */ /* 0x000fca0000800000 */
[----:B------:R-:W-:-:S04]  /*193e0*/  IMAD.IADD R4, R17, 0x1, R4 ;  /* 0x0000000111047824 */ /* 0x000fc800078e0204 */
[----:B------:R-:W-:-:S07]  /*193f0*/  IMAD.MOV.U32 R13, RZ, RZ, R4 ;  /* 0x000000ffff0d7224 */ /* 0x000fce00078e0004 */
[----:B------:R-:W-:Y:S05]  /*19400*/  WARPSYNC.COLLECTIVE R15, `(.L_x_2131) ;  /* 0x000000000f087348 */ /* 0x000fea0003c00000 */
[----:B------:R0:W1:Y:S02]  /*19410*/  SHFL.UP P6, R14, R13, R12, R11 ;  /* 0x0400000c0d0e7389 */ /* 0x00006400000c000b */
[----:B01----:R-:W-:Y:S01]  /*19420*/  ENDCOLLECTIVE ;  /* 0x000000000000791b */ /* 0x003fe20003800000 */
.L_x_2131:
[----:B------:R-:W-:Y:S01]  /*19430*/  IMAD.MOV.U32 R12, RZ, RZ, 0x4 ;  /* 0x00000004ff0c7424 */ /* 0x000fe200078e00ff */
[----:B------:R-:W-:-:S05]  /*19440*/  SEL R3, R14, RZ, P2 ;  /* 0x000000ff0e037207 */ /* 0x000fca0001000000 */
[----:B------:R-:W-:-:S04]  /*19450*/  IMAD.IADD R6, R4, 0x1, R3 ;  /* 0x0000000104067824 */ /* 0x000fc800078e0203 */
[----:B------:R-:W-:-:S07]  /*19460*/  IMAD.MOV.U32 R13, RZ, RZ, R6 ;  /* 0x000000ffff0d7224 */ /* 0x000fce00078e0006 */
[----:B------:R-:W-:Y:S05]  /*19470*/  WARPSYNC.COLLECTIVE R15, `(.L_x_2132) ;  /* 0x000000000f087348 */ /* 0x000fea0003c00000 */
[----:B------:R0:W1:Y:S02]  /*19480*/  SHFL.UP P6, R14, R13, R12, R11 ;  /* 0x0400000c0d0e7389 */ /* 0x00006400000c000b */
[----:B01----:R-:W-:Y:S01]  /*19490*/  ENDCOLLECTIVE ;  /* 0x000000000000791b */ /* 0x003fe20003800000 */
.L_x_2132:
[----:B------:R-:W-:Y:S01]  /*194a0*/  IMAD.MOV.U32 R12, RZ, RZ, 0x8 ;  /* 0x00000008ff0c7424 */ /* 0x000fe200078e00ff */
[----:B------:R-:W-:-:S05]  /*194b0*/  SEL R3, R14, RZ, P3 ;  /* 0x000000ff0e037207 */ /* 0x000fca0001800000 */
[----:B------:R-:W-:-:S04]  /*194c0*/  IMAD.IADD R2, R6, 0x1, R3 ;  /* 0x0000000106027824 */ /* 0x000fc800078e0203 */
[----:B------:R-:W-:-:S07]  /*194d0*/  IMAD.MOV.U32 R13, RZ, RZ, R2 ;  /* 0x000000ffff0d7224 */ /* 0x000fce00078e0002 */
[----:B------:R-:W-:Y:S05]  /*194e0*/  WARPSYNC.COLLECTIVE R15, `(.L_x_2133) ;  /* 0x000000000f087348 */ /* 0x000fea0003c00000 */
[----:B------:R0:W1:Y:S02]  /*194f0*/  SHFL.UP P6, R14, R13, R12, R11 ;  /* 0x0400000c0d0e7389 */ /* 0x00006400000c000b */
[----:B01----:R-:W-:Y:S01]  /*19500*/  ENDCOLLECTIVE ;  /* 0x000000000000791b */ /* 0x003fe20003800000 */
.L_x_2133:
[----:B------:R-:W-:Y:S01]  /*19510*/  IMAD.MOV.U32 R12, RZ, RZ, 0x10 ;  /* 0x00000010ff0c7424 */ /* 0x000fe200078e00ff */
[----:B------:R-:W-:-:S05]  /*19520*/  SEL R3, R14, RZ, P4 ;  /* 0x000000ff0e037207 */ /* 0x000fca0002000000 */
[----:B------:R-:W-:-:S04]  /*19530*/  IMAD.IADD R3, R2, 0x1, R3 ;  /* 0x0000000102037824 */ /* 0x000fc800078e0203 */
[----:B------:R-:W-:-:S07]  /*19540*/  IMAD.MOV.U32 R13, RZ, RZ, R3 ;  /* 0x000000ffff0d7224 */ /* 0x000fce00078e0003 */
[----:B------:R-:W-:Y:S05]  /*19550*/  WARPSYNC.COLLECTIVE R15, `(.L_x_2134) ;  /* 0x000000000f087348 */ /* 0x000fea0003c00000 */
[----:B------:R0:W1:Y:S02]  /*19560*/  SHFL.UP P6, R14, R13, R12, R11 ;  /* 0x0400000c0d0e7389 */ /* 0x00006400000c000b */
[----:B01----:R-:W-:Y:S01]  /*19570*/  ENDCOLLECTIVE ;  /* 0x000000000000791b */ /* 0x003fe20003800000 */
.L_x_2134:
        /* <DEDUP_REMOVED lines=8> */
.L_x_2135:
[----:B------:R-:W-:Y:S05]  /*19600*/  BRA `(.L_x_2136) ;  /* 0xffffffdc009c7947 */ /* 0x000fea000383ffff */
.L_x_2051:
        /* <DEDUP_REMOVED lines=8> */
.L_x_2138:
[----:B------:R-:W-:Y:S05]  /*19690*/  BSYNC B0 ;  /* 0x0000000000007941 */ /* 0x000fea0003800000 */
.L_x_2137:
        /* <DEDUP_REMOVED lines=8> */
.L_x_2139:
[----:B------:R-:W-:Y:S01]  /*19720*/  IMAD.MOV.U32 R12, RZ, RZ, 0x4 ;  /* 0x00000004ff0c7424 */ /* 0x000fe200078e00ff */
[----:B------:R-:W-:-:S05]  /*19730*/  SEL R2, R14, RZ, P2 ;  /* 0x000000ff0e027207 */ /* 0x000fca0001000000 */
[----:B------:R-:W-:-:S04]  /*19740*/  IMAD.IADD R2, R13, 0x1, R2 ;  /* 0x000000010d027824 */ /* 0x000fc800078e0202 */
[----:B------:R-:W-:-:S07]  /*19750*/  IMAD.MOV.U32 R13, RZ, RZ, R2 ;  /* 0x000000ffff0d7224 */ /* 0x000fce00078e0002 */
[----:B------:R-:W-:Y:S05]  /*19760*/  WARPSYNC.COLLECTIVE R15, `(.L_x_2140) ;  /* 0x000000000f087348 */ /* 0x000fea0003c00000 */
[----:B------:R0:W1:Y:S02]  /*19770*/  SHFL.UP P6, R14, R13, R12, R11 ;  /* 0x0400000c0d0e7389 */ /* 0x00006400000c000b */
[----:B01----:R-:W-:Y:S01]  /*19780*/  ENDCOLLECTIVE ;  /* 0x000000000000791b */ /* 0x003fe20003800000 */
.L_x_2140:
[----:B------:R-:W-:Y:S01]  /*19790*/  IMAD.MOV.U32 R12, RZ, RZ, 0x8 ;  /* 0x00000008ff0c7424 */ /* 0x000fe200078e00ff */
[----:B------:R-:W-:-:S05]  /*197a0*/  SEL R3, R14, RZ, P3 ;  /* 0x000000ff0e037207 */ /* 0x000fca0001800000 */
[----:B------:R-:W-:-:S04]  /*197b0*/  IMAD.IADD R3, R2, 0x1, R3 ;  /* 0x0000000102037824 */ /* 0x000fc800078e0203 */
[----:B------:R-:W-:-:S07]  /*197c0*/  IMAD.MOV.U32 R13, RZ, RZ, R3 ;  /* 0x000000ffff0d7224 */ /* 0x000fce00078e0003 */
[----:B------:R-:W-:Y:S05]  /*197d0*/  WARPSYNC.COLLECTIVE R15, `(.L_x_2141) ;  /* 0x000000000f087348 */ /* 0x000fea0003c00000 */
[----:B------:R0:W1:Y:S02]  /*197e0*/  SHFL.UP P6, R14, R13, R12, R11 ;  /* 0x0400000c0d0e7389 */ /* 0x00006400000c000b */
[----:B01----:R-:W-:Y:S01]  /*197f0*/  ENDCOLLECTIVE ;  /* 0x000000000000791b */ /* 0x003fe20003800000 */
.L_x_2141:
[----:B------:R-:W-:Y:S01]  /*19800*/  IMAD.MOV.U32 R12, RZ, RZ, 0x10 ;  /* 0x00000010ff0c7424 */ /* 0x000fe200078e00ff */
[----:B------:R-:W-:-:S05]  /*19810*/  SEL R4, R14, RZ, P4 ;  /* 0x000000ff0e047207 */ /* 0x000fca0002000000 */
[----:B------:R-:W-:-:S04]  /*19820*/  IMAD.IADD R4, R3, 0x1, R4 ;  /* 0x0000000103047824 */ /* 0x000fc800078e0204 */
[----:B------:R-:W-:-:S07]  /*19830*/  IMAD.MOV.U32 R13, RZ, RZ, R4 ;  /* 0x000000ffff0d7224 */ /* 0x000fce00078e0004 */
[----:B------:R-:W-:Y:S05]  /*19840*/  WARPSYNC.COLLECTIVE R15, `(.L_x_2142) ;  /* 0x000000000f087348 */ /* 0x000fea0003c00000 */
[----:B------:R0:W1:Y:S02]  /*19850*/  SHFL.UP P6, R14, R13, R12, R11 ;  /* 0x0400000c0d0e7389 */ /* 0x00006400000c000b */
[----:B01----:R-:W-:Y:S01]  /*19860*/  ENDCOLLECTIVE ;  /* 0x000000000000791b */ /* 0x003fe20003800000 */
.L_x_2142:
        /* <DEDUP_REMOVED lines=8> */
.L_x_2143:
[----:B------:R-:W-:Y:S05]  /*198f0*/  BRA `(.L_x_2144) ;  /* 0xffffffdc007c7947 */ /* 0x000fea000383ffff */
.L_x_2053:
[----:B------:R-:W-:Y:S01]  /*19900*/  BSSY B0, `(.L_x_2145) ;  /* 0x0000006000007945 */ /* 0x000fe20003800000 */
[----:B------:R-:W-:Y:S01]  /*19910*/  PLOP3.LUT P6, PT, P6, PT, PT, 0x8, 0x0 ;  /* 0x000000000000781c */ /* 0x000fe200037ce170 */
[----:B------:R-:W-:-:S12]  /*19920*/  IMAD.MOV.U32 R15, RZ, RZ, -0x1 ;  /* 0xffffffffff0f7424 */ /* 0x000fd800078e00ff */
[----:B0-----:R-:W-:Y:S05]  /*19930*/  WARPSYNC.COLLECTIVE R15, `(.L_x_2146) ;  /* 0x000000000f087348 */ /* 0x001fea0003c00000 */
[----:B------:R-:W-:Y:S01]  /*19940*/  VOTE.ANY R14, PT, P6 ;  /* 0x00000000000e7806 */ /* 0x000fe200030e0100 */
[----:B0-----:R-:W-:Y:S06]  /*19950*/  ENDCOLLECTIVE ;  /* 0x000000000000791b */ /* 0x001fec0003800000 */
.L_x_2146:
[----:B------:R-:W-:Y:S05]  /*19960*/  BSYNC B0 ;  /* 0x0000000000007941 */ /* 0x000fea0003800000 */
.L_x_2145:
        /* <DEDUP_REMOVED lines=9> */
.L_x_2147:
[----:B------:R-:W-:Y:S01]  /*19a00*/  IMAD.MOV.U32 R17, RZ, RZ, R14 ;  /* 0x000000ffff117224 */ /* 0x000fe200078e000e */
[----:B------:R-:W-:Y:S06]  /*19a10*/  BRA `(.L_x_2148) ;  /* 0xffffffdc006c7947 */ /* 0x000fec000383ffff */
.L_x_2055:
[----:B------:R-:W-:Y:S01]  /*19a20*/  BSSY B0, `(.L_x_2149) ;  /* 0x0000007000007945 */ /* 0x000fe20003800000 */
[----:B------:R-:W-:Y:S02]  /*19a30*/  IMAD.MOV.U32 R13, RZ, RZ, R3 ;  /* 0x000000ffff0d7224 */ /* 0x000fe400078e0003 */
[----:B------:R-:W-:Y:S02]  /*19a40*/  IMAD.MOV.U32 R11, RZ, RZ, 0x1f ;  /* 0x0000001fff0b7424 */ /* 0x000fe400078e00ff */
[----:B------:R-:W-:-:S07]  /*19a50*/  IMAD.MOV.U32 R15, RZ, RZ, -0x1 ;  /* 0xffffffffff0f7424 */ /* 0x000fce00078e00ff */
[----:B012---:R-:W-:Y:S05]  /*19a60*/  WARPSYNC.COLLECTIVE R15, `(.L_x_2150) ;  /* 0x000000000f087348 */ /* 0x007fea0003c00000 */
[----:B------:R3:W4:Y:S02]  /*19a70*/  SHFL.IDX P6, R14, R13, R12, R11 ;  /* 0x0000000c0d0e7389 */ /* 0x00072400000c000b */
[----:B01234-:R-:W-:Y:S01]  /*19a80*/  ENDCOLLECTIVE ;  /* 0x000000000000791b */ /* 0x01ffe20003800000 */
.L_x_2150:
[----:B------:R-:W-:Y:S05]  /*19a90*/  BSYNC B0 ;  /* 0x0000000000007941 */ /* 0x000fea0003800000 */
.L_x_2149:
[----:B------:R-:W-:Y:S05]  /*19aa0*/  BRA `(.L_x_2054) ;  /* 0xffffffdc00647947 */ /* 0x000fea000383ffff */
.L_x_2059:
[----:B0-----:R0:W1:Y:S02]  /*19ab0*/  SYNCS.PHASECHK.TRANS64.TRYWAIT P0, [R7+URZ+0x13220], R0 ;  /* 0x01322000070075a7 */ /* 0x001064000800017f */
[----:B-1----:R-:W-:Y:S05]  /*19ac0*/  @!P0 NANOSLEEP.SYNCS 0x989680 ;  /* 0x009896800000895d */ /* 0x002fea0003900000 */
[----:B------:R-:W1:Y:S02]  /*19ad0*/  @!P0 SYNCS.PHASECHK.TRANS64 P0, [R7+URZ+0x13220], R0 ;  /* 0x01322000070085a7 */ /* 0x000e64000800007f */
[----:B-1----:R-:W-:Y:S05]  /*19ae0*/  @!P0 BRA `(.L_x_2059) ;  /* 0xfffffffc00f08947 */ /* 0x002fea000383ffff */
[----:B------:R-:W-:Y:S05]  /*19af0*/  BRA `(.L_x_2151) ;  /* 0xffffffe000dc7947 */ /* 0x000fea000383ffff */
.L_x_2060:
        /* <DEDUP_REMOVED lines=11> */
.L_x_2153:
[----:B------:R-:W-:Y:S05]  /*19bb0*/  BSYNC B0 ;  /* 0x0000000000007941 */ /* 0x000fea0003800000 */
.L_x_2152:
[----:B------:R-:W-:Y:S05]  /*19bc0*/  BRA `(.L_x_2154) ;  /* 0xffffffe000c47947 */ /* 0x000fea000383ffff */
.L_x_2061:
[----:B------:R-:W-:Y:S01]  /*19bd0*/  BSSY B0, `(.L_x_2155) ;  /* 0x0000006000007945 */ /* 0x000fe20003800000 */
[----:B------:R-:W-:-:S07]  /*19be0*/  IMAD.MOV.U32 R15, RZ, RZ, -0x1 ;  /* 0xffffffffff0f7424 */ /* 0x000fce00078e00ff */
[----:B0-----:R-:W-:Y:S05]  /*19bf0*/  WARPSYNC.COLLECTIVE R15, `(.L_x_2156) ;  /* 0x000000000f0c7348 */ /* 0x001fea0003c00000 */
[----:B------:R-:W-:Y:S02]  /*19c00*/  ELECT P6, UR62, PT ;  /* 0x00000000003e782f */ /* 0x000fe400038c0000 */
[----:B------:R-:W-:Y:S01]  /*19c10*/  MOV R14, UR62 ;  /* 0x0000003e000e7c02 */ /* 0x000fe20008000f00 */
[----:B0-----:R-:W-:Y:S10]  /*19c20*/  ENDCOLLECTIVE ;  /* 0x000000000000791b */ /* 0x001ff40003800000 */
.L_x_2156:
[----:B------:R-:W-:Y:S05]  /*19c30*/  BSYNC B0 ;  /* 0x0000000000007941 */ /* 0x000fea0003800000 */
.L_x_2155:
[----:B------:R-:W-:Y:S05]  /*19c40*/  BRA `(.L_x_2157) ;  /* 0xffffffe000b87947 */ /* 0x000fea000383ffff */
.L_x_2063:
[----:B0-----:R0:W1:Y:S02]  /*19c50*/  SYNCS.PHASECHK.TRANS64.TRYWAIT P1, [R5+URZ], R4 ;  /* 0x00000004050075a7 */ /* 0x001064000802017f */
[----:B-1----:R-:W-:Y:S05]  /*19c60*/  @!P1 NANOSLEEP.SYNCS 0x989680 ;  /* 0x009896800000995d */ /* 0x002fea0003900000 */
[----:B------:R-:W1:Y:S02]  /*19c70*/  @!P1 SYNCS.PHASECHK.TRANS64 P1, [R5+URZ], R4 ;  /* 0x00000004050095a7 */ /* 0x000e64000802007f */
[----:B-1----:R-:W-:Y:S05]  /*19c80*/  @!P1 BRA `(.L_x_2063) ;  /* 0xfffffffc00f09947 */ /* 0x002fea000383ffff */
[----:B------:R-:W-:Y:S05]  /*19c90*/  BRA `(.L_x_2158) ;  /* 0xffffffe000ec7947 */ /* 0x000fea000383ffff */
.L_x_2064:
[----:B-1----:R1:W2:Y:S02]  /*19ca0*/  SYNCS.PHASECHK.TRANS64.TRYWAIT P1, [R3+URZ], R0 ;  /* 0x00000000030075a7 */ /* 0x0022a4000802017f */
[----:B--2---:R-:W-:Y:S05]  /*19cb0*/  @!P1 NANOSLEEP.SYNCS 0x989680 ;  /* 0x009896800000995d */ /* 0x004fea0003900000 */
[----:B------:R-:W2:Y:S02]  /*19cc0*/  @!P1 SYNCS.PHASECHK.TRANS64 P1, [R3+URZ], R0 ;  /* 0x00000000030095a7 */ /* 0x000ea4000802007f */
[----:B--2---:R-:W-:Y:S05]  /*19cd0*/  @!P1 BRA `(.L_x_2064) ;  /* 0xfffffffc00f09947 */ /* 0x004fea000383ffff */
[----:B------:R-:W-:Y:S05]  /*19ce0*/  BRA `(.L_x_2159) ;  /* 0xffffffe000e07947 */ /* 0x000fea000383ffff */
.L_x_2066:
[----:B-1----:R1:W2:Y:S02]  /*19cf0*/  SYNCS.PHASECHK.TRANS64.TRYWAIT P1, [R3+URZ+0x13260], R4 ;  /* 0x01326004030075a7 */ /* 0x0022a4000802017f */
[----:B--2---:R-:W-:Y:S05]  /*19d00*/  @!P1 NANOSLEEP.SYNCS 0x989680 ;  /* 0x009896800000995d */ /* 0x004fea0003900000 */
[----:B------:R-:W2:Y:S02]  /*19d10*/  @!P1 SYNCS.PHASECHK.TRANS64 P1, [R3+URZ+0x13260], R4 ;  /* 0x01326004030095a7 */ /* 0x000ea4000802007f */
[----:B--2---:R-:W-:Y:S05]  /*19d20*/  @!P1 BRA `(.L_x_2066) ;  /* 0xfffffffc00f09947 */ /* 0x004fea000383ffff */
[----:B------:R-:W-:Y:S05]  /*19d30*/  BRA `(.L_x_2160) ;  /* 0xffffffe000e07947 */ /* 0x000fea000383ffff */
.L_x_2068:
[----:B0-----:R0:W2:Y:S02]  /*19d40*/  SYNCS.PHASECHK.TRANS64.TRYWAIT P1, [R5+URZ+0x13260], R0 ;  /* 0x01326000050075a7 */ /* 0x0010a4000802017f */
[----:B--2---:R-:W-:Y:S05]  /*19d50*/  @!P1 NANOSLEEP.SYNCS 0x989680 ;  /* 0x009896800000995d */ /* 0x004fea0003900000 */
[----:B------:R-:W2:Y:S02]  /*19d60*/  @!P1 SYNCS.PHASECHK.TRANS64 P1, [R5+URZ+0x13260], R0 ;  /* 0x01326000050095a7 */ /* 0x000ea4000802007f */
[----:B--2---:R-:W-:Y:S05]  /*19d70*/  @!P1 BRA `(.L_x_2068) ;  /* 0xfffffffc00f09947 */ /* 0x004fea000383ffff */
[----:B------:R-:W-:Y:S05]  /*19d80*/  BRA `(.L_x_2161) ;  /* 0xffffffe000e07947 */ /* 0x000fea000383ffff */
.L_x_2070:
[----:B--2---:R2:W3:Y:S02]  /*19d90*/  SYNCS.PHASECHK.TRANS64.TRYWAIT P0, [R3+URZ+0x13280], R4 ;  /* 0x01328004030075a7 */ /* 0x0044e4000800017f */
[----:B---3--:R-:W-:Y:S05]  /*19da0*/  @!P0 NANOSLEEP.SYNCS 0x989680 ;  /* 0x009896800000895d */ /* 0x008fea0003900000 */
[----:B------:R-:W3:Y:S02]  /*19db0*/  @!P0 SYNCS.PHASECHK.TRANS64 P0, [R3+URZ+0x13280], R4 ;  /* 0x01328004030085a7 */ /* 0x000ee4000800007f */
[----:B---3--:R-:W-:Y:S05]  /*19dc0*/  @!P0 BRA `(.L_x_2070) ;  /* 0xfffffffc00f08947 */ /* 0x008fea000383ffff */
[----:B------:R-:W-:Y:S05]  /*19dd0*/  BRA `(.L_x_2071) ;  /* 0xffffffe000dc7947 */ /* 0x000fea000383ffff */
.L_x_2162:
        /* <DEDUP_REMOVED lines=10> */
.L_x_2171:


//--------------------- .nv.global.init           --------------------------
	.section	.nv.global.init,"aw",@progbits
	.align	4
.nv.global.init:
	.type		_ZZN5flash28permute_output_fp8_VcolmajorIN4cute6TensorINS1_11ArrayEngineIN7cutlass10bfloat16_tELm32EEENS1_6LayoutINS1_5tupleIJNS8_IJNS1_1CILi2EEESA_NS9_ILi8EEEEEENS9_ILi1EEESD_EEENS8_IJNS8_IJSD_SA_NS9_ILi4EEEEEENS9_ILi0EEESH_EEEEEEEEEvRT_E9upper_map,@object
	.size		_ZZN5flash28permute_output_fp8_VcolmajorIN4cute6TensorINS1_11ArrayEngineIN7cutlass10bfloat16_tELm32EEENS1_6LayoutINS1_5tupleIJNS8_IJNS1_1CILi2EEESA_NS9_ILi8EEEEEENS9_ILi1EEESD_EEENS8_IJNS8_IJSD_SA_NS9_ILi4EEEEEENS9_ILi0EEESH_EEEEEEEEEvRT_E9upper_map,($str$23 - _ZZN5flash28permute_output_fp8_VcolmajorIN4cute6TensorINS1_11ArrayEngineIN7cutlass10bfloat16_tELm32EEENS1_6LayoutINS1_5tupleIJNS8_IJNS1_1CILi2EEESA_NS9_ILi8EEEEEENS9_ILi1EEESD_EEENS8_IJNS8_IJSD_SA_NS9_ILi4EEEEEENS9_ILi0EEESH_EEEEEEEEEvRT_E9upper_map)
_ZZN5flash28permute_output_fp8_VcolmajorIN4cute6TensorINS1_11ArrayEngineIN7cutlass10bfloat16_tELm32EEENS1_6LayoutINS1_5tupleIJNS8_IJNS1_1CILi2EEESA_NS9_ILi8EEEEEENS9_ILi1EEESD_EEENS8_IJNS8_IJSD_SA_NS9_ILi4EEEEEENS9_ILi0EEESH_EEEEEEEEEvRT_E9upper_map:
        /*0000*/ 	.byte	0x00, 0x00, 0x00, 0x00, 0x02, 0x00, 0x00, 0x00, 0x03, 0x00, 0x00, 0x00, 0x01, 0x00, 0x00, 0x00
	.type		$str$23,@object
	.size		$str$23,($str$24 - $str$23)
$str$23:
        /*0010*/ 	.byte	0x28, 0x61, 0x64, 0x64, 0x72, 0x65, 0x73, 0x73, 0x20, 0x26, 0x20, 0x6d, 0x61, 0x73, 0x6b, 0x29
        /*0020*/ 	.byte	0x20, 0x3d, 0x3d, 0x20, 0x30, 0x00
	.type		$str$24,@object
	.size		$str$24,(__unnamed_6 - $str$24)
$str$24:
        /*0026*/ 	.byte	0x2f, 0x74, 0x6d, 0x70, 0x2f, 0x6f, 0x73, 0x73, 0x5f, 0x6b, 0x65, 0x72, 0x6e, 0x65, 0x6c, 0x73
        /*0036*/ 	.byte	0x5f, 0x73, 0x72, 0x63, 0x2f, 0x66, 0x6c, 0x61, 0x73, 0x68, 0x5f, 0x61, 0x74, 0x74, 0x65, 0x6e
        /*0046*/ 	.byte	0x74, 0x69, 0x6f, 0x6e, 0x2f, 0x63, 0x73, 0x72, 0x63, 0x2f, 0x63, 0x75, 0x74, 0x6c, 0x61, 0x73
        /*0056*/ 	.byte	0x73, 0x2f, 0x69, 0x6e, 0x63, 0x6c, 0x75, 0x64, 0x65, 0x2f, 0x63, 0x75, 0x74, 0x65, 0x2f, 0x70
        /*0066*/ 	.byte	0x6f, 0x69, 0x6e, 0x74, 0x65, 0x72, 0x5f, 0x66, 0x6c, 0x61, 0x67, 0x67, 0x65, 0x64, 0x2e, 0x68
        /*0076*/ 	.byte	0x70, 0x70, 0x00
	.type		__unnamed_6,@object
	.size		__unnamed_6,(__unnamed_5 - __unnamed_6)
__unnamed_6:
        /* <DEDUP_REMOVED lines=24> */
        /*01f9*/ 	.byte	0x26, 0x5d, 0x00
	.type		__unnamed_5,@object
	.size		__unnamed_5,(__unnamed_4 - __unnamed_5)
__unnamed_5:
        /* <DEDUP_REMOVED lines=24> */
        /*037c*/ 	.byte	0x3e, 0x3e, 0x20, 0x26, 0x5d, 0x00
	.type		__unnamed_4,@object
	.size		__unnamed_4,(__unnamed_2 - __unnamed_4)
__unnamed_4:
        /* <DEDUP_REMOVED lines=28> */
        /*0542*/ 	.byte	0x3a, 0x43, 0x3c, 0x31, 0x30, 0x32, 0x34, 0x30, 0x3e, 0x3e, 0x3e, 0x3e, 0x3e, 0x5d, 0x00
	.type		__unnamed_2,@object
	.size		__unnamed_2,(__unnamed_1 - __unnamed_2)
__unnamed_2:
        /* <DEDUP_REMOVED lines=29> */
	.type		__unnamed_1,@object
	.size		__unnamed_1,(__unnamed_3 - __unnamed_1)
__unnamed_1:
        /* <DEDUP_REMOVED lines=29> */
        /*08f0*/ 	.byte	0x00
	.type		__unnamed_3,@object
	.size		__unnamed_3,(.L_2 - __unnamed_3)
__unnamed_3:
        /* <DEDUP_REMOVED lines=30> */
.L_2:


//--------------------- .nv.shared._ZN7cutlass13device_kernelIN5flash11enable_sm90INS1_16FlashAttnFwdSm90INS1_25CollectiveMainloopFwdSm90ILi2EN4cute5tupleIJNS5_1CILi1EEES8_S8_EEENS6_IJNS7_ILi192EEENS7_ILi160EEENS7_ILi64EEEEEELi64ENS_12float_e4m3_tEfNS_4arch4Sm90ELb0ELb0ELb0ELb0ELb0ELb0ELb0ELb1ELb1ELb0ELb0ELb0EEENS1_21CollectiveEpilogueFwdINS6_IJSA_SC_SB_EEES9_NS_10bfloat16_tESG_Li384ELb0ELb0ELb0ELb1EEENS1_29StaticPersistentTileSchedulerILb0EEEEEEEEEvNT_6ParamsE --------------------------
	.section	.nv.shared._ZN7cutlass13device_kernelIN5flash11enable_sm90INS1_16FlashAttnFwdSm90INS1_25CollectiveMainloopFwdSm90ILi2EN4cute5tupleIJNS5_1CILi1EEES8_S8_EEENS6_IJNS7_ILi192EEENS7_ILi160EEENS7_ILi64EEEEEELi64ENS_12float_e4m3_tEfNS_4arch4Sm90ELb0ELb0ELb0ELb0ELb0ELb0ELb0ELb1ELb1ELb0ELb0ELb0EEENS1_21CollectiveEpilogueFwdINS6_IJSA_SC_SB_EEES9_NS_10bfloat16_tESG_Li384ELb0ELb0ELb0ELb1EEENS1_29StaticPersistentTileSchedulerILb0EEEEEEEEEvNT_6ParamsE,"aw",@nobits
	.sectionflags	@""
	.align	16
	.zero		1024


//--------------------- .nv.shared.reserved.0     --------------------------
	.section	.nv.shared.reserved.0,"aw",@nobits
	.weak		__nv_reservedSMEM_offset_0_alias
	.size		__nv_reservedSMEM_offset_0_alias, 0, 0
	.other		__nv_reservedSMEM_offset_0_alias,@"STO_CUDA_RESERVED_SHARED STV_DEFAULT"
__nv_reservedSMEM_offset_0_alias:
	.zero		0


//--------------------- .nv.global                --------------------------
	.section	.nv.global,"aw",@nobits
.nv.global:
	.type		_ZN65_INTERNAL_6b7772f6_29_flash_fwd_hdim64_e4m3_sm90_cu_b81ac279_36094cute1_E,@object
	.size		_ZN65_INTERNAL_6b7772f6_29_flash_fwd_hdim64_e4m3_sm90_cu_b81ac279_36094cute1_E,(_ZN65_INTERNAL_6b7772f6_29_flash_fwd_hdim64_e4m3_sm90_cu_b81ac279_36094cuda3std3__45__cpo6cbeginE - _ZN65_INTERNAL_6b7772f6_29_flash_fwd_hdim64_e4m3_sm90_cu_b81ac279_36094cute1_E)
_ZN65_INTERNAL_6b7772f6_29_flash_fwd_hdim64_e4m3_sm90_cu_b81ac279_36094cute1_E:
	.zero		1
	.type		_ZN65_INTERNAL_6b7772f6_29_flash_fwd_hdim64_e4m3_sm90_cu_b81ac279_36094cuda3std3__45__cpo6cbeginE,@object
	.size		_ZN65_INTERNAL_6b7772f6_29_flash_fwd_hdim64_e4m3_sm90_cu_b81ac279_36094cuda3std3__45__cpo6cbeginE,(_ZN65_INTERNAL_6b7772f6_29_flash_fwd_hdim64_e4m3_sm90_cu_b81ac279_36094cuda3std3__48in_placeE - _ZN65_INTERNAL_6b7772f6_29_flash_fwd_hdim64_e4m3_sm90_cu_b81ac279_36094cuda3std3__45__cpo6cbeginE)
_ZN65_INTERNAL_6b7772f6_29_flash_fwd_hdim64_e4m3_sm90_cu_b81ac279_36094cuda3std3__45__cpo6cbeginE:
	.zero		1
	.type		_ZN65_INTERNAL_6b7772f6_29_flash_fwd_hdim64_e4m3_sm90_cu_b81ac279_36094cuda3std3__48in_placeE,@object
	.size		_ZN65_INTERNAL_6b7772f6_29_flash_fwd_hdim64_e4m3_sm90_cu_b81ac279_36094cuda3std3__48in_placeE,(_ZN65_INTERNAL_6b7772f6_29_flash_fwd_hdim64_e4m3_sm90_cu_b81ac279_36094cuda3std6ranges3__45__cpo9iter_moveE - _ZN65_INTERNAL_6b7772f6_29_flash_fwd_hdim64_e4m3_sm90_cu_b81ac279_36094cuda3std3__48in_placeE)
_ZN65_INTERNAL_6b7772f6_29_flash_fwd_hdim64_e4m3_sm90_cu_b81ac279_36094cuda3std3__48in_placeE:
	.zero		1
	.type		_ZN65_INTERNAL_6b7772f6_29_flash_fwd_hdim64_e4m3_sm90_cu_b81ac279_36094cuda3std6ranges3__45__cpo9iter_moveE,@object
	.size		_ZN65_INTERNAL_6b7772f6_29_flash_fwd_hdim64_e4m3_sm90_cu_b81ac279_36094cuda3std6ranges3__45__cpo9iter_moveE,(_ZN65_INTERNAL_6b7772f6_29_flash_fwd_hdim64_e4m3_sm90_cu_b81ac279_36094cuda3std3__45__cpo5beginE - _ZN65_INTERNAL_6b7772f6_29_flash_fwd_hdim64_e4m3_sm90_cu_b81ac279_36094cuda3std6ranges3__45__cpo9iter_moveE)
_ZN65_INTERNAL_6b7772f6_29_flash_fwd_hdim64_e4m3_sm90_cu_b81ac279_36094cuda3std6ranges3__45__cpo9iter_moveE:
	.zero		1
	.type		_ZN65_INTERNAL_6b7772f6_29_flash_fwd_hdim64_e4m3_sm90_cu_b81ac279_36094cuda3std3__45__cpo5beginE,@object
	.size		_ZN65_INTERNAL_6b7772f6_29_flash_fwd_hdim64_e4m3_sm90_cu_b81ac279_36094cuda3std3__45__cpo5beginE,(_ZN65_INTERNAL_6b7772f6_29_flash_fwd_hdim64_e4m3_sm90_cu_b81ac279_36094cuda3std3__467_GLOBAL__N__6b7772f6_29_flash_fwd_hdim64_e4m3_sm90_cu_b81ac279_36096ignoreE - _ZN65_INTERNAL_6b7772f6_29_flash_fwd_hdim64_e4m3_sm90_cu_b81ac279_36094cuda3std3__45__cpo5beginE)
_ZN65_INTERNAL_6b7772f6_29_flash_fwd_hdim64_e4m3_sm90_cu_b81ac279_36094cuda3std3__45__cpo5beginE:
	.zero		1
	.type		_ZN65_INTERNAL_6b7772f6_29_flash_fwd_hdim64_e4m3_sm90_cu_b81ac279_36094cuda3std3__467_GLOBAL__N__6b7772f6_29_flash_fwd_hdim64_e4m3_sm90_cu_b81ac279_36096ignoreE,@object
	.size		_ZN65_INTERNAL_6b7772f6_29_flash_fwd_hdim64_e4m3_sm90_cu_b81ac279_36094cuda3std3__467_GLOBAL__N__6b7772f6_29_flash_fwd_hdim64_e4m3_sm90_cu_b81ac279_36096ignoreE,(_ZN65_INTERNAL_6b7772f6_29_flash_fwd_hdim64_e4m3_sm90_cu_b81ac279_36094cute7productE - _ZN65_INTERNAL_6b7772f6_29_flash_fwd_hdim64_e4m3_sm90_cu_b81ac279_36094cuda3std3__467_GLOBAL__N__6b7772f6_29_flash_fwd_hdim64_e4m3_sm90_cu_b81ac279_36096ignoreE)
_ZN65_INTERNAL_6b7772f6_29_flash_fwd_hdim64_e4m3_sm90_cu_b81ac279_36094cuda3std3__467_GLOBAL__N__6b7772f6_29_flash_fwd_hdim64_e4m3_sm90_cu_b81ac279_36096ignoreE:
	.zero		1
	.type		_ZN65_INTERNAL_6b7772f6_29_flash_fwd_hdim64_e4m3_sm90_cu_b81ac279_36094cute7productE,@object
	.size		_ZN65_INTERNAL_6b7772f6_29_flash_fwd_hdim64_e4m3_sm90_cu_b81ac279_36094cute7productE,(_ZN65_INTERNAL_6b7772f6_29_flash_fwd_hdim64_e4m3_sm90_cu_b81ac279_36094cuda3std3__45__cpo3endE - _ZN65_INTERNAL_6b7772f6_29_flash_fwd_hdim64_e4m3_sm90_cu_b81ac279_36094cute7productE)
_ZN65_INTERNAL_6b7772f6_29_flash_fwd_hdim64_e4m3_sm90_cu_b81ac279_36094cute7productE:
	.zero		1
	.type		_ZN65_INTERNAL_6b7772f6_29_flash_fwd_hdim64_e4m3_sm90_cu_b81ac279_36094cuda3std3__45__cpo3endE,@object
	.size		_ZN65_INTERNAL_6b7772f6_29_flash_fwd_hdim64_e4m3_sm90_cu_b81ac279_36094cuda3std3__45__cpo3endE,(_ZN65_INTERNAL_6b7772f6_29_flash_fwd_hdim64_e4m3_sm90_cu_b81ac279_36094cuda3std3__419piecewise_constructE - _ZN65_INTERNAL_6b7772f6_29_flash_fwd_hdim64_e4m3_sm90_cu_b81ac279_36094cuda3std3__45__cpo3endE)
_ZN65_INTERNAL_6b7772f6_29_flash_fwd_hdim64_e4m3_sm90_cu_b81ac279_36094cuda3std3__45__cpo3endE:
	.zero		1
	.type		_ZN65_INTERNAL_6b7772f6_29_flash_fwd_hdim64_e4m3_sm90_cu_b81ac279_36094cuda3std3__419piecewise_constructE,@object
	.size		_ZN65_INTERNAL_6b7772f6_29_flash_fwd_hdim64_e4m3_sm90_cu_b81ac279_36094cuda3std3__419piecewise_constructE,(_ZN65_INTERNAL_6b7772f6_29_flash_fwd_hdim64_e4m3_sm90_cu_b81ac279_36094cuda3std3__45__cpo4cendE - _ZN65_INTERNAL_6b7772f6_29_flash_fwd_hdim64_e4m3_sm90_cu_b81ac279_36094cuda3std3__419piecewise_constructE)
_ZN65_INTERNAL_6b7772f6_29_flash_fwd_hdim64_e4m3_sm90_cu_b81ac279_36094cuda3std3__419piecewise_constructE:
	.zero		1
	.type		_ZN65_INTERNAL_6b7772f6_29_flash_fwd_hdim64_e4m3_sm90_cu_b81ac279_36094cuda3std3__45__cpo4cendE,@object
	.size		_ZN65_INTERNAL_6b7772f6_29_flash_fwd_hdim64_e4m3_sm90_cu_b81ac279_36094cuda3std3__45__cpo4cendE,(_ZN65_INTERNAL_6b7772f6_29_flash_fwd_hdim64_e4m3_sm90_cu_b81ac279_36094cuda3std6ranges3__45__cpo4swapE - _ZN65_INTERNAL_6b7772f6_29_flash_fwd_hdim64_e4m3_sm90_cu_b81ac279_36094cuda3std3__45__cpo4cendE)
_ZN65_INTERNAL_6b7772f6_29_flash_fwd_hdim64_e4m3_sm90_cu_b81ac279_36094cuda3std3__45__cpo4cendE:
	.zero		1
	.type		_ZN65_INTERNAL_6b7772f6_29_flash_fwd_hdim64_e4m3_sm90_cu_b81ac279_36094cuda3std6ranges3__45__cpo4swapE,@object
	.size		_ZN65_INTERNAL_6b7772f6_29_flash_fwd_hdim64_e4m3_sm90_cu_b81ac279_36094cuda3std6ranges3__45__cpo4swapE,(.L_14 - _ZN65_INTERNAL_6b7772f6_29_flash_fwd_hdim64_e4m3_sm90_cu_b81ac279_36094cuda3std6ranges3__45__cpo4swapE)
_ZN65_INTERNAL_6b7772f6_29_flash_fwd_hdim64_e4m3_sm90_cu_b81ac279_36094cuda3std6ranges3__45__cpo4swapE:
	.zero		1
.L_14:


//--------------------- .nv.shared._ZN7cutlass13device_kernelIN5flash11enable_sm90INS1_16FlashAttnFwdSm90INS1_25CollectiveMainloopFwdSm90ILi2EN4cute5tupleIJNS5_1CILi1EEES8_S8_EEENS6_IJNS7_ILi192EEENS7_ILi160EEENS7_ILi64EEEEEELi64ENS_12float_e4m3_tEfNS_4arch4Sm90ELb0ELb0ELb0ELb1ELb0ELb0ELb0ELb1ELb1ELb0ELb0ELb0EEENS1_21CollectiveEpilogueFwdINS6_IJSA_SC_SB_EEES9_NS_10bfloat16_tESG_Li384ELb1ELb0ELb0ELb1EEENS1_36VarlenDynamicPersistentTileSchedulerILi192ELi160ELi384ELi128ELb0ELb0ELb1ELb0ELb1ELb1EEEEEEEEEvNT_6ParamsE --------------------------
	.section	.nv.shared._ZN7cutlass13device_kernelIN5flash11enable_sm90INS1_16FlashAttnFwdSm90INS1_25CollectiveMainloopFwdSm90ILi2EN4cute5tupleIJNS5_1CILi1EEES8_S8_EEENS6_IJNS7_ILi192EEENS7_ILi160EEENS7_ILi64EEEEEELi64ENS_12float_e4m3_tEfNS_4arch4Sm90ELb0ELb0ELb0ELb1ELb0ELb0ELb0ELb1ELb1ELb0ELb0ELb0EEENS1_21CollectiveEpilogueFwdINS6_IJSA_SC_SB_EEES9_NS_10bfloat16_tESG_Li384ELb1ELb0ELb0ELb1EEENS1_36VarlenDynamicPersistentTileSchedulerILi192ELi160ELi384ELi128ELb0ELb0ELb1ELb0ELb1ELb1EEEEEEEEEvNT_6ParamsE,"aw",@nobits
	.sectionflags	@""
	.align	16
	.zero		1024


//--------------------- .nv.shared._ZN7cutlass13device_kernelIN5flash11enable_sm90INS1_16FlashAttnFwdSm90INS1_25CollectiveMainloopFwdSm90ILi2EN4cute5tupleIJNS5_1CILi1EEES8_S8_EEENS6_IJNS7_ILi192EEENS7_ILi160EEENS7_ILi64EEEEEELi64ENS_12float_e4m3_tEfNS_4arch4Sm90ELb0ELb0ELb0ELb1ELb0ELb1ELb0ELb1ELb1ELb0ELb0ELb0EEENS1_21CollectiveEpilogueFwdINS6_IJSA_SC_SB_EEES9_NS_10bfloat16_tESG_Li384ELb1ELb0ELb0ELb1EEENS1_36VarlenDynamicPersistentTileSchedulerILi192ELi160ELi384ELi128ELb0ELb0ELb1ELb0ELb1ELb1EEEEEEEEEvNT_6ParamsE --------------------------
	.section	.nv.shared._ZN7cutlass13device_kernelIN5flash11enable_sm90INS1_16FlashAttnFwdSm90INS1_25CollectiveMainloopFwdSm90ILi2EN4cute5tupleIJNS5_1CILi1EEES8_S8_EEENS6_IJNS7_ILi192EEENS7_ILi160EEENS7_ILi64EEEEEELi64ENS_12float_e4m3_tEfNS_4arch4Sm90ELb0ELb0ELb0ELb1ELb0ELb1ELb0ELb1ELb1ELb0ELb0ELb0EEENS1_21CollectiveEpilogueFwdINS6_IJSA_SC_SB_EEES9_NS_10bfloat16_tESG_Li384ELb1ELb0ELb0ELb1EEENS1_36VarlenDynamicPersistentTileSchedulerILi192ELi160ELi384ELi128ELb0ELb0ELb1ELb0ELb1ELb1EEEEEEEEEvNT_6ParamsE,"aw",@nobits
	.sectionflags	@""
	.align	16
	.zero		1024


//--------------------- .nv.shared._ZN7cutlass13device_kernelIN5flash11enable_sm90INS1_16FlashAttnFwdSm90INS1_25CollectiveMainloopFwdSm90ILi2EN4cute5tupleIJNS5_1CILi1EEES8_S8_EEENS6_IJNS7_ILi192EEENS7_ILi160EEENS7_ILi64EEEEEELi64ENS_12float_e4m3_tEfNS_4arch4Sm90ELb0ELb1ELb0ELb0ELb0ELb0ELb0ELb1ELb1ELb0ELb0ELb0EEENS1_21CollectiveEpilogueFwdINS6_IJSA_SC_SB_EEES9_NS_10bfloat16_tESG_Li384ELb0ELb0ELb0ELb1EEENS1_30DynamicPersistentTileSchedulerILi384ELi128ELb0ELb0ELb1EEEEEEEEEvNT_6ParamsE --------------------------
	.section	.nv.shared._ZN7cutlass13device_kernelIN5flash11enable_sm90INS1_16FlashAttnFwdSm90INS1_25CollectiveMainloopFwdSm90ILi2EN4cute5tupleIJNS5_1CILi1EEES8_S8_EEENS6_IJNS7_ILi192EEENS7_ILi160EEENS7_ILi64EEEEEELi64ENS_12float_e4m3_tEfNS_4arch4Sm90ELb0ELb1ELb0ELb0ELb0ELb0ELb0ELb1ELb1ELb0ELb0ELb0EEENS1_21CollectiveEpilogueFwdINS6_IJSA_SC_SB_EEES9_NS_10bfloat16_tESG_Li384ELb0ELb0ELb0ELb1EEENS1_30DynamicPersistentTileSchedulerILi384ELi128ELb0ELb0ELb1EEEEEEEEEvNT_6ParamsE,"aw",@nobits
	.sectionflags	@""
	.align	16
	.zero		1024


//--------------------- .nv.shared._ZN7cutlass13device_kernelIN5flash11enable_sm90INS1_16FlashAttnFwdSm90INS1_25CollectiveMainloopFwdSm90ILi2EN4cute5tupleIJNS5_1CILi1EEES8_S8_EEENS6_IJNS7_ILi192EEENS7_ILi160EEENS7_ILi64EEEEEELi64ENS_12float_e4m3_tEfNS_4arch4Sm90ELb0ELb1ELb0ELb1ELb0ELb0ELb0ELb1ELb1ELb0ELb0ELb0EEENS1_21CollectiveEpilogueFwdINS6_IJSA_SC_SB_EEES9_NS_10bfloat16_tESG_Li384ELb1ELb0ELb0ELb1EEENS1_36VarlenDynamicPersistentTileSchedulerILi192ELi160ELi384ELi128ELb0ELb0ELb1ELb1ELb0ELb1EEEEEEEEEvNT_6ParamsE --------------------------
	.section	.nv.shared._ZN7cutlass13device_kernelIN5flash11enable_sm90INS1_16FlashAttnFwdSm90INS1_25CollectiveMainloopFwdSm90ILi2EN4cute5tupleIJNS5_1CILi1EEES8_S8_EEENS6_IJNS7_ILi192EEENS7_ILi160EEENS7_ILi64EEEEEELi64ENS_12float_e4m3_tEfNS_4arch4Sm90ELb0ELb1ELb0ELb1ELb0ELb0ELb0ELb1ELb1ELb0ELb0ELb0EEENS1_21CollectiveEpilogueFwdINS6_IJSA_SC_SB_EEES9_NS_10bfloat16_tESG_Li384ELb1ELb0ELb0ELb1EEENS1_36VarlenDynamicPersistentTileSchedulerILi192ELi160ELi384ELi128ELb0ELb0ELb1ELb1ELb0ELb1EEEEEEEEEvNT_6ParamsE,"aw",@nobits
	.sectionflags	@""
	.align	16
	.zero		1024


//--------------------- .nv.shared._ZN7cutlass13device_kernelIN5flash11enable_sm90INS1_16FlashAttnFwdSm90INS1_25CollectiveMainloopFwdSm90ILi2EN4cute5tupleIJNS5_1CILi1EEES8_S8_EEENS6_IJNS7_ILi192EEENS7_ILi160EEENS7_ILi64EEEEEELi64ENS_12float_e4m3_tEfNS_4arch4Sm90ELb0ELb1ELb0ELb1ELb0ELb1ELb0ELb1ELb1ELb0ELb0ELb0EEENS1_21CollectiveEpilogueFwdINS6_IJSA_SC_SB_EEES9_NS_10bfloat16_tESG_Li384ELb1ELb0ELb0ELb1EEENS1_36VarlenDynamicPersistentTileSchedulerILi192ELi160ELi384ELi128ELb0ELb0ELb1ELb1ELb0ELb1EEEEEEEEEvNT_6ParamsE --------------------------
	.section	.nv.shared._ZN7cutlass13device_kernelIN5flash11enable_sm90INS1_16FlashAttnFwdSm90INS1_25CollectiveMainloopFwdSm90ILi2EN4cute5tupleIJNS5_1CILi1EEES8_S8_EEENS6_IJNS7_ILi192EEENS7_ILi160EEENS7_ILi64EEEEEELi64ENS_12float_e4m3_tEfNS_4arch4Sm90ELb0ELb1ELb0ELb1ELb0ELb1ELb0ELb1ELb1ELb0ELb0ELb0EEENS1_21CollectiveEpilogueFwdINS6_IJSA_SC_SB_EEES9_NS_10bfloat16_tESG_Li384ELb1ELb0ELb0ELb1EEENS1_36VarlenDynamicPersistentTileSchedulerILi192ELi160ELi384ELi128ELb0ELb0ELb1ELb1ELb0ELb1EEEEEEEEEvNT_6ParamsE,"aw",@nobits
	.sectionflags	@""
	.align	16
	.zero		1024


//--------------------- .nv.shared._ZN7cutlass13device_kernelIN5flash11enable_sm90INS1_16FlashAttnFwdSm90INS1_25CollectiveMainloopFwdSm90ILi2EN4cute5tupleIJNS5_1CILi1EEES8_S8_EEENS6_IJNS7_ILi192EEENS7_ILi160EEENS7_ILi64EEEEEELi64ENS_12float_e4m3_tEfNS_4arch4Sm90ELb1ELb0ELb0ELb0ELb0ELb0ELb0ELb1ELb1ELb0ELb0ELb0EEENS1_21CollectiveEpilogueFwdINS6_IJSA_SC_SB_EEES9_NS_10bfloat16_tESG_Li384ELb0ELb0ELb0ELb1EEENS1_30DynamicPersistentTileSchedulerILi384ELi128ELb0ELb0ELb1EEEEEEEEEvNT_6ParamsE --------------------------
	.section	.nv.shared._ZN7cutlass13device_kernelIN5flash11enable_sm90INS1_16FlashAttnFwdSm90INS1_25CollectiveMainloopFwdSm90ILi2EN4cute5tupleIJNS5_1CILi1EEES8_S8_EEENS6_IJNS7_ILi192EEENS7_ILi160EEENS7_ILi64EEEEEELi64ENS_12float_e4m3_tEfNS_4arch4Sm90ELb1ELb0ELb0ELb0ELb0ELb0ELb0ELb1ELb1ELb0ELb0ELb0EEENS1_21CollectiveEpilogueFwdINS6_IJSA_SC_SB_EEES9_NS_10bfloat16_tESG_Li384ELb0ELb0ELb0ELb1EEENS1_30DynamicPersistentTileSchedulerILi384ELi128ELb0ELb0ELb1EEEEEEEEEvNT_6ParamsE,"aw",@nobits
	.sectionflags	@""
	.align	16
	.zero		1024


//--------------------- .nv.shared._ZN7cutlass13device_kernelIN5flash11enable_sm90INS1_16FlashAttnFwdSm90INS1_25CollectiveMainloopFwdSm90ILi2EN4cute5tupleIJNS5_1CILi1EEES8_S8_EEENS6_IJNS7_ILi192EEENS7_ILi160EEENS7_ILi64EEEEEELi64ENS_12float_e4m3_tEfNS_4arch4Sm90ELb1ELb0ELb0ELb1ELb0ELb0ELb0ELb1ELb1ELb0ELb0ELb0EEENS1_21CollectiveEpilogueFwdINS6_IJSA_SC_SB_EEES9_NS_10bfloat16_tESG_Li384ELb1ELb0ELb0ELb1EEENS1_36VarlenDynamicPersistentTileSchedulerILi192ELi160ELi384ELi128ELb0ELb0ELb1ELb1ELb1ELb1EEEEEEEEEvNT_6ParamsE --------------------------
	.section	.nv.shared._ZN7cutlass13device_kernelIN5flash11enable_sm90INS1_16FlashAttnFwdSm90INS1_25CollectiveMainloopFwdSm90ILi2EN4cute5tupleIJNS5_1CILi1EEES8_S8_EEENS6_IJNS7_ILi192EEENS7_ILi160EEENS7_ILi64EEEEEELi64ENS_12float_e4m3_tEfNS_4arch4Sm90ELb1ELb0ELb0ELb1ELb0ELb0ELb0ELb1ELb1ELb0ELb0ELb0EEENS1_21CollectiveEpilogueFwdINS6_IJSA_SC_SB_EEES9_NS_10bfloat16_tESG_Li384ELb1ELb0ELb0ELb1EEENS1_36VarlenDynamicPersistentTileSchedulerILi192ELi160ELi384ELi128ELb0ELb0ELb1ELb1ELb1ELb1EEEEEEEEEvNT_6ParamsE,"aw",@nobits
	.sectionflags	@""
	.align	16
	.zero		1024


//--------------------- .nv.shared._ZN7cutlass13device_kernelIN5flash11enable_sm90INS1_16FlashAttnFwdSm90INS1_25CollectiveMainloopFwdSm90ILi2EN4cute5tupleIJNS5_1CILi1EEES8_S8_EEENS6_IJNS7_ILi192EEENS7_ILi160EEENS7_ILi64EEEEEELi64ENS_12float_e4m3_tEfNS_4arch4Sm90ELb1ELb0ELb0ELb1ELb0ELb1ELb0ELb1ELb1ELb0ELb0ELb0EEENS1_21CollectiveEpilogueFwdINS6_IJSA_SC_SB_EEES9_NS_10bfloat16_tESG_Li384ELb1ELb0ELb0ELb1EEENS1_36VarlenDynamicPersistentTileSchedulerILi192ELi160ELi384ELi128ELb0ELb0ELb1ELb1ELb1ELb1EEEEEEEEEvNT_6ParamsE --------------------------
	.section	.nv.shared._ZN7cutlass13device_kernelIN5flash11enable_sm90INS1_16FlashAttnFwdSm90INS1_25CollectiveMainloopFwdSm90ILi2EN4cute5tupleIJNS5_1CILi1EEES8_S8_EEENS6_IJNS7_ILi192EEENS7_ILi160EEENS7_ILi64EEEEEELi64ENS_12float_e4m3_tEfNS_4arch4Sm90ELb1ELb0ELb0ELb1ELb0ELb1ELb0ELb1ELb1ELb0ELb0ELb0EEENS1_21CollectiveEpilogueFwdINS6_IJSA_SC_SB_EEES9_NS_10bfloat16_tESG_Li384ELb1ELb0ELb0ELb1EEENS1_36VarlenDynamicPersistentTileSchedulerILi192ELi160ELi384ELi128ELb0ELb0ELb1ELb1ELb1ELb1EEEEEEEEEvNT_6ParamsE,"aw",@nobits
	.sectionflags	@""
	.align	16
	.zero		1024


//--------------------- .nv.constant0._ZN7cutlass13device_kernelIN5flash11enable_sm90INS1_16FlashAttnFwdSm90INS1_25CollectiveMainloopFwdSm90ILi2EN4cute5tupleIJNS5_1CILi1EEES8_S8_EEENS6_IJNS7_ILi192EEENS7_ILi160EEENS7_ILi64EEEEEELi64ENS_12float_e4m3_tEfNS_4arch4Sm90ELb0ELb0ELb0ELb0ELb0ELb0ELb0ELb1ELb1ELb0ELb0ELb0EEENS1_21CollectiveEpilogueFwdINS6_IJSA_SC_SB_EEES9_NS_10bfloat16_tESG_Li384ELb0ELb0ELb0ELb1EEENS1_29StaticPersistentTileSchedulerILb0EEEEEEEEEvNT_6ParamsE --------------------------
	.section	.nv.constant0._ZN7cutlass13device_kernelIN5flash11enable_sm90INS1_16FlashAttnFwdSm90INS1_25CollectiveMainloopFwdSm90ILi2EN4cute5tupleIJNS5_1CILi1EEES8_S8_EEENS6_IJNS7_ILi192EEENS7_ILi160EEENS7_ILi64EEEEEELi64ENS_12float_e4m3_tEfNS_4arch4Sm90ELb0ELb0ELb0ELb0ELb0ELb0ELb0ELb1ELb1ELb0ELb0ELb0EEENS1_21CollectiveEpilogueFwdINS6_IJSA_SC_SB_EEES9_NS_10bfloat16_tESG_Li384ELb0ELb0ELb0ELb1EEENS1_29StaticPersistentTileSchedulerILb0EEEEEEEEEvNT_6ParamsE,"a",@progbits
	.sectionflags	@""
	.align	4
.nv.constant0._ZN7cutlass13device_kernelIN5flash11enable_sm90INS1_16FlashAttnFwdSm90INS1_25CollectiveMainloopFwdSm90ILi2EN4cute5tupleIJNS5_1CILi1EEES8_S8_EEENS6_IJNS7_ILi192EEENS7_ILi160EEENS7_ILi64EEEEEELi64ENS_12float_e4m3_tEfNS_4arch4Sm90ELb0ELb0ELb0ELb0ELb0ELb0ELb0ELb1ELb1ELb0ELb0ELb0EEENS1_21CollectiveEpilogueFwdINS6_IJSA_SC_SB_EEES9_NS_10bfloat16_tESG_Li384ELb0ELb0ELb0ELb1EEENS1_29StaticPersistentTileSchedulerILb0EEEEEEEEEvNT_6ParamsE:
	.zero		3584


//--------------------- .nv.constant0._ZN7cutlass13device_kernelIN5flash11enable_sm90INS1_16FlashAttnFwdSm90INS1_25CollectiveMainloopFwdSm90ILi2EN4cute5tupleIJNS5_1CILi1EEES8_S8_EEENS6_IJNS7_ILi192EEENS7_ILi160EEENS7_ILi64EEEEEELi64ENS_12float_e4m3_tEfNS_4arch4Sm90ELb0ELb0ELb0ELb1ELb0ELb0ELb0ELb1ELb1ELb0ELb0ELb0EEENS1_21CollectiveEpilogueFwdINS6_IJSA_SC_SB_EEES9_NS_10bfloat16_tESG_Li384ELb1ELb0ELb0ELb1EEENS1_36VarlenDynamicPersistentTileSchedulerILi192ELi160ELi384ELi128ELb0ELb0ELb1ELb0ELb1ELb1EEEEEEEEEvNT_6ParamsE --------------------------
	.section	.nv.constant0._ZN7cutlass13device_kernelIN5flash11enable_sm90INS1_16FlashAttnFwdSm90INS1_25CollectiveMainloopFwdSm90ILi2EN4cute5tupleIJNS5_1CILi1EEES8_S8_EEENS6_IJNS7_ILi192EEENS7_ILi160EEENS7_ILi64EEEEEELi64ENS_12float_e4m3_tEfNS_4arch4Sm90ELb0ELb0ELb0ELb1ELb0ELb0ELb0ELb1ELb1ELb0ELb0ELb0EEENS1_21CollectiveEpilogueFwdINS6_IJSA_SC_SB_EEES9_NS_10bfloat16_tESG_Li384ELb1ELb0ELb0ELb1EEENS1_36VarlenDynamicPersistentTileSchedulerILi192ELi160ELi384ELi128ELb0ELb0ELb1ELb0ELb1ELb1EEEEEEEEEvNT_6ParamsE,"a",@progbits
	.sectionflags	@""
	.align	4
.nv.constant0._ZN7cutlass13device_kernelIN5flash11enable_sm90INS1_16FlashAttnFwdSm90INS1_25CollectiveMainloopFwdSm90ILi2EN4cute5tupleIJNS5_1CILi1EEES8_S8_EEENS6_IJNS7_ILi192EEENS7_ILi160EEENS7_ILi64EEEEEELi64ENS_12float_e4m3_tEfNS_4arch4Sm90ELb0ELb0ELb0ELb1ELb0ELb0ELb0ELb1ELb1ELb0ELb0ELb0EEENS1_21CollectiveEpilogueFwdINS6_IJSA_SC_SB_EEES9_NS_10bfloat16_tESG_Li384ELb1ELb0ELb0ELb1EEENS1_36VarlenDynamicPersistentTileSchedulerILi192ELi160ELi384ELi128ELb0ELb0ELb1ELb0ELb1ELb1EEEEEEEEEvNT_6ParamsE:
	.zero		3200


//--------------------- .nv.constant0._ZN7cutlass13device_kernelIN5flash11enable_sm90INS1_16FlashAttnFwdSm90INS1_25CollectiveMainloopFwdSm90ILi2EN4cute5tupleIJNS5_1CILi1EEES8_S8_EEENS6_IJNS7_ILi192EEENS7_ILi160EEENS7_ILi64EEEEEELi64ENS_12float_e4m3_tEfNS_4arch4Sm90ELb0ELb0ELb0ELb1ELb0ELb1ELb0ELb1ELb1ELb0ELb0ELb0EEENS1_21CollectiveEpilogueFwdINS6_IJSA_SC_SB_EEES9_NS_10bfloat16_tESG_Li384ELb1ELb0ELb0ELb1EEENS1_36VarlenDynamicPersistentTileSchedulerILi192ELi160ELi384ELi128ELb0ELb0ELb1ELb0ELb1ELb1EEEEEEEEEvNT_6ParamsE --------------------------
	.section	.nv.constant0._ZN7cutlass13device_kernelIN5flash11enable_sm90INS1_16FlashAttnFwdSm90INS1_25CollectiveMainloopFwdSm90ILi2EN4cute5tupleIJNS5_1CILi1EEES8_S8_EEENS6_IJNS7_ILi192EEENS7_ILi160EEENS7_ILi64EEEEEELi64ENS_12float_e4m3_tEfNS_4arch4Sm90ELb0ELb0ELb0ELb1ELb0ELb1ELb0ELb1ELb1ELb0ELb0ELb0EEENS1_21CollectiveEpilogueFwdINS6_IJSA_SC_SB_EEES9_NS_10bfloat16_tESG_Li384ELb1ELb0ELb0ELb1EEENS1_36VarlenDynamicPersistentTileSchedulerILi192ELi160ELi384ELi128ELb0ELb0ELb1ELb0ELb1ELb1EEEEEEEEEvNT_6ParamsE,"a",@progbits
	.sectionflags	@""
	.align	4
.nv.constant0._ZN7cutlass13device_kernelIN5flash11enable_sm90INS1_16FlashAttnFwdSm90INS1_25CollectiveMainloopFwdSm90ILi2EN4cute5tupleIJNS5_1CILi1EEES8_S8_EEENS6_IJNS7_ILi192EEENS7_ILi160EEENS7_ILi64EEEEEELi64ENS_12float_e4m3_tEfNS_4arch4Sm90ELb0ELb0ELb0ELb1ELb0ELb1ELb0ELb1ELb1ELb0ELb0ELb0EEENS1_21CollectiveEpilogueFwdINS6_IJSA_SC_SB_EEES9_NS_10bfloat16_tESG_Li384ELb1ELb0ELb0ELb1EEENS1_36VarlenDynamicPersistentTileSchedulerILi192ELi160ELi384ELi128ELb0ELb0ELb1ELb0ELb1ELb1EEEEEEEEEvNT_6ParamsE:
	.zero		3200


//--------------------- .nv.constant0._ZN7cutlass13device_kernelIN5flash11enable_sm90INS1_16FlashAttnFwdSm90INS1_25CollectiveMainloopFwdSm90ILi2EN4cute5tupleIJNS5_1CILi1EEES8_S8_EEENS6_IJNS7_ILi192EEENS7_ILi160EEENS7_ILi64EEEEEELi64ENS_12float_e4m3_tEfNS_4arch4Sm90ELb0ELb1ELb0ELb0ELb0ELb0ELb0ELb1ELb1ELb0ELb0ELb0EEENS1_21CollectiveEpilogueFwdINS6_IJSA_SC_SB_EEES9_NS_10bfloat16_tESG_Li384ELb0ELb0ELb0ELb1EEENS1_30DynamicPersistentTileSchedulerILi384ELi128ELb0ELb0ELb1EEEEEEEEEvNT_6ParamsE --------------------------
	.section	.nv.constant0._ZN7cutlass13device_kernelIN5flash11enable_sm90INS1_16FlashAttnFwdSm90INS1_25CollectiveMainloopFwdSm90ILi2EN4cute5tupleIJNS5_1CILi1EEES8_S8_EEENS6_IJNS7_ILi192EEENS7_ILi160EEENS7_ILi64EEEEEELi64ENS_12float_e4m3_tEfNS_4arch4Sm90ELb0ELb1ELb0ELb0ELb0ELb0ELb0ELb1ELb1ELb0ELb0ELb0EEENS1_21CollectiveEpilogueFwdINS6_IJSA_SC_SB_EEES9_NS_10bfloat16_tESG_Li384ELb0ELb0ELb0ELb1EEENS1_30DynamicPersistentTileSchedulerILi384ELi128ELb0ELb0ELb1EEEEEEEEEvNT_6ParamsE,"a",@progbits
	.sectionflags	@""
	.align	4
.nv.constant0._ZN7cutlass13device_kernelIN5flash11enable_sm90INS1_16FlashAttnFwdSm90INS1_25CollectiveMainloopFwdSm90ILi2EN4cute5tupleIJNS5_1CILi1EEES8_S8_EEENS6_IJNS7_ILi192EEENS7_ILi160EEENS7_ILi64EEEEEELi64ENS_12float_e4m3_tEfNS_4arch4Sm90ELb0ELb1ELb0ELb0ELb0ELb0ELb0ELb1ELb1ELb0ELb0ELb0EEENS1_21CollectiveEpilogueFwdINS6_IJSA_SC_SB_EEES9_NS_10bfloat16_tESG_Li384ELb0ELb0ELb0ELb1EEENS1_30DynamicPersistentTileSchedulerILi384ELi128ELb0ELb0ELb1EEEEEEEEEvNT_6ParamsE:
	.zero		3584


//--------------------- .nv.constant0._ZN7cutlass13device_kernelIN5flash11enable_sm90INS1_16FlashAttnFwdSm90INS1_25CollectiveMainloopFwdSm90ILi2EN4cute5tupleIJNS5_1CILi1EEES8_S8_EEENS6_IJNS7_ILi192EEENS7_ILi160EEENS7_ILi64EEEEEELi64ENS_12float_e4m3_tEfNS_4arch4Sm90ELb0ELb1ELb0ELb1ELb0ELb0ELb0ELb1ELb1ELb0ELb0ELb0EEENS1_21CollectiveEpilogueFwdINS6_IJSA_SC_SB_EEES9_NS_10bfloat16_tESG_Li384ELb1ELb0ELb0ELb1EEENS1_36VarlenDynamicPersistentTileSchedulerILi192ELi160ELi384ELi128ELb0ELb0ELb1ELb1ELb0ELb1EEEEEEEEEvNT_6ParamsE --------------------------
	.section	.nv.constant0._ZN7cutlass13device_kernelIN5flash11enable_sm90INS1_16FlashAttnFwdSm90INS1_25CollectiveMainloopFwdSm90ILi2EN4cute5tupleIJNS5_1CILi1EEES8_S8_EEENS6_IJNS7_ILi192EEENS7_ILi160EEENS7_ILi64EEEEEELi64ENS_12float_e4m3_tEfNS_4arch4Sm90ELb0ELb1ELb0ELb1ELb0ELb0ELb0ELb1ELb1ELb0ELb0ELb0EEENS1_21CollectiveEpilogueFwdINS6_IJSA_SC_SB_EEES9_NS_10bfloat16_tESG_Li384ELb1ELb0ELb0ELb1EEENS1_36VarlenDynamicPersistentTileSchedulerILi192ELi160ELi384ELi128ELb0ELb0ELb1ELb1ELb0ELb1EEEEEEEEEvNT_6ParamsE,"a",@progbits
	.sectionflags	@""
	.align	4
.nv.constant0._ZN7cutlass13device_kernelIN5flash11enable_sm90INS1_16FlashAttnFwdSm90INS1_25CollectiveMainloopFwdSm90ILi2EN4cute5tupleIJNS5_1CILi1EEES8_S8_EEENS6_IJNS7_ILi192EEENS7_ILi160EEENS7_ILi64EEEEEELi64ENS_12float_e4m3_tEfNS_4arch4Sm90ELb0ELb1ELb0ELb1ELb0ELb0ELb0ELb1ELb1ELb0ELb0ELb0EEENS1_21CollectiveEpilogueFwdINS6_IJSA_SC_SB_EEES9_NS_10bfloat16_tESG_Li384ELb1ELb0ELb0ELb1EEENS1_36VarlenDynamicPersistentTileSchedulerILi192ELi160ELi384ELi128ELb0ELb0ELb1ELb1ELb0ELb1EEEEEEEEEvNT_6ParamsE:
	.zero		3200


//--------------------- .nv.constant0._ZN7cutlass13device_kernelIN5flash11enable_sm90INS1_16FlashAttnFwdSm90INS1_25CollectiveMainloopFwdSm90ILi2EN4cute5tupleIJNS5_1CILi1EEES8_S8_EEENS6_IJNS7_ILi192EEENS7_ILi160EEENS7_ILi64EEEEEELi64ENS_12float_e4m3_tEfNS_4arch4Sm90ELb0ELb1ELb0ELb1ELb0ELb1ELb0ELb1ELb1ELb0ELb0ELb0EEENS1_21CollectiveEpilogueFwdINS6_IJSA_SC_SB_EEES9_NS_10bfloat16_tESG_Li384ELb1ELb0ELb0ELb1EEENS1_36VarlenDynamicPersistentTileSchedulerILi192ELi160ELi384ELi128ELb0ELb0ELb1ELb1ELb0ELb1EEEEEEEEEvNT_6ParamsE --------------------------
	.section	.nv.constant0._ZN7cutlass13device_kernelIN5flash11enable_sm90INS1_16FlashAttnFwdSm90INS1_25CollectiveMainloopFwdSm90ILi2EN4cute5tupleIJNS5_1CILi1EEES8_S8_EEENS6_IJNS7_ILi192EEENS7_ILi160EEENS7_ILi64EEEEEELi64ENS_12float_e4m3_tEfNS_4arch4Sm90ELb0ELb1ELb0ELb1ELb0ELb1ELb0ELb1ELb1ELb0ELb0ELb0EEENS1_21CollectiveEpilogueFwdINS6_IJSA_SC_SB_EEES9_NS_10bfloat16_tESG_Li384ELb1ELb0ELb0ELb1EEENS1_36VarlenDynamicPersistentTileSchedulerILi192ELi160ELi384ELi128ELb0ELb0ELb1ELb1ELb0ELb1EEEEEEEEEvNT_6ParamsE,"a",@progbits
	.sectionflags	@""
	.align	4
.nv.constant0._ZN7cutlass13device_kernelIN5flash11enable_sm90INS1_16FlashAttnFwdSm90INS1_25CollectiveMainloopFwdSm90ILi2EN4cute5tupleIJNS5_1CILi1EEES8_S8_EEENS6_IJNS7_ILi192EEENS7_ILi160EEENS7_ILi64EEEEEELi64ENS_12float_e4m3_tEfNS_4arch4Sm90ELb0ELb1ELb0ELb1ELb0ELb1ELb0ELb1ELb1ELb0ELb0ELb0EEENS1_21CollectiveEpilogueFwdINS6_IJSA_SC_SB_EEES9_NS_10bfloat16_tESG_Li384ELb1ELb0ELb0ELb1EEENS1_36VarlenDynamicPersistentTileSchedulerILi192ELi160ELi384ELi128ELb0ELb0ELb1ELb1ELb0ELb1EEEEEEEEEvNT_6ParamsE:
	.zero		3200


//--------------------- .nv.constant0._ZN7cutlass13device_kernelIN5flash11enable_sm90INS1_16FlashAttnFwdSm90INS1_25CollectiveMainloopFwdSm90ILi2EN4cute5tupleIJNS5_1CILi1EEES8_S8_EEENS6_IJNS7_ILi192EEENS7_ILi160EEENS7_ILi64EEEEEELi64ENS_12float_e4m3_tEfNS_4arch4Sm90ELb1ELb0ELb0ELb0ELb0ELb0ELb0ELb1ELb1ELb0ELb0ELb0EEENS1_21CollectiveEpilogueFwdINS6_IJSA_SC_SB_EEES9_NS_10bfloat16_tESG_Li384ELb0ELb0ELb0ELb1EEENS1_30DynamicPersistentTileSchedulerILi384ELi128ELb0ELb0ELb1EEEEEEEEEvNT_6ParamsE --------------------------
	.section	.nv.constant0._ZN7cutlass13device_kernelIN5flash11enable_sm90INS1_16FlashAttnFwdSm90INS1_25CollectiveMainloopFwdSm90ILi2EN4cute5tupleIJNS5_1CILi1EEES8_S8_EEENS6_IJNS7_ILi192EEENS7_ILi160EEENS7_ILi64EEEEEELi64ENS_12float_e4m3_tEfNS_4arch4Sm90ELb1ELb0ELb0ELb0ELb0ELb0ELb0ELb1ELb1ELb0ELb0ELb0EEENS1_21CollectiveEpilogueFwdINS6_IJSA_SC_SB_EEES9_NS_10bfloat16_tESG_Li384ELb0ELb0ELb0ELb1EEENS1_30DynamicPersistentTileSchedulerILi384ELi128ELb0ELb0ELb1EEEEEEEEEvNT_6ParamsE,"a",@progbits
	.sectionflags	@""
	.align	4
.nv.constant0._ZN7cutlass13device_kernelIN5flash11enable_sm90INS1_16FlashAttnFwdSm90INS1_25CollectiveMainloopFwdSm90ILi2EN4cute5tupleIJNS5_1CILi1EEES8_S8_EEENS6_IJNS7_ILi192EEENS7_ILi160EEENS7_ILi64EEEEEELi64ENS_12float_e4m3_tEfNS_4arch4Sm90ELb1ELb0ELb0ELb0ELb0ELb0ELb0ELb1ELb1ELb0ELb0ELb0EEENS1_21CollectiveEpilogueFwdINS6_IJSA_SC_SB_EEES9_NS_10bfloat16_tESG_Li384ELb0ELb0ELb0ELb1EEENS1_30DynamicPersistentTileSchedulerILi384ELi128ELb0ELb0ELb1EEEEEEEEEvNT_6ParamsE:
	.zero		3584


//--------------------- .nv.constant0._ZN7cutlass13device_kernelIN5flash11enable_sm90INS1_16FlashAttnFwdSm90INS1_25CollectiveMainloopFwdSm90ILi2EN4cute5tupleIJNS5_1CILi1EEES8_S8_EEENS6_IJNS7_ILi192EEENS7_ILi160EEENS7_ILi64EEEEEELi64ENS_12float_e4m3_tEfNS_4arch4Sm90ELb1ELb0ELb0ELb1ELb0ELb0ELb0ELb1ELb1ELb0ELb0ELb0EEENS1_21CollectiveEpilogueFwdINS6_IJSA_SC_SB_EEES9_NS_10bfloat16_tESG_Li384ELb1ELb0ELb0ELb1EEENS1_36VarlenDynamicPersistentTileSchedulerILi192ELi160ELi384ELi128ELb0ELb0ELb1ELb1ELb1ELb1EEEEEEEEEvNT_6ParamsE --------------------------
	.section	.nv.constant0._ZN7cutlass13device_kernelIN5flash11enable_sm90INS1_16FlashAttnFwdSm90INS1_25CollectiveMainloopFwdSm90ILi2EN4cute5tupleIJNS5_1CILi1EEES8_S8_EEENS6_IJNS7_ILi192EEENS7_ILi160EEENS7_ILi64EEEEEELi64ENS_12float_e4m3_tEfNS_4arch4Sm90ELb1ELb0ELb0ELb1ELb0ELb0ELb0ELb1ELb1ELb0ELb0ELb0EEENS1_21CollectiveEpilogueFwdINS6_IJSA_SC_SB_EEES9_NS_10bfloat16_tESG_Li384ELb1ELb0ELb0ELb1EEENS1_36VarlenDynamicPersistentTileSchedulerILi192ELi160ELi384ELi128ELb0ELb0ELb1ELb1ELb1ELb1EEEEEEEEEvNT_6ParamsE,"a",@progbits
	.sectionflags	@""
	.align	4
.nv.constant0._ZN7cutlass13device_kernelIN5flash11enable_sm90INS1_16FlashAttnFwdSm90INS1_25CollectiveMainloopFwdSm90ILi2EN4cute5tupleIJNS5_1CILi1EEES8_S8_EEENS6_IJNS7_ILi192EEENS7_ILi160EEENS7_ILi64EEEEEELi64ENS_12float_e4m3_tEfNS_4arch4Sm90ELb1ELb0ELb0ELb1ELb0ELb0ELb0ELb1ELb1ELb0ELb0ELb0EEENS1_21CollectiveEpilogueFwdINS6_IJSA_SC_SB_EEES9_NS_10bfloat16_tESG_Li384ELb1ELb0ELb0ELb1EEENS1_36VarlenDynamicPersistentTileSchedulerILi192ELi160ELi384ELi128ELb0ELb0ELb1ELb1ELb1ELb1EEEEEEEEEvNT_6ParamsE:
	.zero		3200


//--------------------- .nv.constant0._ZN7cutlass13device_kernelIN5flash11enable_sm90INS1_16FlashAttnFwdSm90INS1_25CollectiveMainloopFwdSm90ILi2EN4cute5tupleIJNS5_1CILi1EEES8_S8_EEENS6_IJNS7_ILi192EEENS7_ILi160EEENS7_ILi64EEEEEELi64ENS_12float_e4m3_tEfNS_4arch4Sm90ELb1ELb0ELb0ELb1ELb0ELb1ELb0ELb1ELb1ELb0ELb0ELb0EEENS1_21CollectiveEpilogueFwdINS6_IJSA_SC_SB_EEES9_NS_10bfloat16_tESG_Li384ELb1ELb0ELb0ELb1EEENS1_36VarlenDynamicPersistentTileSchedulerILi192ELi160ELi384ELi128ELb0ELb0ELb1ELb1ELb1ELb1EEEEEEEEEvNT_6ParamsE --------------------------
	.section	.nv.constant0._ZN7cutlass13device_kernelIN5flash11enable_sm90INS1_16FlashAttnFwdSm90INS1_25CollectiveMainloopFwdSm90ILi2EN4cute5tupleIJNS5_1CILi1EEES8_S8_EEENS6_IJNS7_ILi192EEENS7_ILi160EEENS7_ILi64EEEEEELi64ENS_12float_e4m3_tEfNS_4arch4Sm90ELb1ELb0ELb0ELb1ELb0ELb1ELb0ELb1ELb1ELb0ELb0ELb0EEENS1_21CollectiveEpilogueFwdINS6_IJSA_SC_SB_EEES9_NS_10bfloat16_tESG_Li384ELb1ELb0ELb0ELb1EEENS1_36VarlenDynamicPersistentTileSchedulerILi192ELi160ELi384ELi128ELb0ELb0ELb1ELb1ELb1ELb1EEEEEEEEEvNT_6ParamsE,"a",@progbits
	.sectionflags	@""
	.align	4
.nv.constant0._ZN7cutlass13device_kernelIN5flash11enable_sm90INS1_16FlashAttnFwdSm90INS1_25CollectiveMainloopFwdSm90ILi2EN4cute5tupleIJNS5_1CILi1EEES8_S8_EEENS6_IJNS7_ILi192EEENS7_ILi160EEENS7_ILi64EEEEEELi64ENS_12float_e4m3_tEfNS_4arch4Sm90ELb1ELb0ELb0ELb1ELb0ELb1ELb0ELb1ELb1ELb0ELb0ELb0EEENS1_21CollectiveEpilogueFwdINS6_IJSA_SC_SB_EEES9_NS_10bfloat16_tESG_Li384ELb1ELb0ELb0ELb1EEENS1_36VarlenDynamicPersistentTileSchedulerILi192ELi160ELi384ELi128ELb0ELb0ELb1ELb1ELb1ELb1EEEEEEEEEvNT_6ParamsE:
	.zero		3200


//--------------------- SYMBOLS --------------------------

	.type		.nv.reservedSmem.offset0,@object
	.size		.nv.reservedSmem.offset0,0x4
	.type		__assertfail,@function
